//
// Generated by NVIDIA NVVM Compiler
//
// Compiler Build ID: CL-36424714
// Cuda compilation tools, release 13.0, V13.0.88
// Based on NVVM 20.0.0
//

.version 9.0
.target sm_100
.address_size 64

	// .globl	_Z12BMM32_MT_M_SPKjS0_Pfiii

.visible .entry _Z12BMM32_MT_M_SPKjS0_Pfiii(
	.param .u64 .ptr .align 1 _Z12BMM32_MT_M_SPKjS0_Pfiii_param_0,
	.param .u64 .ptr .align 1 _Z12BMM32_MT_M_SPKjS0_Pfiii_param_1,
	.param .u64 .ptr .align 1 _Z12BMM32_MT_M_SPKjS0_Pfiii_param_2,
	.param .u32 _Z12BMM32_MT_M_SPKjS0_Pfiii_param_3,
	.param .u32 _Z12BMM32_MT_M_SPKjS0_Pfiii_param_4,
	.param .u32 _Z12BMM32_MT_M_SPKjS0_Pfiii_param_5
)
{
	.reg .pred 	%p<10>;
	.reg .b32 	%r<210>;
	.reg .b32 	%f<8>;
	.reg .b64 	%rd<135>;

	ld.param.u64 	%rd6, [_Z12BMM32_MT_M_SPKjS0_Pfiii_param_0];
	ld.param.u64 	%rd7, [_Z12BMM32_MT_M_SPKjS0_Pfiii_param_1];
	ld.param.u32 	%r75, [_Z12BMM32_MT_M_SPKjS0_Pfiii_param_3];
	ld.param.u32 	%r76, [_Z12BMM32_MT_M_SPKjS0_Pfiii_param_4];
	ld.param.u32 	%r77, [_Z12BMM32_MT_M_SPKjS0_Pfiii_param_5];
	cvta.to.global.u64 	%rd1, %rd7;
	cvta.to.global.u64 	%rd2, %rd6;
	// begin inline asm
	mov.u32 %r78, %laneid;
	// end inline asm
	mov.u32 	%r79, %tid.x;
	shr.u32 	%r2, %r79, 5;
	mov.u32 	%r80, %ctaid.x;
	shl.b32 	%r81, %r80, 5;
	cvt.u64.u32 	%rd3, %r81;
	mov.u32 	%r82, %ctaid.y;
	shl.b32 	%r83, %r82, 5;
	cvt.u64.u32 	%rd4, %r83;
	mad.lo.s32 	%r3, %r81, %r77, %r83;
	setp.lt.s32 	%p1, %r76, 1;
	mov.f32 	%f7, 0f00000000;
	@%p1 bra 	$L__BB0_13;
	and.b32  	%r4, %r76, 7;
	setp.lt.u32 	%p2, %r76, 8;
	mov.b32 	%r204, 0;
	mov.u32 	%r209, %r204;
	@%p2 bra 	$L__BB0_4;
	and.b32  	%r87, %r76, 2147483640;
	neg.s32 	%r198, %r87;
	add.s32 	%r197, %r78, %r77;
	shl.b32 	%r7, %r77, 3;
	shl.b32 	%r88, %r77, 1;
	add.s32 	%r196, %r78, %r88;
	mad.lo.s32 	%r195, %r77, 3, %r78;
	shl.b32 	%r89, %r77, 2;
	add.s32 	%r194, %r78, %r89;
	mad.lo.s32 	%r193, %r77, 5, %r78;
	mad.lo.s32 	%r192, %r77, 6, %r78;
	mad.lo.s32 	%r191, %r77, 7, %r78;
	add.s32 	%r189, %r75, %r2;
	shl.b32 	%r15, %r75, 3;
	shl.b32 	%r90, %r75, 1;
	add.s32 	%r188, %r2, %r90;
	mad.lo.s32 	%r187, %r75, 3, %r2;
	shl.b32 	%r91, %r75, 2;
	add.s32 	%r186, %r2, %r91;
	mad.lo.s32 	%r185, %r75, 5, %r2;
	mad.lo.s32 	%r184, %r75, 6, %r2;
	mad.lo.s32 	%r183, %r75, 7, %r2;
	mov.b32 	%r209, 0;
	mov.u32 	%r182, %r2;
	mov.u32 	%r190, %r78;
$L__BB0_3:
	.pragma "nounroll";
	and.b32  	%r204, %r76, 2147483640;
	cvt.u64.u32 	%rd8, %r182;
	add.s64 	%rd9, %rd8, %rd3;
	shl.b64 	%rd10, %rd9, 2;
	add.s64 	%rd11, %rd2, %rd10;
	ld.global.nc.u32 	%r92, [%rd11];
	cvt.u64.u32 	%rd12, %r190;
	add.s64 	%rd13, %rd12, %rd4;
	shl.b64 	%rd14, %rd13, 2;
	add.s64 	%rd15, %rd1, %rd14;
	ld.global.nc.u32 	%r93, [%rd15];
	xor.b32  	%r94, %r93, %r92;
	popc.b32 	%r95, %r94;
	add.s32 	%r96, %r95, %r209;
	cvt.u64.u32 	%rd16, %r189;
	add.s64 	%rd17, %rd16, %rd3;
	shl.b64 	%rd18, %rd17, 2;
	add.s64 	%rd19, %rd2, %rd18;
	ld.global.nc.u32 	%r97, [%rd19];
	cvt.u64.u32 	%rd20, %r197;
	add.s64 	%rd21, %rd20, %rd4;
	shl.b64 	%rd22, %rd21, 2;
	add.s64 	%rd23, %rd1, %rd22;
	ld.global.nc.u32 	%r98, [%rd23];
	xor.b32  	%r99, %r98, %r97;
	popc.b32 	%r100, %r99;
	add.s32 	%r101, %r100, %r96;
	cvt.u64.u32 	%rd24, %r188;
	add.s64 	%rd25, %rd24, %rd3;
	shl.b64 	%rd26, %rd25, 2;
	add.s64 	%rd27, %rd2, %rd26;
	ld.global.nc.u32 	%r102, [%rd27];
	cvt.u64.u32 	%rd28, %r196;
	add.s64 	%rd29, %rd28, %rd4;
	shl.b64 	%rd30, %rd29, 2;
	add.s64 	%rd31, %rd1, %rd30;
	ld.global.nc.u32 	%r103, [%rd31];
	xor.b32  	%r104, %r103, %r102;
	popc.b32 	%r105, %r104;
	add.s32 	%r106, %r105, %r101;
	cvt.u64.u32 	%rd32, %r187;
	add.s64 	%rd33, %rd32, %rd3;
	shl.b64 	%rd34, %rd33, 2;
	add.s64 	%rd35, %rd2, %rd34;
	ld.global.nc.u32 	%r107, [%rd35];
	cvt.u64.u32 	%rd36, %r195;
	add.s64 	%rd37, %rd36, %rd4;
	shl.b64 	%rd38, %rd37, 2;
	add.s64 	%rd39, %rd1, %rd38;
	ld.global.nc.u32 	%r108, [%rd39];
	xor.b32  	%r109, %r108, %r107;
	popc.b32 	%r110, %r109;
	add.s32 	%r111, %r110, %r106;
	cvt.u64.u32 	%rd40, %r186;
	add.s64 	%rd41, %rd40, %rd3;
	shl.b64 	%rd42, %rd41, 2;
	add.s64 	%rd43, %rd2, %rd42;
	ld.global.nc.u32 	%r112, [%rd43];
	cvt.u64.u32 	%rd44, %r194;
	add.s64 	%rd45, %rd44, %rd4;
	shl.b64 	%rd46, %rd45, 2;
	add.s64 	%rd47, %rd1, %rd46;
	ld.global.nc.u32 	%r113, [%rd47];
	xor.b32  	%r114, %r113, %r112;
	popc.b32 	%r115, %r114;
	add.s32 	%r116, %r115, %r111;
	cvt.u64.u32 	%rd48, %r185;
	add.s64 	%rd49, %rd48, %rd3;
	shl.b64 	%rd50, %rd49, 2;
	add.s64 	%rd51, %rd2, %rd50;
	ld.global.nc.u32 	%r117, [%rd51];
	cvt.u64.u32 	%rd52, %r193;
	add.s64 	%rd53, %rd52, %rd4;
	shl.b64 	%rd54, %rd53, 2;
	add.s64 	%rd55, %rd1, %rd54;
	ld.global.nc.u32 	%r118, [%rd55];
	xor.b32  	%r119, %r118, %r117;
	popc.b32 	%r120, %r119;
	add.s32 	%r121, %r120, %r116;
	cvt.u64.u32 	%rd56, %r184;
	add.s64 	%rd57, %rd56, %rd3;
	shl.b64 	%rd58, %rd57, 2;
	add.s64 	%rd59, %rd2, %rd58;
	ld.global.nc.u32 	%r122, [%rd59];
	cvt.u64.u32 	%rd60, %r192;
	add.s64 	%rd61, %rd60, %rd4;
	shl.b64 	%rd62, %rd61, 2;
	add.s64 	%rd63, %rd1, %rd62;
	ld.global.nc.u32 	%r123, [%rd63];
	xor.b32  	%r124, %r123, %r122;
	popc.b32 	%r125, %r124;
	add.s32 	%r126, %r125, %r121;
	cvt.u64.u32 	%rd64, %r183;
	add.s64 	%rd65, %rd64, %rd3;
	shl.b64 	%rd66, %rd65, 2;
	add.s64 	%rd67, %rd2, %rd66;
	ld.global.nc.u32 	%r127, [%rd67];
	cvt.u64.u32 	%rd68, %r191;
	add.s64 	%rd69, %rd68, %rd4;
	shl.b64 	%rd70, %rd69, 2;
	add.s64 	%rd71, %rd1, %rd70;
	ld.global.nc.u32 	%r128, [%rd71];
	xor.b32  	%r129, %r128, %r127;
	popc.b32 	%r130, %r129;
	add.s32 	%r209, %r130, %r126;
	add.s32 	%r198, %r198, 8;
	add.s32 	%r197, %r197, %r7;
	add.s32 	%r196, %r196, %r7;
	add.s32 	%r195, %r195, %r7;
	add.s32 	%r194, %r194, %r7;
	add.s32 	%r193, %r193, %r7;
	add.s32 	%r192, %r192, %r7;
	add.s32 	%r191, %r191, %r7;
	add.s32 	%r190, %r190, %r7;
	add.s32 	%r189, %r189, %r15;
	add.s32 	%r188, %r188, %r15;
	add.s32 	%r187, %r187, %r15;
	add.s32 	%r186, %r186, %r15;
	add.s32 	%r185, %r185, %r15;
	add.s32 	%r184, %r184, %r15;
	add.s32 	%r183, %r183, %r15;
	add.s32 	%r182, %r182, %r15;
	setp.ne.s32 	%p3, %r198, 0;
	@%p3 bra 	$L__BB0_3;
$L__BB0_4:
	setp.eq.s32 	%p4, %r4, 0;
	@%p4 bra 	$L__BB0_12;
	and.b32  	%r62, %r76, 3;
	setp.lt.u32 	%p5, %r4, 4;
	@%p5 bra 	$L__BB0_7;
	mad.lo.s32 	%r132, %r204, %r75, %r2;
	cvt.u64.u32 	%rd72, %r132;
	add.s64 	%rd73, %rd72, %rd3;
	shl.b64 	%rd74, %rd73, 2;
	add.s64 	%rd75, %rd2, %rd74;
	ld.global.nc.u32 	%r133, [%rd75];
	mad.lo.s32 	%r134, %r204, %r77, %r78;
	cvt.u64.u32 	%rd76, %r134;
	add.s64 	%rd77, %rd76, %rd4;
	shl.b64 	%rd78, %rd77, 2;
	add.s64 	%rd79, %rd1, %rd78;
	ld.global.nc.u32 	%r135, [%rd79];
	xor.b32  	%r136, %r135, %r133;
	popc.b32 	%r137, %r136;
	add.s32 	%r138, %r137, %r209;
	add.s32 	%r139, %r132, %r75;
	cvt.u64.u32 	%rd80, %r139;
	add.s64 	%rd81, %rd80, %rd3;
	shl.b64 	%rd82, %rd81, 2;
	add.s64 	%rd83, %rd2, %rd82;
	ld.global.nc.u32 	%r140, [%rd83];
	add.s32 	%r141, %r134, %r77;
	cvt.u64.u32 	%rd84, %r141;
	add.s64 	%rd85, %rd84, %rd4;
	shl.b64 	%rd86, %rd85, 2;
	add.s64 	%rd87, %rd1, %rd86;
	ld.global.nc.u32 	%r142, [%rd87];
	xor.b32  	%r143, %r142, %r140;
	popc.b32 	%r144, %r143;
	add.s32 	%r145, %r144, %r138;
	add.s32 	%r146, %r139, %r75;
	cvt.u64.u32 	%rd88, %r146;
	add.s64 	%rd89, %rd88, %rd3;
	shl.b64 	%rd90, %rd89, 2;
	add.s64 	%rd91, %rd2, %rd90;
	ld.global.nc.u32 	%r147, [%rd91];
	add.s32 	%r148, %r141, %r77;
	cvt.u64.u32 	%rd92, %r148;
	add.s64 	%rd93, %rd92, %rd4;
	shl.b64 	%rd94, %rd93, 2;
	add.s64 	%rd95, %rd1, %rd94;
	ld.global.nc.u32 	%r149, [%rd95];
	xor.b32  	%r150, %r149, %r147;
	popc.b32 	%r151, %r150;
	add.s32 	%r152, %r151, %r145;
	add.s32 	%r153, %r146, %r75;
	cvt.u64.u32 	%rd96, %r153;
	add.s64 	%rd97, %rd96, %rd3;
	shl.b64 	%rd98, %rd97, 2;
	add.s64 	%rd99, %rd2, %rd98;
	ld.global.nc.u32 	%r154, [%rd99];
	add.s32 	%r155, %r148, %r77;
	cvt.u64.u32 	%rd100, %r155;
	add.s64 	%rd101, %rd100, %rd4;
	shl.b64 	%rd102, %rd101, 2;
	add.s64 	%rd103, %rd1, %rd102;
	ld.global.nc.u32 	%r156, [%rd103];
	xor.b32  	%r157, %r156, %r154;
	popc.b32 	%r158, %r157;
	add.s32 	%r209, %r158, %r152;
	add.s32 	%r204, %r204, 4;
$L__BB0_7:
	setp.eq.s32 	%p6, %r62, 0;
	@%p6 bra 	$L__BB0_12;
	setp.eq.s32 	%p7, %r62, 1;
	@%p7 bra 	$L__BB0_10;
	mad.lo.s32 	%r160, %r204, %r75, %r2;
	cvt.u64.u32 	%rd104, %r160;
	add.s64 	%rd105, %rd104, %rd3;
	shl.b64 	%rd106, %rd105, 2;
	add.s64 	%rd107, %rd2, %rd106;
	ld.global.nc.u32 	%r161, [%rd107];
	mad.lo.s32 	%r162, %r204, %r77, %r78;
	cvt.u64.u32 	%rd108, %r162;
	add.s64 	%rd109, %rd108, %rd4;
	shl.b64 	%rd110, %rd109, 2;
	add.s64 	%rd111, %rd1, %rd110;
	ld.global.nc.u32 	%r163, [%rd111];
	xor.b32  	%r164, %r163, %r161;
	popc.b32 	%r165, %r164;
	add.s32 	%r166, %r165, %r209;
	add.s32 	%r167, %r160, %r75;
	cvt.u64.u32 	%rd112, %r167;
	add.s64 	%rd113, %rd112, %rd3;
	shl.b64 	%rd114, %rd113, 2;
	add.s64 	%rd115, %rd2, %rd114;
	ld.global.nc.u32 	%r168, [%rd115];
	add.s32 	%r169, %r162, %r77;
	cvt.u64.u32 	%rd116, %r169;
	add.s64 	%rd117, %rd116, %rd4;
	shl.b64 	%rd118, %rd117, 2;
	add.s64 	%rd119, %rd1, %rd118;
	ld.global.nc.u32 	%r170, [%rd119];
	xor.b32  	%r171, %r170, %r168;
	popc.b32 	%r172, %r171;
	add.s32 	%r209, %r172, %r166;
	add.s32 	%r204, %r204, 2;
$L__BB0_10:
	and.b32  	%r173, %r76, 1;
	setp.eq.b32 	%p8, %r173, 1;
	not.pred 	%p9, %p8;
	@%p9 bra 	$L__BB0_12;
	mad.lo.s32 	%r174, %r204, %r75, %r2;
	cvt.u64.u32 	%rd120, %r174;
	add.s64 	%rd121, %rd120, %rd3;
	shl.b64 	%rd122, %rd121, 2;
	add.s64 	%rd123, %rd2, %rd122;
	ld.global.nc.u32 	%r175, [%rd123];
	mad.lo.s32 	%r176, %r204, %r77, %r78;
	cvt.u64.u32 	%rd124, %r176;
	add.s64 	%rd125, %rd124, %rd4;
	shl.b64 	%rd126, %rd125, 2;
	add.s64 	%rd127, %rd1, %rd126;
	ld.global.nc.u32 	%r177, [%rd127];
	xor.b32  	%r178, %r177, %r175;
	popc.b32 	%r179, %r178;
	add.s32 	%r209, %r179, %r209;
$L__BB0_12:
	cvt.rn.f32.u32 	%f4, %r209;
	add.f32 	%f7, %f4, %f4;
$L__BB0_13:
	ld.param.u64 	%rd134, [_Z12BMM32_MT_M_SPKjS0_Pfiii_param_2];
	cvta.to.global.u64 	%rd128, %rd134;
	cvt.u64.u32 	%rd129, %r3;
	shl.b32 	%r180, %r76, 5;
	cvt.rn.f32.s32 	%f5, %r180;
	sub.f32 	%f6, %f5, %f7;
	mad.lo.s32 	%r181, %r77, %r2, %r78;
	cvt.u64.u32 	%rd130, %r181;
	add.s64 	%rd131, %rd130, %rd129;
	shl.b64 	%rd132, %rd131, 2;
	add.s64 	%rd133, %rd128, %rd132;
	st.global.f32 	[%rd133], %f6;
	ret;

}
	// .globl	_Z12BMM64_MT_M_SPKyS0_Pfiii
.visible .entry _Z12BMM64_MT_M_SPKyS0_Pfiii(
	.param .u64 .ptr .align 1 _Z12BMM64_MT_M_SPKyS0_Pfiii_param_0,
	.param .u64 .ptr .align 1 _Z12BMM64_MT_M_SPKyS0_Pfiii_param_1,
	.param .u64 .ptr .align 1 _Z12BMM64_MT_M_SPKyS0_Pfiii_param_2,
	.param .u32 _Z12BMM64_MT_M_SPKyS0_Pfiii_param_3,
	.param .u32 _Z12BMM64_MT_M_SPKyS0_Pfiii_param_4,
	.param .u32 _Z12BMM64_MT_M_SPKyS0_Pfiii_param_5
)
{
	.reg .pred 	%p<8>;
	.reg .b32 	%r<208>;
	.reg .b32 	%f<23>;
	.reg .b64 	%rd<138>;

	ld.param.u64 	%rd5, [_Z12BMM64_MT_M_SPKyS0_Pfiii_param_0];
	ld.param.u64 	%rd6, [_Z12BMM64_MT_M_SPKyS0_Pfiii_param_2];
	ld.param.u32 	%r70, [_Z12BMM64_MT_M_SPKyS0_Pfiii_param_4];
	ld.param.u32 	%r71, [_Z12BMM64_MT_M_SPKyS0_Pfiii_param_5];
	cvta.to.global.u64 	%rd7, %rd5;
	cvta.to.global.u64 	%rd8, %rd6;
	// begin inline asm
	mov.u32 %r72, %laneid;
	// end inline asm
	mov.u32 	%r73, %tid.x;
	shr.u32 	%r176, %r73, 5;
	mov.u32 	%r74, %ctaid.x;
	shl.b32 	%r75, %r74, 6;
	mul.wide.u32 	%rd9, %r75, 8;
	add.s64 	%rd1, %rd7, %rd9;
	mov.u32 	%r76, %ctaid.y;
	shl.b32 	%r77, %r76, 6;
	mad.lo.s32 	%r78, %r75, %r71, %r77;
	mul.wide.u32 	%rd10, %r78, 4;
	add.s64 	%rd2, %rd8, %rd10;
	setp.lt.s32 	%p1, %r70, 1;
	mov.f32 	%f19, 0f00000000;
	mov.f32 	%f20, %f19;
	mov.f32 	%f21, %f19;
	mov.f32 	%f22, %f19;
	@%p1 bra 	$L__BB1_10;
	setp.lt.u32 	%p2, %r70, 4;
	mov.b32 	%r199, 0;
	mov.u32 	%r189, %r199;
	mov.u32 	%r188, %r199;
	mov.u32 	%r187, %r199;
	mov.u32 	%r186, %r199;
	@%p2 bra 	$L__BB1_4;
	ld.param.u32 	%r169, [_Z12BMM64_MT_M_SPKyS0_Pfiii_param_3];
	and.b32  	%r82, %r70, 2147483644;
	neg.s32 	%r181, %r82;
	add.s32 	%r179, %r72, %r71;
	shl.b32 	%r83, %r71, 1;
	add.s32 	%r178, %r72, %r83;
	mad.lo.s32 	%r177, %r71, 3, %r72;
	add.s32 	%r175, %r169, %r176;
	shl.b32 	%r84, %r169, 1;
	add.s32 	%r174, %r176, %r84;
	mad.lo.s32 	%r173, %r169, 3, %r176;
	mov.b32 	%r189, 0;
	mov.u32 	%r180, %r72;
	mov.u32 	%r188, %r189;
	mov.u32 	%r187, %r189;
	mov.u32 	%r186, %r189;
$L__BB1_3:
	.pragma "nounroll";
	ld.param.u32 	%r170, [_Z12BMM64_MT_M_SPKyS0_Pfiii_param_3];
	ld.param.u64 	%rd136, [_Z12BMM64_MT_M_SPKyS0_Pfiii_param_1];
	and.b32  	%r199, %r70, 2147483644;
	add.s32 	%r85, %r176, 32;
	mul.wide.u32 	%rd11, %r176, 8;
	add.s64 	%rd12, %rd1, %rd11;
	ld.global.nc.u64 	%rd13, [%rd12];
	mul.wide.u32 	%rd14, %r85, 8;
	add.s64 	%rd15, %rd1, %rd14;
	ld.global.nc.u64 	%rd16, [%rd15];
	add.s32 	%r86, %r180, 32;
	cvta.to.global.u64 	%rd17, %rd136;
	mov.u32 	%r87, %ctaid.y;
	shl.b32 	%r88, %r87, 6;
	mul.wide.u32 	%rd18, %r88, 8;
	add.s64 	%rd19, %rd17, %rd18;
	mul.wide.u32 	%rd20, %r180, 8;
	add.s64 	%rd21, %rd19, %rd20;
	ld.global.nc.u64 	%rd22, [%rd21];
	mul.wide.u32 	%rd23, %r86, 8;
	add.s64 	%rd24, %rd19, %rd23;
	ld.global.nc.u64 	%rd25, [%rd24];
	xor.b64  	%rd26, %rd22, %rd13;
	popc.b64 	%r89, %rd26;
	add.s32 	%r90, %r186, %r89;
	xor.b64  	%rd27, %rd22, %rd16;
	popc.b64 	%r91, %rd27;
	add.s32 	%r92, %r187, %r91;
	xor.b64  	%rd28, %rd25, %rd13;
	popc.b64 	%r93, %rd28;
	add.s32 	%r94, %r188, %r93;
	xor.b64  	%rd29, %rd25, %rd16;
	popc.b64 	%r95, %rd29;
	add.s32 	%r96, %r189, %r95;
	mul.wide.u32 	%rd30, %r175, 8;
	add.s64 	%rd31, %rd1, %rd30;
	ld.global.nc.u64 	%rd32, [%rd31];
	add.s32 	%r97, %r175, 32;
	mul.wide.u32 	%rd33, %r97, 8;
	add.s64 	%rd34, %rd1, %rd33;
	ld.global.nc.u64 	%rd35, [%rd34];
	mul.wide.u32 	%rd36, %r179, 8;
	add.s64 	%rd37, %rd19, %rd36;
	ld.global.nc.u64 	%rd38, [%rd37];
	add.s32 	%r98, %r179, 32;
	mul.wide.u32 	%rd39, %r98, 8;
	add.s64 	%rd40, %rd19, %rd39;
	ld.global.nc.u64 	%rd41, [%rd40];
	xor.b64  	%rd42, %rd38, %rd32;
	popc.b64 	%r99, %rd42;
	add.s32 	%r100, %r90, %r99;
	xor.b64  	%rd43, %rd38, %rd35;
	popc.b64 	%r101, %rd43;
	add.s32 	%r102, %r92, %r101;
	xor.b64  	%rd44, %rd41, %rd32;
	popc.b64 	%r103, %rd44;
	add.s32 	%r104, %r94, %r103;
	xor.b64  	%rd45, %rd41, %rd35;
	popc.b64 	%r105, %rd45;
	add.s32 	%r106, %r96, %r105;
	mul.wide.u32 	%rd46, %r174, 8;
	add.s64 	%rd47, %rd1, %rd46;
	ld.global.nc.u64 	%rd48, [%rd47];
	add.s32 	%r107, %r174, 32;
	mul.wide.u32 	%rd49, %r107, 8;
	add.s64 	%rd50, %rd1, %rd49;
	ld.global.nc.u64 	%rd51, [%rd50];
	mul.wide.u32 	%rd52, %r178, 8;
	add.s64 	%rd53, %rd19, %rd52;
	ld.global.nc.u64 	%rd54, [%rd53];
	add.s32 	%r108, %r178, 32;
	mul.wide.u32 	%rd55, %r108, 8;
	add.s64 	%rd56, %rd19, %rd55;
	ld.global.nc.u64 	%rd57, [%rd56];
	xor.b64  	%rd58, %rd54, %rd48;
	popc.b64 	%r109, %rd58;
	add.s32 	%r110, %r100, %r109;
	xor.b64  	%rd59, %rd54, %rd51;
	popc.b64 	%r111, %rd59;
	add.s32 	%r112, %r102, %r111;
	xor.b64  	%rd60, %rd57, %rd48;
	popc.b64 	%r113, %rd60;
	add.s32 	%r114, %r104, %r113;
	xor.b64  	%rd61, %rd57, %rd51;
	popc.b64 	%r115, %rd61;
	add.s32 	%r116, %r106, %r115;
	mul.wide.u32 	%rd62, %r173, 8;
	add.s64 	%rd63, %rd1, %rd62;
	ld.global.nc.u64 	%rd64, [%rd63];
	add.s32 	%r117, %r173, 32;
	mul.wide.u32 	%rd65, %r117, 8;
	add.s64 	%rd66, %rd1, %rd65;
	ld.global.nc.u64 	%rd67, [%rd66];
	mul.wide.u32 	%rd68, %r177, 8;
	add.s64 	%rd69, %rd19, %rd68;
	ld.global.nc.u64 	%rd70, [%rd69];
	add.s32 	%r118, %r177, 32;
	mul.wide.u32 	%rd71, %r118, 8;
	add.s64 	%rd72, %rd19, %rd71;
	ld.global.nc.u64 	%rd73, [%rd72];
	xor.b64  	%rd74, %rd70, %rd64;
	popc.b64 	%r119, %rd74;
	add.s32 	%r186, %r110, %r119;
	xor.b64  	%rd75, %rd70, %rd67;
	popc.b64 	%r120, %rd75;
	add.s32 	%r187, %r112, %r120;
	xor.b64  	%rd76, %rd73, %rd64;
	popc.b64 	%r121, %rd76;
	add.s32 	%r188, %r114, %r121;
	xor.b64  	%rd77, %rd73, %rd67;
	popc.b64 	%r122, %rd77;
	add.s32 	%r189, %r116, %r122;
	add.s32 	%r181, %r181, 4;
	shl.b32 	%r123, %r71, 2;
	add.s32 	%r180, %r180, %r123;
	add.s32 	%r179, %r179, %r123;
	add.s32 	%r178, %r178, %r123;
	add.s32 	%r177, %r177, %r123;
	shl.b32 	%r124, %r170, 2;
	add.s32 	%r176, %r176, %r124;
	add.s32 	%r175, %r175, %r124;
	add.s32 	%r174, %r174, %r124;
	add.s32 	%r173, %r173, %r124;
	setp.ne.s32 	%p3, %r181, 0;
	@%p3 bra 	$L__BB1_3;
$L__BB1_4:
	and.b32  	%r46, %r70, 3;
	setp.eq.s32 	%p4, %r46, 0;
	@%p4 bra 	$L__BB1_9;
	ld.param.u64 	%rd137, [_Z12BMM64_MT_M_SPKyS0_Pfiii_param_1];
	cvta.to.global.u64 	%rd78, %rd137;
	mov.u32 	%r126, %ctaid.y;
	shl.b32 	%r127, %r126, 6;
	mul.wide.u32 	%rd79, %r127, 8;
	add.s64 	%rd3, %rd78, %rd79;
	setp.eq.s32 	%p5, %r46, 1;
	@%p5 bra 	$L__BB1_7;
	ld.param.u32 	%r171, [_Z12BMM64_MT_M_SPKyS0_Pfiii_param_3];
	mov.u32 	%r128, %tid.x;
	shr.u32 	%r129, %r128, 5;
	mad.lo.s32 	%r130, %r199, %r171, %r129;
	mul.wide.u32 	%rd80, %r130, 8;
	add.s64 	%rd81, %rd1, %rd80;
	ld.global.nc.u64 	%rd82, [%rd81];
	add.s32 	%r131, %r130, 32;
	mul.wide.u32 	%rd83, %r131, 8;
	add.s64 	%rd84, %rd1, %rd83;
	ld.global.nc.u64 	%rd85, [%rd84];
	mad.lo.s32 	%r132, %r199, %r71, %r72;
	mul.wide.u32 	%rd86, %r132, 8;
	add.s64 	%rd87, %rd3, %rd86;
	ld.global.nc.u64 	%rd88, [%rd87];
	add.s32 	%r133, %r132, 32;
	mul.wide.u32 	%rd89, %r133, 8;
	add.s64 	%rd90, %rd3, %rd89;
	ld.global.nc.u64 	%rd91, [%rd90];
	xor.b64  	%rd92, %rd88, %rd82;
	popc.b64 	%r134, %rd92;
	add.s32 	%r135, %r186, %r134;
	xor.b64  	%rd93, %rd88, %rd85;
	popc.b64 	%r136, %rd93;
	add.s32 	%r137, %r187, %r136;
	xor.b64  	%rd94, %rd91, %rd82;
	popc.b64 	%r138, %rd94;
	add.s32 	%r139, %r188, %r138;
	xor.b64  	%rd95, %rd91, %rd85;
	popc.b64 	%r140, %rd95;
	add.s32 	%r141, %r189, %r140;
	add.s32 	%r142, %r130, %r171;
	mul.wide.u32 	%rd96, %r142, 8;
	add.s64 	%rd97, %rd1, %rd96;
	ld.global.nc.u64 	%rd98, [%rd97];
	add.s32 	%r143, %r142, 32;
	mul.wide.u32 	%rd99, %r143, 8;
	add.s64 	%rd100, %rd1, %rd99;
	ld.global.nc.u64 	%rd101, [%rd100];
	add.s32 	%r144, %r132, %r71;
	mul.wide.u32 	%rd102, %r144, 8;
	add.s64 	%rd103, %rd3, %rd102;
	ld.global.nc.u64 	%rd104, [%rd103];
	add.s32 	%r145, %r144, 32;
	mul.wide.u32 	%rd105, %r145, 8;
	add.s64 	%rd106, %rd3, %rd105;
	ld.global.nc.u64 	%rd107, [%rd106];
	xor.b64  	%rd108, %rd104, %rd98;
	popc.b64 	%r146, %rd108;
	add.s32 	%r186, %r135, %r146;
	xor.b64  	%rd109, %rd104, %rd101;
	popc.b64 	%r147, %rd109;
	add.s32 	%r187, %r137, %r147;
	xor.b64  	%rd110, %rd107, %rd98;
	popc.b64 	%r148, %rd110;
	add.s32 	%r188, %r139, %r148;
	xor.b64  	%rd111, %rd107, %rd101;
	popc.b64 	%r149, %rd111;
	add.s32 	%r189, %r141, %r149;
	add.s32 	%r199, %r199, 2;
$L__BB1_7:
	and.b32  	%r150, %r70, 1;
	setp.eq.b32 	%p6, %r150, 1;
	not.pred 	%p7, %p6;
	@%p7 bra 	$L__BB1_9;
	ld.param.u32 	%r172, [_Z12BMM64_MT_M_SPKyS0_Pfiii_param_3];
	mov.u32 	%r151, %tid.x;
	shr.u32 	%r152, %r151, 5;
	mad.lo.s32 	%r153, %r199, %r172, %r152;
	mul.wide.u32 	%rd112, %r153, 8;
	add.s64 	%rd113, %rd1, %rd112;
	ld.global.nc.u64 	%rd114, [%rd113];
	add.s32 	%r154, %r153, 32;
	mul.wide.u32 	%rd115, %r154, 8;
	add.s64 	%rd116, %rd1, %rd115;
	ld.global.nc.u64 	%rd117, [%rd116];
	mad.lo.s32 	%r155, %r199, %r71, %r72;
	mul.wide.u32 	%rd118, %r155, 8;
	add.s64 	%rd119, %rd3, %rd118;
	ld.global.nc.u64 	%rd120, [%rd119];
	add.s32 	%r156, %r155, 32;
	mul.wide.u32 	%rd121, %r156, 8;
	add.s64 	%rd122, %rd3, %rd121;
	ld.global.nc.u64 	%rd123, [%rd122];
	xor.b64  	%rd124, %rd120, %rd114;
	popc.b64 	%r157, %rd124;
	add.s32 	%r186, %r186, %r157;
	xor.b64  	%rd125, %rd120, %rd117;
	popc.b64 	%r158, %rd125;
	add.s32 	%r187, %r187, %r158;
	xor.b64  	%rd126, %rd123, %rd114;
	popc.b64 	%r159, %rd126;
	add.s32 	%r188, %r188, %r159;
	xor.b64  	%rd127, %rd123, %rd117;
	popc.b64 	%r160, %rd127;
	add.s32 	%r189, %r189, %r160;
$L__BB1_9:
	cvt.rn.f32.u32 	%f10, %r186;
	add.f32 	%f19, %f10, %f10;
	cvt.rn.f32.u32 	%f11, %r187;
	add.f32 	%f20, %f11, %f11;
	cvt.rn.f32.u32 	%f12, %r188;
	add.f32 	%f21, %f12, %f12;
	cvt.rn.f32.u32 	%f13, %r189;
	add.f32 	%f22, %f13, %f13;
$L__BB1_10:
	shl.b32 	%r161, %r70, 6;
	cvt.rn.f32.s32 	%f14, %r161;
	sub.f32 	%f15, %f14, %f19;
	mov.u32 	%r162, %tid.x;
	shr.u32 	%r163, %r162, 5;
	mad.lo.s32 	%r164, %r71, %r163, %r72;
	mul.wide.u32 	%rd128, %r164, 4;
	add.s64 	%rd129, %rd2, %rd128;
	st.global.f32 	[%rd129], %f15;
	sub.f32 	%f16, %f14, %f20;
	shl.b32 	%r165, %r71, 5;
	add.s32 	%r166, %r164, %r165;
	mul.wide.u32 	%rd130, %r166, 4;
	add.s64 	%rd131, %rd2, %rd130;
	st.global.f32 	[%rd131], %f16;
	sub.f32 	%f17, %f14, %f21;
	add.s32 	%r167, %r164, 32;
	mul.wide.u32 	%rd132, %r167, 4;
	add.s64 	%rd133, %rd2, %rd132;
	st.global.f32 	[%rd133], %f17;
	sub.f32 	%f18, %f14, %f22;
	add.s32 	%r168, %r166, 32;
	mul.wide.u32 	%rd134, %r168, 4;
	add.s64 	%rd135, %rd2, %rd134;
	st.global.f32 	[%rd135], %f18;
	ret;

}
	// .globl	_Z9BMM32_BINPKjS0_Pjiii
.visible .entry _Z9BMM32_BINPKjS0_Pjiii(
	.param .u64 .ptr .align 1 _Z9BMM32_BINPKjS0_Pjiii_param_0,
	.param .u64 .ptr .align 1 _Z9BMM32_BINPKjS0_Pjiii_param_1,
	.param .u64 .ptr .align 1 _Z9BMM32_BINPKjS0_Pjiii_param_2,
	.param .u32 _Z9BMM32_BINPKjS0_Pjiii_param_3,
	.param .u32 _Z9BMM32_BINPKjS0_Pjiii_param_4,
	.param .u32 _Z9BMM32_BINPKjS0_Pjiii_param_5
)
{
	.reg .pred 	%p<67>;
	.reg .b32 	%r<297>;
	.reg .b32 	%f<131>;
	.reg .b64 	%rd<24>;

	ld.param.u64 	%rd3, [_Z9BMM32_BINPKjS0_Pjiii_param_1];
	ld.param.u32 	%r75, [_Z9BMM32_BINPKjS0_Pjiii_param_3];
	ld.param.u32 	%r76, [_Z9BMM32_BINPKjS0_Pjiii_param_4];
	// begin inline asm
	mov.u32 %r78, %laneid;
	// end inline asm
	mov.u32 	%r79, %ctaid.x;
	shl.b32 	%r2, %r79, 5;
	mov.u32 	%r3, %ctaid.y;
	setp.lt.s32 	%p1, %r76, 1;
	mov.f32 	%f99, 0f00000000;
	mov.f32 	%f100, %f99;
	mov.f32 	%f101, %f99;
	mov.f32 	%f102, %f99;
	mov.f32 	%f103, %f99;
	mov.f32 	%f104, %f99;
	mov.f32 	%f105, %f99;
	mov.f32 	%f106, %f99;
	mov.f32 	%f107, %f99;
	mov.f32 	%f108, %f99;
	mov.f32 	%f109, %f99;
	mov.f32 	%f110, %f99;
	mov.f32 	%f111, %f99;
	mov.f32 	%f112, %f99;
	mov.f32 	%f113, %f99;
	mov.f32 	%f114, %f99;
	mov.f32 	%f115, %f99;
	mov.f32 	%f116, %f99;
	mov.f32 	%f117, %f99;
	mov.f32 	%f118, %f99;
	mov.f32 	%f119, %f99;
	mov.f32 	%f120, %f99;
	mov.f32 	%f121, %f99;
	mov.f32 	%f122, %f99;
	mov.f32 	%f123, %f99;
	mov.f32 	%f124, %f99;
	mov.f32 	%f125, %f99;
	mov.f32 	%f126, %f99;
	mov.f32 	%f127, %f99;
	mov.f32 	%f128, %f99;
	mov.f32 	%f129, %f99;
	mov.f32 	%f130, %f99;
	@%p1 bra 	$L__BB2_4;
	add.s32 	%r81, %r76, -1;
	shr.u32 	%r82, %r81, 5;
	neg.s32 	%r264, %r82;
	cvta.to.global.u64 	%rd1, %rd3;
	mov.b32 	%r265, 0;
	cvt.u64.u32 	%rd6, %r2;
	mov.u32 	%r262, %r78;
	mov.u32 	%r263, %r78;
	mov.u32 	%r266, %r265;
	mov.u32 	%r267, %r265;
	mov.u32 	%r268, %r265;
	mov.u32 	%r269, %r265;
	mov.u32 	%r270, %r265;
	mov.u32 	%r271, %r265;
	mov.u32 	%r272, %r265;
	mov.u32 	%r273, %r265;
	mov.u32 	%r274, %r265;
	mov.u32 	%r275, %r265;
	mov.u32 	%r276, %r265;
	mov.u32 	%r277, %r265;
	mov.u32 	%r278, %r265;
	mov.u32 	%r279, %r265;
	mov.u32 	%r280, %r265;
	mov.u32 	%r281, %r265;
	mov.u32 	%r282, %r265;
	mov.u32 	%r283, %r265;
	mov.u32 	%r284, %r265;
	mov.u32 	%r285, %r265;
	mov.u32 	%r286, %r265;
	mov.u32 	%r287, %r265;
	mov.u32 	%r288, %r265;
	mov.u32 	%r289, %r265;
	mov.u32 	%r290, %r265;
	mov.u32 	%r291, %r265;
	mov.u32 	%r292, %r265;
	mov.u32 	%r293, %r265;
	mov.u32 	%r294, %r265;
	mov.u32 	%r295, %r265;
	mov.u32 	%r296, %r265;
$L__BB2_2:
	ld.param.u32 	%r261, [_Z9BMM32_BINPKjS0_Pjiii_param_5];
	ld.param.u64 	%rd22, [_Z9BMM32_BINPKjS0_Pjiii_param_0];
	cvt.u64.u32 	%rd5, %r263;
	add.s64 	%rd7, %rd5, %rd6;
	cvta.to.global.u64 	%rd8, %rd22;
	shl.b64 	%rd9, %rd7, 2;
	add.s64 	%rd10, %rd8, %rd9;
	cvt.u64.u32 	%rd11, %r262;
	shl.b32 	%r83, %r3, 5;
	cvt.u64.u32 	%rd12, %r83;
	add.s64 	%rd13, %rd11, %rd12;
	shl.b64 	%rd14, %rd13, 2;
	add.s64 	%rd15, %rd1, %rd14;
	ld.global.nc.u32 	%r84, [%rd15];
	ld.global.nc.u32 	%r85, [%rd10];
	shfl.sync.idx.b32	%r86|%p2, %r84, 0, 31, -1;
	xor.b32  	%r87, %r86, %r85;
	popc.b32 	%r88, %r87;
	add.s32 	%r296, %r88, %r296;
	shfl.sync.idx.b32	%r89|%p3, %r84, 1, 31, -1;
	xor.b32  	%r90, %r89, %r85;
	popc.b32 	%r91, %r90;
	add.s32 	%r295, %r91, %r295;
	shfl.sync.idx.b32	%r92|%p4, %r84, 2, 31, -1;
	xor.b32  	%r93, %r92, %r85;
	popc.b32 	%r94, %r93;
	add.s32 	%r294, %r94, %r294;
	shfl.sync.idx.b32	%r95|%p5, %r84, 3, 31, -1;
	xor.b32  	%r96, %r95, %r85;
	popc.b32 	%r97, %r96;
	add.s32 	%r293, %r97, %r293;
	shfl.sync.idx.b32	%r98|%p6, %r84, 4, 31, -1;
	xor.b32  	%r99, %r98, %r85;
	popc.b32 	%r100, %r99;
	add.s32 	%r292, %r100, %r292;
	shfl.sync.idx.b32	%r101|%p7, %r84, 5, 31, -1;
	xor.b32  	%r102, %r101, %r85;
	popc.b32 	%r103, %r102;
	add.s32 	%r291, %r103, %r291;
	shfl.sync.idx.b32	%r104|%p8, %r84, 6, 31, -1;
	xor.b32  	%r105, %r104, %r85;
	popc.b32 	%r106, %r105;
	add.s32 	%r290, %r106, %r290;
	shfl.sync.idx.b32	%r107|%p9, %r84, 7, 31, -1;
	xor.b32  	%r108, %r107, %r85;
	popc.b32 	%r109, %r108;
	add.s32 	%r289, %r109, %r289;
	shfl.sync.idx.b32	%r110|%p10, %r84, 8, 31, -1;
	xor.b32  	%r111, %r110, %r85;
	popc.b32 	%r112, %r111;
	add.s32 	%r288, %r112, %r288;
	shfl.sync.idx.b32	%r113|%p11, %r84, 9, 31, -1;
	xor.b32  	%r114, %r113, %r85;
	popc.b32 	%r115, %r114;
	add.s32 	%r287, %r115, %r287;
	shfl.sync.idx.b32	%r116|%p12, %r84, 10, 31, -1;
	xor.b32  	%r117, %r116, %r85;
	popc.b32 	%r118, %r117;
	add.s32 	%r286, %r118, %r286;
	shfl.sync.idx.b32	%r119|%p13, %r84, 11, 31, -1;
	xor.b32  	%r120, %r119, %r85;
	popc.b32 	%r121, %r120;
	add.s32 	%r285, %r121, %r285;
	shfl.sync.idx.b32	%r122|%p14, %r84, 12, 31, -1;
	xor.b32  	%r123, %r122, %r85;
	popc.b32 	%r124, %r123;
	add.s32 	%r284, %r124, %r284;
	shfl.sync.idx.b32	%r125|%p15, %r84, 13, 31, -1;
	xor.b32  	%r126, %r125, %r85;
	popc.b32 	%r127, %r126;
	add.s32 	%r283, %r127, %r283;
	shfl.sync.idx.b32	%r128|%p16, %r84, 14, 31, -1;
	xor.b32  	%r129, %r128, %r85;
	popc.b32 	%r130, %r129;
	add.s32 	%r282, %r130, %r282;
	shfl.sync.idx.b32	%r131|%p17, %r84, 15, 31, -1;
	xor.b32  	%r132, %r131, %r85;
	popc.b32 	%r133, %r132;
	add.s32 	%r281, %r133, %r281;
	shfl.sync.idx.b32	%r134|%p18, %r84, 16, 31, -1;
	xor.b32  	%r135, %r134, %r85;
	popc.b32 	%r136, %r135;
	add.s32 	%r280, %r136, %r280;
	shfl.sync.idx.b32	%r137|%p19, %r84, 17, 31, -1;
	xor.b32  	%r138, %r137, %r85;
	popc.b32 	%r139, %r138;
	add.s32 	%r279, %r139, %r279;
	shfl.sync.idx.b32	%r140|%p20, %r84, 18, 31, -1;
	xor.b32  	%r141, %r140, %r85;
	popc.b32 	%r142, %r141;
	add.s32 	%r278, %r142, %r278;
	shfl.sync.idx.b32	%r143|%p21, %r84, 19, 31, -1;
	xor.b32  	%r144, %r143, %r85;
	popc.b32 	%r145, %r144;
	add.s32 	%r277, %r145, %r277;
	shfl.sync.idx.b32	%r146|%p22, %r84, 20, 31, -1;
	xor.b32  	%r147, %r146, %r85;
	popc.b32 	%r148, %r147;
	add.s32 	%r276, %r148, %r276;
	shfl.sync.idx.b32	%r149|%p23, %r84, 21, 31, -1;
	xor.b32  	%r150, %r149, %r85;
	popc.b32 	%r151, %r150;
	add.s32 	%r275, %r151, %r275;
	shfl.sync.idx.b32	%r152|%p24, %r84, 22, 31, -1;
	xor.b32  	%r153, %r152, %r85;
	popc.b32 	%r154, %r153;
	add.s32 	%r274, %r154, %r274;
	shfl.sync.idx.b32	%r155|%p25, %r84, 23, 31, -1;
	xor.b32  	%r156, %r155, %r85;
	popc.b32 	%r157, %r156;
	add.s32 	%r273, %r157, %r273;
	shfl.sync.idx.b32	%r158|%p26, %r84, 24, 31, -1;
	xor.b32  	%r159, %r158, %r85;
	popc.b32 	%r160, %r159;
	add.s32 	%r272, %r160, %r272;
	shfl.sync.idx.b32	%r161|%p27, %r84, 25, 31, -1;
	xor.b32  	%r162, %r161, %r85;
	popc.b32 	%r163, %r162;
	add.s32 	%r271, %r163, %r271;
	shfl.sync.idx.b32	%r164|%p28, %r84, 26, 31, -1;
	xor.b32  	%r165, %r164, %r85;
	popc.b32 	%r166, %r165;
	add.s32 	%r270, %r166, %r270;
	shfl.sync.idx.b32	%r167|%p29, %r84, 27, 31, -1;
	xor.b32  	%r168, %r167, %r85;
	popc.b32 	%r169, %r168;
	add.s32 	%r269, %r169, %r269;
	shfl.sync.idx.b32	%r170|%p30, %r84, 28, 31, -1;
	xor.b32  	%r171, %r170, %r85;
	popc.b32 	%r172, %r171;
	add.s32 	%r268, %r172, %r268;
	shfl.sync.idx.b32	%r173|%p31, %r84, 29, 31, -1;
	xor.b32  	%r174, %r173, %r85;
	popc.b32 	%r175, %r174;
	add.s32 	%r267, %r175, %r267;
	shfl.sync.idx.b32	%r176|%p32, %r84, 30, 31, -1;
	xor.b32  	%r177, %r176, %r85;
	popc.b32 	%r178, %r177;
	add.s32 	%r266, %r178, %r266;
	shfl.sync.idx.b32	%r179|%p33, %r84, 31, 31, -1;
	xor.b32  	%r180, %r179, %r85;
	popc.b32 	%r181, %r180;
	add.s32 	%r265, %r181, %r265;
	add.s32 	%r264, %r264, 1;
	add.s32 	%r263, %r263, %r75;
	add.s32 	%r262, %r262, %r261;
	setp.ne.s32 	%p34, %r264, 1;
	@%p34 bra 	$L__BB2_2;
	cvt.rn.f32.u32 	%f66, %r296;
	add.f32 	%f130, %f66, %f66;
	cvt.rn.f32.u32 	%f67, %r295;
	add.f32 	%f129, %f67, %f67;
	cvt.rn.f32.u32 	%f68, %r294;
	add.f32 	%f128, %f68, %f68;
	cvt.rn.f32.u32 	%f69, %r293;
	add.f32 	%f127, %f69, %f69;
	cvt.rn.f32.u32 	%f70, %r292;
	add.f32 	%f126, %f70, %f70;
	cvt.rn.f32.u32 	%f71, %r291;
	add.f32 	%f125, %f71, %f71;
	cvt.rn.f32.u32 	%f72, %r290;
	add.f32 	%f124, %f72, %f72;
	cvt.rn.f32.u32 	%f73, %r289;
	add.f32 	%f123, %f73, %f73;
	cvt.rn.f32.u32 	%f74, %r288;
	add.f32 	%f122, %f74, %f74;
	cvt.rn.f32.u32 	%f75, %r287;
	add.f32 	%f121, %f75, %f75;
	cvt.rn.f32.u32 	%f76, %r286;
	add.f32 	%f120, %f76, %f76;
	cvt.rn.f32.u32 	%f77, %r285;
	add.f32 	%f119, %f77, %f77;
	cvt.rn.f32.u32 	%f78, %r284;
	add.f32 	%f118, %f78, %f78;
	cvt.rn.f32.u32 	%f79, %r283;
	add.f32 	%f117, %f79, %f79;
	cvt.rn.f32.u32 	%f80, %r282;
	add.f32 	%f116, %f80, %f80;
	cvt.rn.f32.u32 	%f81, %r281;
	add.f32 	%f115, %f81, %f81;
	cvt.rn.f32.u32 	%f82, %r280;
	add.f32 	%f114, %f82, %f82;
	cvt.rn.f32.u32 	%f83, %r279;
	add.f32 	%f113, %f83, %f83;
	cvt.rn.f32.u32 	%f84, %r278;
	add.f32 	%f112, %f84, %f84;
	cvt.rn.f32.u32 	%f85, %r277;
	add.f32 	%f111, %f85, %f85;
	cvt.rn.f32.u32 	%f86, %r276;
	add.f32 	%f110, %f86, %f86;
	cvt.rn.f32.u32 	%f87, %r275;
	add.f32 	%f109, %f87, %f87;
	cvt.rn.f32.u32 	%f88, %r274;
	add.f32 	%f108, %f88, %f88;
	cvt.rn.f32.u32 	%f89, %r273;
	add.f32 	%f107, %f89, %f89;
	cvt.rn.f32.u32 	%f90, %r272;
	add.f32 	%f106, %f90, %f90;
	cvt.rn.f32.u32 	%f91, %r271;
	add.f32 	%f105, %f91, %f91;
	cvt.rn.f32.u32 	%f92, %r270;
	add.f32 	%f104, %f92, %f92;
	cvt.rn.f32.u32 	%f93, %r269;
	add.f32 	%f103, %f93, %f93;
	cvt.rn.f32.u32 	%f94, %r268;
	add.f32 	%f102, %f94, %f94;
	cvt.rn.f32.u32 	%f95, %r267;
	add.f32 	%f101, %f95, %f95;
	cvt.rn.f32.u32 	%f96, %r266;
	add.f32 	%f100, %f96, %f96;
	cvt.rn.f32.u32 	%f97, %r265;
	add.f32 	%f99, %f97, %f97;
$L__BB2_4:
	ld.param.u64 	%rd23, [_Z9BMM32_BINPKjS0_Pjiii_param_2];
	cvt.rn.f32.s32 	%f98, %r76;
	setp.le.f32 	%p35, %f130, %f98;
	selp.b32 	%r182, 2, 0, %p35;
	setp.le.f32 	%p36, %f129, %f98;
	selp.u32 	%r183, 1, 0, %p36;
	or.b32  	%r184, %r182, %r183;
	setp.le.f32 	%p37, %f128, %f98;
	shl.b32 	%r185, %r184, 2;
	selp.b32 	%r186, 2, 0, %p37;
	or.b32  	%r187, %r185, %r186;
	setp.le.f32 	%p38, %f127, %f98;
	selp.u32 	%r188, 1, 0, %p38;
	or.b32  	%r189, %r187, %r188;
	setp.le.f32 	%p39, %f126, %f98;
	shl.b32 	%r190, %r189, 2;
	selp.b32 	%r191, 2, 0, %p39;
	or.b32  	%r192, %r190, %r191;
	setp.le.f32 	%p40, %f125, %f98;
	selp.u32 	%r193, 1, 0, %p40;
	or.b32  	%r194, %r192, %r193;
	setp.le.f32 	%p41, %f124, %f98;
	shl.b32 	%r195, %r194, 2;
	selp.b32 	%r196, 2, 0, %p41;
	or.b32  	%r197, %r195, %r196;
	setp.le.f32 	%p42, %f123, %f98;
	selp.u32 	%r198, 1, 0, %p42;
	or.b32  	%r199, %r197, %r198;
	setp.le.f32 	%p43, %f122, %f98;
	shl.b32 	%r200, %r199, 2;
	selp.b32 	%r201, 2, 0, %p43;
	or.b32  	%r202, %r200, %r201;
	setp.le.f32 	%p44, %f121, %f98;
	selp.u32 	%r203, 1, 0, %p44;
	or.b32  	%r204, %r202, %r203;
	setp.le.f32 	%p45, %f120, %f98;
	shl.b32 	%r205, %r204, 2;
	selp.b32 	%r206, 2, 0, %p45;
	or.b32  	%r207, %r205, %r206;
	setp.le.f32 	%p46, %f119, %f98;
	selp.u32 	%r208, 1, 0, %p46;
	or.b32  	%r209, %r207, %r208;
	setp.le.f32 	%p47, %f118, %f98;
	shl.b32 	%r210, %r209, 2;
	selp.b32 	%r211, 2, 0, %p47;
	or.b32  	%r212, %r210, %r211;
	setp.le.f32 	%p48, %f117, %f98;
	selp.u32 	%r213, 1, 0, %p48;
	or.b32  	%r214, %r212, %r213;
	setp.le.f32 	%p49, %f116, %f98;
	shl.b32 	%r215, %r214, 2;
	selp.b32 	%r216, 2, 0, %p49;
	or.b32  	%r217, %r215, %r216;
	setp.le.f32 	%p50, %f115, %f98;
	selp.u32 	%r218, 1, 0, %p50;
	or.b32  	%r219, %r217, %r218;
	setp.le.f32 	%p51, %f114, %f98;
	shl.b32 	%r220, %r219, 2;
	selp.b32 	%r221, 2, 0, %p51;
	or.b32  	%r222, %r220, %r221;
	setp.le.f32 	%p52, %f113, %f98;
	selp.u32 	%r223, 1, 0, %p52;
	or.b32  	%r224, %r222, %r223;
	setp.le.f32 	%p53, %f112, %f98;
	shl.b32 	%r225, %r224, 2;
	selp.b32 	%r226, 2, 0, %p53;
	or.b32  	%r227, %r225, %r226;
	setp.le.f32 	%p54, %f111, %f98;
	selp.u32 	%r228, 1, 0, %p54;
	or.b32  	%r229, %r227, %r228;
	setp.le.f32 	%p55, %f110, %f98;
	shl.b32 	%r230, %r229, 2;
	selp.b32 	%r231, 2, 0, %p55;
	or.b32  	%r232, %r230, %r231;
	setp.le.f32 	%p56, %f109, %f98;
	selp.u32 	%r233, 1, 0, %p56;
	or.b32  	%r234, %r232, %r233;
	setp.le.f32 	%p57, %f108, %f98;
	shl.b32 	%r235, %r234, 2;
	selp.b32 	%r236, 2, 0, %p57;
	or.b32  	%r237, %r235, %r236;
	setp.le.f32 	%p58, %f107, %f98;
	selp.u32 	%r238, 1, 0, %p58;
	or.b32  	%r239, %r237, %r238;
	setp.le.f32 	%p59, %f106, %f98;
	shl.b32 	%r240, %r239, 2;
	selp.b32 	%r241, 2, 0, %p59;
	or.b32  	%r242, %r240, %r241;
	setp.le.f32 	%p60, %f105, %f98;
	selp.u32 	%r243, 1, 0, %p60;
	or.b32  	%r244, %r242, %r243;
	setp.le.f32 	%p61, %f104, %f98;
	shl.b32 	%r245, %r244, 2;
	selp.b32 	%r246, 2, 0, %p61;
	or.b32  	%r247, %r245, %r246;
	setp.le.f32 	%p62, %f103, %f98;
	selp.u32 	%r248, 1, 0, %p62;
	or.b32  	%r249, %r247, %r248;
	setp.le.f32 	%p63, %f102, %f98;
	shl.b32 	%r250, %r249, 2;
	selp.b32 	%r251, 2, 0, %p63;
	or.b32  	%r252, %r250, %r251;
	setp.le.f32 	%p64, %f101, %f98;
	selp.u32 	%r253, 1, 0, %p64;
	or.b32  	%r254, %r252, %r253;
	setp.le.f32 	%p65, %f100, %f98;
	shl.b32 	%r255, %r254, 2;
	selp.b32 	%r256, 2, 0, %p65;
	or.b32  	%r257, %r255, %r256;
	setp.le.f32 	%p66, %f99, %f98;
	selp.u32 	%r258, 1, 0, %p66;
	or.b32  	%r259, %r257, %r258;
	cvta.to.global.u64 	%rd16, %rd23;
	mad.lo.s32 	%r260, %r75, %r3, %r2;
	cvt.u64.u32 	%rd17, %r260;
	cvt.u64.u32 	%rd18, %r78;
	add.s64 	%rd19, %rd18, %rd17;
	shl.b64 	%rd20, %rd19, 2;
	add.s64 	%rd21, %rd16, %rd20;
	st.global.u32 	[%rd21], %r259;
	ret;

}
	// .globl	_Z10BMM32S_BINPKjS0_Pjiii
.visible .entry _Z10BMM32S_BINPKjS0_Pjiii(
	.param .u64 .ptr .align 1 _Z10BMM32S_BINPKjS0_Pjiii_param_0,
	.param .u64 .ptr .align 1 _Z10BMM32S_BINPKjS0_Pjiii_param_1,
	.param .u64 .ptr .align 1 _Z10BMM32S_BINPKjS0_Pjiii_param_2,
	.param .u32 _Z10BMM32S_BINPKjS0_Pjiii_param_3,
	.param .u32 _Z10BMM32S_BINPKjS0_Pjiii_param_4,
	.param .u32 _Z10BMM32S_BINPKjS0_Pjiii_param_5
)
{
	.reg .pred 	%p<11>;
	.reg .b32 	%r<216>;
	.reg .b32 	%f<7>;
	.reg .b64 	%rd<133>;

	ld.param.u64 	%rd6, [_Z10BMM32S_BINPKjS0_Pjiii_param_0];
	ld.param.u64 	%rd7, [_Z10BMM32S_BINPKjS0_Pjiii_param_1];
	ld.param.u32 	%r76, [_Z10BMM32S_BINPKjS0_Pjiii_param_3];
	ld.param.u32 	%r77, [_Z10BMM32S_BINPKjS0_Pjiii_param_4];
	ld.param.u32 	%r78, [_Z10BMM32S_BINPKjS0_Pjiii_param_5];
	cvta.to.global.u64 	%rd1, %rd7;
	cvta.to.global.u64 	%rd2, %rd6;
	// begin inline asm
	mov.u32 %r79, %laneid;
	// end inline asm
	mov.u32 	%r80, %tid.x;
	shr.u32 	%r2, %r80, 5;
	mov.u32 	%r81, %ctaid.x;
	shl.b32 	%r3, %r81, 5;
	mov.u32 	%r82, %ctaid.y;
	shl.b32 	%r83, %r82, 5;
	cvt.u64.u32 	%rd3, %r83;
	setp.lt.s32 	%p1, %r77, 1;
	mov.f32 	%f6, 0f00000000;
	@%p1 bra 	$L__BB3_13;
	add.s32 	%r4, %r77, -1;
	shr.u32 	%r86, %r4, 5;
	add.s32 	%r5, %r86, 1;
	setp.lt.u32 	%p2, %r77, 225;
	mov.b32 	%r210, 0;
	mov.u32 	%r215, %r210;
	@%p2 bra 	$L__BB3_4;
	and.b32  	%r88, %r5, 268435448;
	neg.s32 	%r204, %r88;
	add.s32 	%r203, %r76, %r2;
	shl.b32 	%r8, %r76, 3;
	shl.b32 	%r89, %r76, 1;
	add.s32 	%r202, %r2, %r89;
	mad.lo.s32 	%r201, %r76, 3, %r2;
	shl.b32 	%r90, %r76, 2;
	add.s32 	%r200, %r2, %r90;
	mad.lo.s32 	%r199, %r76, 5, %r2;
	mad.lo.s32 	%r198, %r76, 6, %r2;
	mad.lo.s32 	%r197, %r76, 7, %r2;
	add.s32 	%r195, %r79, %r78;
	shl.b32 	%r16, %r78, 3;
	shl.b32 	%r91, %r78, 1;
	add.s32 	%r194, %r79, %r91;
	mad.lo.s32 	%r193, %r78, 3, %r79;
	shl.b32 	%r92, %r78, 2;
	add.s32 	%r192, %r79, %r92;
	mad.lo.s32 	%r191, %r78, 5, %r79;
	mad.lo.s32 	%r190, %r78, 6, %r79;
	mad.lo.s32 	%r189, %r78, 7, %r79;
	mov.b32 	%r215, 0;
	cvt.u64.u32 	%rd9, %r3;
	mov.u32 	%r188, %r79;
	mov.u32 	%r196, %r2;
$L__BB3_3:
	.pragma "nounroll";
	and.b32  	%r210, %r5, 268435448;
	cvt.u64.u32 	%rd8, %r196;
	add.s64 	%rd10, %rd8, %rd9;
	shl.b64 	%rd11, %rd10, 2;
	add.s64 	%rd12, %rd2, %rd11;
	ld.global.nc.u32 	%r93, [%rd12];
	cvt.u64.u32 	%rd13, %r188;
	add.s64 	%rd14, %rd13, %rd3;
	shl.b64 	%rd15, %rd14, 2;
	add.s64 	%rd16, %rd1, %rd15;
	ld.global.nc.u32 	%r94, [%rd16];
	xor.b32  	%r95, %r94, %r93;
	popc.b32 	%r96, %r95;
	add.s32 	%r97, %r96, %r215;
	cvt.u64.u32 	%rd17, %r203;
	add.s64 	%rd18, %rd17, %rd9;
	shl.b64 	%rd19, %rd18, 2;
	add.s64 	%rd20, %rd2, %rd19;
	ld.global.nc.u32 	%r98, [%rd20];
	cvt.u64.u32 	%rd21, %r195;
	add.s64 	%rd22, %rd21, %rd3;
	shl.b64 	%rd23, %rd22, 2;
	add.s64 	%rd24, %rd1, %rd23;
	ld.global.nc.u32 	%r99, [%rd24];
	xor.b32  	%r100, %r99, %r98;
	popc.b32 	%r101, %r100;
	add.s32 	%r102, %r101, %r97;
	cvt.u64.u32 	%rd25, %r202;
	add.s64 	%rd26, %rd25, %rd9;
	shl.b64 	%rd27, %rd26, 2;
	add.s64 	%rd28, %rd2, %rd27;
	ld.global.nc.u32 	%r103, [%rd28];
	cvt.u64.u32 	%rd29, %r194;
	add.s64 	%rd30, %rd29, %rd3;
	shl.b64 	%rd31, %rd30, 2;
	add.s64 	%rd32, %rd1, %rd31;
	ld.global.nc.u32 	%r104, [%rd32];
	xor.b32  	%r105, %r104, %r103;
	popc.b32 	%r106, %r105;
	add.s32 	%r107, %r106, %r102;
	cvt.u64.u32 	%rd33, %r201;
	add.s64 	%rd34, %rd33, %rd9;
	shl.b64 	%rd35, %rd34, 2;
	add.s64 	%rd36, %rd2, %rd35;
	ld.global.nc.u32 	%r108, [%rd36];
	cvt.u64.u32 	%rd37, %r193;
	add.s64 	%rd38, %rd37, %rd3;
	shl.b64 	%rd39, %rd38, 2;
	add.s64 	%rd40, %rd1, %rd39;
	ld.global.nc.u32 	%r109, [%rd40];
	xor.b32  	%r110, %r109, %r108;
	popc.b32 	%r111, %r110;
	add.s32 	%r112, %r111, %r107;
	cvt.u64.u32 	%rd41, %r200;
	add.s64 	%rd42, %rd41, %rd9;
	shl.b64 	%rd43, %rd42, 2;
	add.s64 	%rd44, %rd2, %rd43;
	ld.global.nc.u32 	%r113, [%rd44];
	cvt.u64.u32 	%rd45, %r192;
	add.s64 	%rd46, %rd45, %rd3;
	shl.b64 	%rd47, %rd46, 2;
	add.s64 	%rd48, %rd1, %rd47;
	ld.global.nc.u32 	%r114, [%rd48];
	xor.b32  	%r115, %r114, %r113;
	popc.b32 	%r116, %r115;
	add.s32 	%r117, %r116, %r112;
	cvt.u64.u32 	%rd49, %r199;
	add.s64 	%rd50, %rd49, %rd9;
	shl.b64 	%rd51, %rd50, 2;
	add.s64 	%rd52, %rd2, %rd51;
	ld.global.nc.u32 	%r118, [%rd52];
	cvt.u64.u32 	%rd53, %r191;
	add.s64 	%rd54, %rd53, %rd3;
	shl.b64 	%rd55, %rd54, 2;
	add.s64 	%rd56, %rd1, %rd55;
	ld.global.nc.u32 	%r119, [%rd56];
	xor.b32  	%r120, %r119, %r118;
	popc.b32 	%r121, %r120;
	add.s32 	%r122, %r121, %r117;
	cvt.u64.u32 	%rd57, %r198;
	add.s64 	%rd58, %rd57, %rd9;
	shl.b64 	%rd59, %rd58, 2;
	add.s64 	%rd60, %rd2, %rd59;
	ld.global.nc.u32 	%r123, [%rd60];
	cvt.u64.u32 	%rd61, %r190;
	add.s64 	%rd62, %rd61, %rd3;
	shl.b64 	%rd63, %rd62, 2;
	add.s64 	%rd64, %rd1, %rd63;
	ld.global.nc.u32 	%r124, [%rd64];
	xor.b32  	%r125, %r124, %r123;
	popc.b32 	%r126, %r125;
	add.s32 	%r127, %r126, %r122;
	cvt.u64.u32 	%rd65, %r197;
	add.s64 	%rd66, %rd65, %rd9;
	shl.b64 	%rd67, %rd66, 2;
	add.s64 	%rd68, %rd2, %rd67;
	ld.global.nc.u32 	%r128, [%rd68];
	cvt.u64.u32 	%rd69, %r189;
	add.s64 	%rd70, %rd69, %rd3;
	shl.b64 	%rd71, %rd70, 2;
	add.s64 	%rd72, %rd1, %rd71;
	ld.global.nc.u32 	%r129, [%rd72];
	xor.b32  	%r130, %r129, %r128;
	popc.b32 	%r131, %r130;
	add.s32 	%r215, %r131, %r127;
	add.s32 	%r204, %r204, 8;
	add.s32 	%r203, %r203, %r8;
	add.s32 	%r202, %r202, %r8;
	add.s32 	%r201, %r201, %r8;
	add.s32 	%r200, %r200, %r8;
	add.s32 	%r199, %r199, %r8;
	add.s32 	%r198, %r198, %r8;
	add.s32 	%r197, %r197, %r8;
	add.s32 	%r196, %r196, %r8;
	add.s32 	%r195, %r195, %r16;
	add.s32 	%r194, %r194, %r16;
	add.s32 	%r193, %r193, %r16;
	add.s32 	%r192, %r192, %r16;
	add.s32 	%r191, %r191, %r16;
	add.s32 	%r190, %r190, %r16;
	add.s32 	%r189, %r189, %r16;
	add.s32 	%r188, %r188, %r16;
	setp.ne.s32 	%p3, %r204, 0;
	@%p3 bra 	$L__BB3_3;
$L__BB3_4:
	and.b32  	%r63, %r5, 7;
	setp.eq.s32 	%p4, %r63, 0;
	@%p4 bra 	$L__BB3_12;
	cvt.u64.u32 	%rd4, %r3;
	setp.lt.u32 	%p5, %r63, 4;
	@%p5 bra 	$L__BB3_7;
	mad.lo.s32 	%r133, %r210, %r76, %r2;
	cvt.u64.u32 	%rd73, %r133;
	add.s64 	%rd74, %rd73, %rd4;
	shl.b64 	%rd75, %rd74, 2;
	add.s64 	%rd76, %rd2, %rd75;
	ld.global.nc.u32 	%r134, [%rd76];
	mad.lo.s32 	%r135, %r210, %r78, %r79;
	cvt.u64.u32 	%rd77, %r135;
	add.s64 	%rd78, %rd77, %rd3;
	shl.b64 	%rd79, %rd78, 2;
	add.s64 	%rd80, %rd1, %rd79;
	ld.global.nc.u32 	%r136, [%rd80];
	xor.b32  	%r137, %r136, %r134;
	popc.b32 	%r138, %r137;
	add.s32 	%r139, %r138, %r215;
	add.s32 	%r140, %r133, %r76;
	cvt.u64.u32 	%rd81, %r140;
	add.s64 	%rd82, %rd81, %rd4;
	shl.b64 	%rd83, %rd82, 2;
	add.s64 	%rd84, %rd2, %rd83;
	ld.global.nc.u32 	%r141, [%rd84];
	add.s32 	%r142, %r135, %r78;
	cvt.u64.u32 	%rd85, %r142;
	add.s64 	%rd86, %rd85, %rd3;
	shl.b64 	%rd87, %rd86, 2;
	add.s64 	%rd88, %rd1, %rd87;
	ld.global.nc.u32 	%r143, [%rd88];
	xor.b32  	%r144, %r143, %r141;
	popc.b32 	%r145, %r144;
	add.s32 	%r146, %r145, %r139;
	add.s32 	%r147, %r140, %r76;
	cvt.u64.u32 	%rd89, %r147;
	add.s64 	%rd90, %rd89, %rd4;
	shl.b64 	%rd91, %rd90, 2;
	add.s64 	%rd92, %rd2, %rd91;
	ld.global.nc.u32 	%r148, [%rd92];
	add.s32 	%r149, %r142, %r78;
	cvt.u64.u32 	%rd93, %r149;
	add.s64 	%rd94, %rd93, %rd3;
	shl.b64 	%rd95, %rd94, 2;
	add.s64 	%rd96, %rd1, %rd95;
	ld.global.nc.u32 	%r150, [%rd96];
	xor.b32  	%r151, %r150, %r148;
	popc.b32 	%r152, %r151;
	add.s32 	%r153, %r152, %r146;
	add.s32 	%r154, %r147, %r76;
	cvt.u64.u32 	%rd97, %r154;
	add.s64 	%rd98, %rd97, %rd4;
	shl.b64 	%rd99, %rd98, 2;
	add.s64 	%rd100, %rd2, %rd99;
	ld.global.nc.u32 	%r155, [%rd100];
	add.s32 	%r156, %r149, %r78;
	cvt.u64.u32 	%rd101, %r156;
	add.s64 	%rd102, %rd101, %rd3;
	shl.b64 	%rd103, %rd102, 2;
	add.s64 	%rd104, %rd1, %rd103;
	ld.global.nc.u32 	%r157, [%rd104];
	xor.b32  	%r158, %r157, %r155;
	popc.b32 	%r159, %r158;
	add.s32 	%r215, %r159, %r153;
	add.s32 	%r210, %r210, 4;
$L__BB3_7:
	and.b32  	%r161, %r5, 3;
	setp.eq.s32 	%p6, %r161, 0;
	@%p6 bra 	$L__BB3_12;
	setp.eq.s32 	%p7, %r161, 1;
	@%p7 bra 	$L__BB3_10;
	mad.lo.s32 	%r162, %r210, %r76, %r2;
	cvt.u64.u32 	%rd105, %r162;
	add.s64 	%rd106, %rd105, %rd4;
	shl.b64 	%rd107, %rd106, 2;
	add.s64 	%rd108, %rd2, %rd107;
	ld.global.nc.u32 	%r163, [%rd108];
	mad.lo.s32 	%r164, %r210, %r78, %r79;
	cvt.u64.u32 	%rd109, %r164;
	add.s64 	%rd110, %rd109, %rd3;
	shl.b64 	%rd111, %rd110, 2;
	add.s64 	%rd112, %rd1, %rd111;
	ld.global.nc.u32 	%r165, [%rd112];
	xor.b32  	%r166, %r165, %r163;
	popc.b32 	%r167, %r166;
	add.s32 	%r168, %r167, %r215;
	add.s32 	%r169, %r162, %r76;
	cvt.u64.u32 	%rd113, %r169;
	add.s64 	%rd114, %rd113, %rd4;
	shl.b64 	%rd115, %rd114, 2;
	add.s64 	%rd116, %rd2, %rd115;
	ld.global.nc.u32 	%r170, [%rd116];
	add.s32 	%r171, %r164, %r78;
	cvt.u64.u32 	%rd117, %r171;
	add.s64 	%rd118, %rd117, %rd3;
	shl.b64 	%rd119, %rd118, 2;
	add.s64 	%rd120, %rd1, %rd119;
	ld.global.nc.u32 	%r172, [%rd120];
	xor.b32  	%r173, %r172, %r170;
	popc.b32 	%r174, %r173;
	add.s32 	%r215, %r174, %r168;
	add.s32 	%r210, %r210, 2;
$L__BB3_10:
	and.b32  	%r175, %r4, 32;
	setp.ne.s32 	%p8, %r175, 0;
	@%p8 bra 	$L__BB3_12;
	mad.lo.s32 	%r176, %r210, %r76, %r2;
	cvt.u64.u32 	%rd121, %r176;
	add.s64 	%rd122, %rd121, %rd4;
	shl.b64 	%rd123, %rd122, 2;
	add.s64 	%rd124, %rd2, %rd123;
	ld.global.nc.u32 	%r177, [%rd124];
	mad.lo.s32 	%r178, %r210, %r78, %r79;
	cvt.u64.u32 	%rd125, %r178;
	add.s64 	%rd126, %rd125, %rd3;
	shl.b64 	%rd127, %rd126, 2;
	add.s64 	%rd128, %rd1, %rd127;
	ld.global.nc.u32 	%r179, [%rd128];
	xor.b32  	%r180, %r179, %r177;
	popc.b32 	%r181, %r180;
	add.s32 	%r215, %r181, %r215;
$L__BB3_12:
	cvt.rn.f32.u32 	%f4, %r215;
	add.f32 	%f6, %f4, %f4;
$L__BB3_13:
	ld.param.u64 	%rd132, [_Z10BMM32S_BINPKjS0_Pjiii_param_2];
	cvt.u32.u64 	%r182, %rd3;
	cvta.to.global.u64 	%rd129, %rd132;
	cvt.rn.f32.s32 	%f5, %r77;
	setp.le.f32 	%p9, %f6, %f5;
	mov.b32 	%r183, -1;
	vote.sync.ballot.b32 	%r184, %p9, %r183;
	brev.b32 	%r185, %r184;
	add.s32 	%r186, %r2, %r182;
	mad.lo.s32 	%r187, %r3, %r78, %r186;
	mul.wide.u32 	%rd130, %r187, 4;
	add.s64 	%rd131, %rd129, %rd130;
	st.global.u32 	[%rd131], %r185;
	ret;

}
	// .globl	_Z9BMM64_BINPKyS0_Pyiii
.visible .entry _Z9BMM64_BINPKyS0_Pyiii(
	.param .u64 .ptr .align 1 _Z9BMM64_BINPKyS0_Pyiii_param_0,
	.param .u64 .ptr .align 1 _Z9BMM64_BINPKyS0_Pyiii_param_1,
	.param .u64 .ptr .align 1 _Z9BMM64_BINPKyS0_Pyiii_param_2,
	.param .u32 _Z9BMM64_BINPKyS0_Pyiii_param_3,
	.param .u32 _Z9BMM64_BINPKyS0_Pyiii_param_4,
	.param .u32 _Z9BMM64_BINPKyS0_Pyiii_param_5
)
{
	.reg .pred 	%p<259>;
	.reg .b16 	%rs<129>;
	.reg .b32 	%r<934>;
	.reg .b32 	%f<258>;
	.reg .b64 	%rd<539>;

	ld.param.u64 	%rd4, [_Z9BMM64_BINPKyS0_Pyiii_param_2];
	ld.param.u32 	%r201, [_Z9BMM64_BINPKyS0_Pyiii_param_4];
	ld.param.u32 	%r204, [_Z9BMM64_BINPKyS0_Pyiii_param_5];
	cvta.to.global.u64 	%rd5, %rd4;
	// begin inline asm
	mov.u32 %r202, %laneid;
	// end inline asm
	mov.u32 	%r205, %ctaid.x;
	mov.u32 	%r206, %ctaid.y;
	shl.b32 	%r207, %r206, 6;
	mul.lo.s32 	%r208, %r205, %r204;
	shl.b32 	%r209, %r208, 6;
	add.s32 	%r210, %r209, %r207;
	mul.wide.u32 	%rd6, %r210, 8;
	add.s64 	%rd1, %rd5, %rd6;
	setp.lt.s32 	%p1, %r201, 1;
	mov.b32 	%r870, 0;
	mov.u32 	%r871, %r870;
	mov.u32 	%r872, %r870;
	mov.u32 	%r873, %r870;
	mov.u32 	%r874, %r870;
	mov.u32 	%r875, %r870;
	mov.u32 	%r876, %r870;
	mov.u32 	%r877, %r870;
	mov.u32 	%r878, %r870;
	mov.u32 	%r879, %r870;
	mov.u32 	%r880, %r870;
	mov.u32 	%r881, %r870;
	mov.u32 	%r882, %r870;
	mov.u32 	%r883, %r870;
	mov.u32 	%r884, %r870;
	mov.u32 	%r885, %r870;
	mov.u32 	%r886, %r870;
	mov.u32 	%r887, %r870;
	mov.u32 	%r888, %r870;
	mov.u32 	%r889, %r870;
	mov.u32 	%r890, %r870;
	mov.u32 	%r891, %r870;
	mov.u32 	%r892, %r870;
	mov.u32 	%r893, %r870;
	mov.u32 	%r894, %r870;
	mov.u32 	%r895, %r870;
	mov.u32 	%r896, %r870;
	mov.u32 	%r897, %r870;
	mov.u32 	%r898, %r870;
	mov.u32 	%r899, %r870;
	mov.u32 	%r900, %r870;
	mov.u32 	%r901, %r870;
	mov.u32 	%r902, %r870;
	mov.u32 	%r903, %r870;
	mov.u32 	%r904, %r870;
	mov.u32 	%r905, %r870;
	mov.u32 	%r906, %r870;
	mov.u32 	%r907, %r870;
	mov.u32 	%r908, %r870;
	mov.u32 	%r909, %r870;
	mov.u32 	%r910, %r870;
	mov.u32 	%r911, %r870;
	mov.u32 	%r912, %r870;
	mov.u32 	%r913, %r870;
	mov.u32 	%r914, %r870;
	mov.u32 	%r915, %r870;
	mov.u32 	%r916, %r870;
	mov.u32 	%r917, %r870;
	mov.u32 	%r918, %r870;
	mov.u32 	%r919, %r870;
	mov.u32 	%r920, %r870;
	mov.u32 	%r921, %r870;
	mov.u32 	%r922, %r870;
	mov.u32 	%r923, %r870;
	mov.u32 	%r924, %r870;
	mov.u32 	%r925, %r870;
	mov.u32 	%r926, %r870;
	mov.u32 	%r927, %r870;
	mov.u32 	%r928, %r870;
	mov.u32 	%r929, %r870;
	mov.u32 	%r930, %r870;
	mov.u32 	%r931, %r870;
	mov.u32 	%r932, %r870;
	mov.u32 	%r933, %r870;
	@%p1 bra 	$L__BB4_3;
	ld.param.u32 	%r801, [_Z9BMM64_BINPKyS0_Pyiii_param_4];
	add.s32 	%r212, %r801, -1;
	shr.u32 	%r213, %r212, 6;
	neg.s32 	%r867, %r213;
	mov.b32 	%r870, 0;
	shl.b32 	%r472, %r205, 6;
	mul.wide.u32 	%rd136, %r472, 8;
	mul.wide.u32 	%rd145, %r207, 8;
	mov.u32 	%r732, %nctaid.x;
	shl.b32 	%r733, %r732, 6;
	mov.u32 	%r734, %nctaid.y;
	shl.b32 	%r735, %r734, 6;
	mov.u32 	%r868, %r202;
	mov.u32 	%r869, %r202;
$L__BB4_2:
	ld.param.u64 	%rd538, [_Z9BMM64_BINPKyS0_Pyiii_param_1];
	ld.param.u64 	%rd537, [_Z9BMM64_BINPKyS0_Pyiii_param_0];
	add.s32 	%r470, %r869, 32;
	cvta.to.global.u64 	%rd135, %rd537;
	add.s64 	%rd137, %rd135, %rd136;
	mul.wide.u32 	%rd138, %r869, 8;
	add.s64 	%rd139, %rd137, %rd138;
	ld.global.nc.u64 	%rd140, [%rd139];
	mul.wide.u32 	%rd141, %r470, 8;
	add.s64 	%rd142, %rd137, %rd141;
	ld.global.nc.u64 	%rd143, [%rd142];
	add.s32 	%r473, %r868, 32;
	cvta.to.global.u64 	%rd144, %rd538;
	add.s64 	%rd146, %rd144, %rd145;
	mul.wide.u32 	%rd147, %r868, 8;
	add.s64 	%rd148, %rd146, %rd147;
	mul.wide.u32 	%rd149, %r473, 8;
	add.s64 	%rd150, %rd146, %rd149;
	ld.global.nc.u64 	%rd9, [%rd150];
	ld.global.nc.u64 	%rd7, [%rd148];
	// begin inline asm
	mov.b64 {%r214,%r215}, %rd7;
	// end inline asm
	shfl.sync.idx.b32	%r217|%p2, %r215, 0, 31, -1;
	shfl.sync.idx.b32	%r216|%p3, %r214, 0, 31, -1;
	// begin inline asm
	mov.b64 %rd8, {%r216,%r217};
	// end inline asm
	// begin inline asm
	mov.b64 {%r218,%r219}, %rd9;
	// end inline asm
	shfl.sync.idx.b32	%r221|%p4, %r219, 0, 31, -1;
	shfl.sync.idx.b32	%r220|%p5, %r218, 0, 31, -1;
	// begin inline asm
	mov.b64 %rd10, {%r220,%r221};
	// end inline asm
	xor.b64  	%rd151, %rd8, %rd140;
	popc.b64 	%r476, %rd151;
	shl.b32 	%r477, %r476, 16;
	xor.b64  	%rd152, %rd8, %rd143;
	popc.b64 	%r478, %rd152;
	or.b32  	%r479, %r477, %r478;
	add.s32 	%r933, %r479, %r933;
	xor.b64  	%rd153, %rd10, %rd140;
	popc.b64 	%r480, %rd153;
	shl.b32 	%r481, %r480, 16;
	xor.b64  	%rd154, %rd10, %rd143;
	popc.b64 	%r482, %rd154;
	add.s32 	%r483, %r901, %r482;
	add.s32 	%r901, %r483, %r481;
	// begin inline asm
	mov.b64 {%r222,%r223}, %rd7;
	// end inline asm
	shfl.sync.idx.b32	%r225|%p6, %r223, 1, 31, -1;
	shfl.sync.idx.b32	%r224|%p7, %r222, 1, 31, -1;
	// begin inline asm
	mov.b64 %rd12, {%r224,%r225};
	// end inline asm
	// begin inline asm
	mov.b64 {%r226,%r227}, %rd9;
	// end inline asm
	shfl.sync.idx.b32	%r229|%p8, %r227, 1, 31, -1;
	shfl.sync.idx.b32	%r228|%p9, %r226, 1, 31, -1;
	// begin inline asm
	mov.b64 %rd14, {%r228,%r229};
	// end inline asm
	xor.b64  	%rd155, %rd12, %rd140;
	popc.b64 	%r484, %rd155;
	shl.b32 	%r485, %r484, 16;
	xor.b64  	%rd156, %rd12, %rd143;
	popc.b64 	%r486, %rd156;
	or.b32  	%r487, %r485, %r486;
	add.s32 	%r932, %r487, %r932;
	xor.b64  	%rd157, %rd14, %rd140;
	popc.b64 	%r488, %rd157;
	shl.b32 	%r489, %r488, 16;
	xor.b64  	%rd158, %rd14, %rd143;
	popc.b64 	%r490, %rd158;
	add.s32 	%r491, %r900, %r490;
	add.s32 	%r900, %r491, %r489;
	// begin inline asm
	mov.b64 {%r230,%r231}, %rd7;
	// end inline asm
	shfl.sync.idx.b32	%r233|%p10, %r231, 2, 31, -1;
	shfl.sync.idx.b32	%r232|%p11, %r230, 2, 31, -1;
	// begin inline asm
	mov.b64 %rd16, {%r232,%r233};
	// end inline asm
	// begin inline asm
	mov.b64 {%r234,%r235}, %rd9;
	// end inline asm
	shfl.sync.idx.b32	%r237|%p12, %r235, 2, 31, -1;
	shfl.sync.idx.b32	%r236|%p13, %r234, 2, 31, -1;
	// begin inline asm
	mov.b64 %rd18, {%r236,%r237};
	// end inline asm
	xor.b64  	%rd159, %rd16, %rd140;
	popc.b64 	%r492, %rd159;
	shl.b32 	%r493, %r492, 16;
	xor.b64  	%rd160, %rd16, %rd143;
	popc.b64 	%r494, %rd160;
	or.b32  	%r495, %r493, %r494;
	add.s32 	%r931, %r495, %r931;
	xor.b64  	%rd161, %rd18, %rd140;
	popc.b64 	%r496, %rd161;
	shl.b32 	%r497, %r496, 16;
	xor.b64  	%rd162, %rd18, %rd143;
	popc.b64 	%r498, %rd162;
	add.s32 	%r499, %r899, %r498;
	add.s32 	%r899, %r499, %r497;
	// begin inline asm
	mov.b64 {%r238,%r239}, %rd7;
	// end inline asm
	shfl.sync.idx.b32	%r241|%p14, %r239, 3, 31, -1;
	shfl.sync.idx.b32	%r240|%p15, %r238, 3, 31, -1;
	// begin inline asm
	mov.b64 %rd20, {%r240,%r241};
	// end inline asm
	// begin inline asm
	mov.b64 {%r242,%r243}, %rd9;
	// end inline asm
	shfl.sync.idx.b32	%r245|%p16, %r243, 3, 31, -1;
	shfl.sync.idx.b32	%r244|%p17, %r242, 3, 31, -1;
	// begin inline asm
	mov.b64 %rd22, {%r244,%r245};
	// end inline asm
	xor.b64  	%rd163, %rd20, %rd140;
	popc.b64 	%r500, %rd163;
	shl.b32 	%r501, %r500, 16;
	xor.b64  	%rd164, %rd20, %rd143;
	popc.b64 	%r502, %rd164;
	or.b32  	%r503, %r501, %r502;
	add.s32 	%r930, %r503, %r930;
	xor.b64  	%rd165, %rd22, %rd140;
	popc.b64 	%r504, %rd165;
	shl.b32 	%r505, %r504, 16;
	xor.b64  	%rd166, %rd22, %rd143;
	popc.b64 	%r506, %rd166;
	add.s32 	%r507, %r898, %r506;
	add.s32 	%r898, %r507, %r505;
	// begin inline asm
	mov.b64 {%r246,%r247}, %rd7;
	// end inline asm
	shfl.sync.idx.b32	%r249|%p18, %r247, 4, 31, -1;
	shfl.sync.idx.b32	%r248|%p19, %r246, 4, 31, -1;
	// begin inline asm
	mov.b64 %rd24, {%r248,%r249};
	// end inline asm
	// begin inline asm
	mov.b64 {%r250,%r251}, %rd9;
	// end inline asm
	shfl.sync.idx.b32	%r253|%p20, %r251, 4, 31, -1;
	shfl.sync.idx.b32	%r252|%p21, %r250, 4, 31, -1;
	// begin inline asm
	mov.b64 %rd26, {%r252,%r253};
	// end inline asm
	xor.b64  	%rd167, %rd24, %rd140;
	popc.b64 	%r508, %rd167;
	shl.b32 	%r509, %r508, 16;
	xor.b64  	%rd168, %rd24, %rd143;
	popc.b64 	%r510, %rd168;
	or.b32  	%r511, %r509, %r510;
	add.s32 	%r929, %r511, %r929;
	xor.b64  	%rd169, %rd26, %rd140;
	popc.b64 	%r512, %rd169;
	shl.b32 	%r513, %r512, 16;
	xor.b64  	%rd170, %rd26, %rd143;
	popc.b64 	%r514, %rd170;
	add.s32 	%r515, %r897, %r514;
	add.s32 	%r897, %r515, %r513;
	// begin inline asm
	mov.b64 {%r254,%r255}, %rd7;
	// end inline asm
	shfl.sync.idx.b32	%r257|%p22, %r255, 5, 31, -1;
	shfl.sync.idx.b32	%r256|%p23, %r254, 5, 31, -1;
	// begin inline asm
	mov.b64 %rd28, {%r256,%r257};
	// end inline asm
	// begin inline asm
	mov.b64 {%r258,%r259}, %rd9;
	// end inline asm
	shfl.sync.idx.b32	%r261|%p24, %r259, 5, 31, -1;
	shfl.sync.idx.b32	%r260|%p25, %r258, 5, 31, -1;
	// begin inline asm
	mov.b64 %rd30, {%r260,%r261};
	// end inline asm
	xor.b64  	%rd171, %rd28, %rd140;
	popc.b64 	%r516, %rd171;
	shl.b32 	%r517, %r516, 16;
	xor.b64  	%rd172, %rd28, %rd143;
	popc.b64 	%r518, %rd172;
	or.b32  	%r519, %r517, %r518;
	add.s32 	%r928, %r519, %r928;
	xor.b64  	%rd173, %rd30, %rd140;
	popc.b64 	%r520, %rd173;
	shl.b32 	%r521, %r520, 16;
	xor.b64  	%rd174, %rd30, %rd143;
	popc.b64 	%r522, %rd174;
	add.s32 	%r523, %r896, %r522;
	add.s32 	%r896, %r523, %r521;
	// begin inline asm
	mov.b64 {%r262,%r263}, %rd7;
	// end inline asm
	shfl.sync.idx.b32	%r265|%p26, %r263, 6, 31, -1;
	shfl.sync.idx.b32	%r264|%p27, %r262, 6, 31, -1;
	// begin inline asm
	mov.b64 %rd32, {%r264,%r265};
	// end inline asm
	// begin inline asm
	mov.b64 {%r266,%r267}, %rd9;
	// end inline asm
	shfl.sync.idx.b32	%r269|%p28, %r267, 6, 31, -1;
	shfl.sync.idx.b32	%r268|%p29, %r266, 6, 31, -1;
	// begin inline asm
	mov.b64 %rd34, {%r268,%r269};
	// end inline asm
	xor.b64  	%rd175, %rd32, %rd140;
	popc.b64 	%r524, %rd175;
	shl.b32 	%r525, %r524, 16;
	xor.b64  	%rd176, %rd32, %rd143;
	popc.b64 	%r526, %rd176;
	or.b32  	%r527, %r525, %r526;
	add.s32 	%r927, %r527, %r927;
	xor.b64  	%rd177, %rd34, %rd140;
	popc.b64 	%r528, %rd177;
	shl.b32 	%r529, %r528, 16;
	xor.b64  	%rd178, %rd34, %rd143;
	popc.b64 	%r530, %rd178;
	add.s32 	%r531, %r895, %r530;
	add.s32 	%r895, %r531, %r529;
	// begin inline asm
	mov.b64 {%r270,%r271}, %rd7;
	// end inline asm
	shfl.sync.idx.b32	%r273|%p30, %r271, 7, 31, -1;
	shfl.sync.idx.b32	%r272|%p31, %r270, 7, 31, -1;
	// begin inline asm
	mov.b64 %rd36, {%r272,%r273};
	// end inline asm
	// begin inline asm
	mov.b64 {%r274,%r275}, %rd9;
	// end inline asm
	shfl.sync.idx.b32	%r277|%p32, %r275, 7, 31, -1;
	shfl.sync.idx.b32	%r276|%p33, %r274, 7, 31, -1;
	// begin inline asm
	mov.b64 %rd38, {%r276,%r277};
	// end inline asm
	xor.b64  	%rd179, %rd36, %rd140;
	popc.b64 	%r532, %rd179;
	shl.b32 	%r533, %r532, 16;
	xor.b64  	%rd180, %rd36, %rd143;
	popc.b64 	%r534, %rd180;
	or.b32  	%r535, %r533, %r534;
	add.s32 	%r926, %r535, %r926;
	xor.b64  	%rd181, %rd38, %rd140;
	popc.b64 	%r536, %rd181;
	shl.b32 	%r537, %r536, 16;
	xor.b64  	%rd182, %rd38, %rd143;
	popc.b64 	%r538, %rd182;
	add.s32 	%r539, %r894, %r538;
	add.s32 	%r894, %r539, %r537;
	// begin inline asm
	mov.b64 {%r278,%r279}, %rd7;
	// end inline asm
	shfl.sync.idx.b32	%r281|%p34, %r279, 8, 31, -1;
	shfl.sync.idx.b32	%r280|%p35, %r278, 8, 31, -1;
	// begin inline asm
	mov.b64 %rd40, {%r280,%r281};
	// end inline asm
	// begin inline asm
	mov.b64 {%r282,%r283}, %rd9;
	// end inline asm
	shfl.sync.idx.b32	%r285|%p36, %r283, 8, 31, -1;
	shfl.sync.idx.b32	%r284|%p37, %r282, 8, 31, -1;
	// begin inline asm
	mov.b64 %rd42, {%r284,%r285};
	// end inline asm
	xor.b64  	%rd183, %rd40, %rd140;
	popc.b64 	%r540, %rd183;
	shl.b32 	%r541, %r540, 16;
	xor.b64  	%rd184, %rd40, %rd143;
	popc.b64 	%r542, %rd184;
	or.b32  	%r543, %r541, %r542;
	add.s32 	%r925, %r543, %r925;
	xor.b64  	%rd185, %rd42, %rd140;
	popc.b64 	%r544, %rd185;
	shl.b32 	%r545, %r544, 16;
	xor.b64  	%rd186, %rd42, %rd143;
	popc.b64 	%r546, %rd186;
	add.s32 	%r547, %r893, %r546;
	add.s32 	%r893, %r547, %r545;
	// begin inline asm
	mov.b64 {%r286,%r287}, %rd7;
	// end inline asm
	shfl.sync.idx.b32	%r289|%p38, %r287, 9, 31, -1;
	shfl.sync.idx.b32	%r288|%p39, %r286, 9, 31, -1;
	// begin inline asm
	mov.b64 %rd44, {%r288,%r289};
	// end inline asm
	// begin inline asm
	mov.b64 {%r290,%r291}, %rd9;
	// end inline asm
	shfl.sync.idx.b32	%r293|%p40, %r291, 9, 31, -1;
	shfl.sync.idx.b32	%r292|%p41, %r290, 9, 31, -1;
	// begin inline asm
	mov.b64 %rd46, {%r292,%r293};
	// end inline asm
	xor.b64  	%rd187, %rd44, %rd140;
	popc.b64 	%r548, %rd187;
	shl.b32 	%r549, %r548, 16;
	xor.b64  	%rd188, %rd44, %rd143;
	popc.b64 	%r550, %rd188;
	or.b32  	%r551, %r549, %r550;
	add.s32 	%r924, %r551, %r924;
	xor.b64  	%rd189, %rd46, %rd140;
	popc.b64 	%r552, %rd189;
	shl.b32 	%r553, %r552, 16;
	xor.b64  	%rd190, %rd46, %rd143;
	popc.b64 	%r554, %rd190;
	add.s32 	%r555, %r892, %r554;
	add.s32 	%r892, %r555, %r553;
	// begin inline asm
	mov.b64 {%r294,%r295}, %rd7;
	// end inline asm
	shfl.sync.idx.b32	%r297|%p42, %r295, 10, 31, -1;
	shfl.sync.idx.b32	%r296|%p43, %r294, 10, 31, -1;
	// begin inline asm
	mov.b64 %rd48, {%r296,%r297};
	// end inline asm
	// begin inline asm
	mov.b64 {%r298,%r299}, %rd9;
	// end inline asm
	shfl.sync.idx.b32	%r301|%p44, %r299, 10, 31, -1;
	shfl.sync.idx.b32	%r300|%p45, %r298, 10, 31, -1;
	// begin inline asm
	mov.b64 %rd50, {%r300,%r301};
	// end inline asm
	xor.b64  	%rd191, %rd48, %rd140;
	popc.b64 	%r556, %rd191;
	shl.b32 	%r557, %r556, 16;
	xor.b64  	%rd192, %rd48, %rd143;
	popc.b64 	%r558, %rd192;
	or.b32  	%r559, %r557, %r558;
	add.s32 	%r923, %r559, %r923;
	xor.b64  	%rd193, %rd50, %rd140;
	popc.b64 	%r560, %rd193;
	shl.b32 	%r561, %r560, 16;
	xor.b64  	%rd194, %rd50, %rd143;
	popc.b64 	%r562, %rd194;
	add.s32 	%r563, %r891, %r562;
	add.s32 	%r891, %r563, %r561;
	// begin inline asm
	mov.b64 {%r302,%r303}, %rd7;
	// end inline asm
	shfl.sync.idx.b32	%r305|%p46, %r303, 11, 31, -1;
	shfl.sync.idx.b32	%r304|%p47, %r302, 11, 31, -1;
	// begin inline asm
	mov.b64 %rd52, {%r304,%r305};
	// end inline asm
	// begin inline asm
	mov.b64 {%r306,%r307}, %rd9;
	// end inline asm
	shfl.sync.idx.b32	%r309|%p48, %r307, 11, 31, -1;
	shfl.sync.idx.b32	%r308|%p49, %r306, 11, 31, -1;
	// begin inline asm
	mov.b64 %rd54, {%r308,%r309};
	// end inline asm
	xor.b64  	%rd195, %rd52, %rd140;
	popc.b64 	%r564, %rd195;
	shl.b32 	%r565, %r564, 16;
	xor.b64  	%rd196, %rd52, %rd143;
	popc.b64 	%r566, %rd196;
	or.b32  	%r567, %r565, %r566;
	add.s32 	%r922, %r567, %r922;
	xor.b64  	%rd197, %rd54, %rd140;
	popc.b64 	%r568, %rd197;
	shl.b32 	%r569, %r568, 16;
	xor.b64  	%rd198, %rd54, %rd143;
	popc.b64 	%r570, %rd198;
	add.s32 	%r571, %r890, %r570;
	add.s32 	%r890, %r571, %r569;
	// begin inline asm
	mov.b64 {%r310,%r311}, %rd7;
	// end inline asm
	shfl.sync.idx.b32	%r313|%p50, %r311, 12, 31, -1;
	shfl.sync.idx.b32	%r312|%p51, %r310, 12, 31, -1;
	// begin inline asm
	mov.b64 %rd56, {%r312,%r313};
	// end inline asm
	// begin inline asm
	mov.b64 {%r314,%r315}, %rd9;
	// end inline asm
	shfl.sync.idx.b32	%r317|%p52, %r315, 12, 31, -1;
	shfl.sync.idx.b32	%r316|%p53, %r314, 12, 31, -1;
	// begin inline asm
	mov.b64 %rd58, {%r316,%r317};
	// end inline asm
	xor.b64  	%rd199, %rd56, %rd140;
	popc.b64 	%r572, %rd199;
	shl.b32 	%r573, %r572, 16;
	xor.b64  	%rd200, %rd56, %rd143;
	popc.b64 	%r574, %rd200;
	or.b32  	%r575, %r573, %r574;
	add.s32 	%r921, %r575, %r921;
	xor.b64  	%rd201, %rd58, %rd140;
	popc.b64 	%r576, %rd201;
	shl.b32 	%r577, %r576, 16;
	xor.b64  	%rd202, %rd58, %rd143;
	popc.b64 	%r578, %rd202;
	add.s32 	%r579, %r889, %r578;
	add.s32 	%r889, %r579, %r577;
	// begin inline asm
	mov.b64 {%r318,%r319}, %rd7;
	// end inline asm
	shfl.sync.idx.b32	%r321|%p54, %r319, 13, 31, -1;
	shfl.sync.idx.b32	%r320|%p55, %r318, 13, 31, -1;
	// begin inline asm
	mov.b64 %rd60, {%r320,%r321};
	// end inline asm
	// begin inline asm
	mov.b64 {%r322,%r323}, %rd9;
	// end inline asm
	shfl.sync.idx.b32	%r325|%p56, %r323, 13, 31, -1;
	shfl.sync.idx.b32	%r324|%p57, %r322, 13, 31, -1;
	// begin inline asm
	mov.b64 %rd62, {%r324,%r325};
	// end inline asm
	xor.b64  	%rd203, %rd60, %rd140;
	popc.b64 	%r580, %rd203;
	shl.b32 	%r581, %r580, 16;
	xor.b64  	%rd204, %rd60, %rd143;
	popc.b64 	%r582, %rd204;
	or.b32  	%r583, %r581, %r582;
	add.s32 	%r920, %r583, %r920;
	xor.b64  	%rd205, %rd62, %rd140;
	popc.b64 	%r584, %rd205;
	shl.b32 	%r585, %r584, 16;
	xor.b64  	%rd206, %rd62, %rd143;
	popc.b64 	%r586, %rd206;
	add.s32 	%r587, %r888, %r586;
	add.s32 	%r888, %r587, %r585;
	// begin inline asm
	mov.b64 {%r326,%r327}, %rd7;
	// end inline asm
	shfl.sync.idx.b32	%r329|%p58, %r327, 14, 31, -1;
	shfl.sync.idx.b32	%r328|%p59, %r326, 14, 31, -1;
	// begin inline asm
	mov.b64 %rd64, {%r328,%r329};
	// end inline asm
	// begin inline asm
	mov.b64 {%r330,%r331}, %rd9;
	// end inline asm
	shfl.sync.idx.b32	%r333|%p60, %r331, 14, 31, -1;
	shfl.sync.idx.b32	%r332|%p61, %r330, 14, 31, -1;
	// begin inline asm
	mov.b64 %rd66, {%r332,%r333};
	// end inline asm
	xor.b64  	%rd207, %rd64, %rd140;
	popc.b64 	%r588, %rd207;
	shl.b32 	%r589, %r588, 16;
	xor.b64  	%rd208, %rd64, %rd143;
	popc.b64 	%r590, %rd208;
	or.b32  	%r591, %r589, %r590;
	add.s32 	%r919, %r591, %r919;
	xor.b64  	%rd209, %rd66, %rd140;
	popc.b64 	%r592, %rd209;
	shl.b32 	%r593, %r592, 16;
	xor.b64  	%rd210, %rd66, %rd143;
	popc.b64 	%r594, %rd210;
	add.s32 	%r595, %r887, %r594;
	add.s32 	%r887, %r595, %r593;
	// begin inline asm
	mov.b64 {%r334,%r335}, %rd7;
	// end inline asm
	shfl.sync.idx.b32	%r337|%p62, %r335, 15, 31, -1;
	shfl.sync.idx.b32	%r336|%p63, %r334, 15, 31, -1;
	// begin inline asm
	mov.b64 %rd68, {%r336,%r337};
	// end inline asm
	// begin inline asm
	mov.b64 {%r338,%r339}, %rd9;
	// end inline asm
	shfl.sync.idx.b32	%r341|%p64, %r339, 15, 31, -1;
	shfl.sync.idx.b32	%r340|%p65, %r338, 15, 31, -1;
	// begin inline asm
	mov.b64 %rd70, {%r340,%r341};
	// end inline asm
	xor.b64  	%rd211, %rd68, %rd140;
	popc.b64 	%r596, %rd211;
	shl.b32 	%r597, %r596, 16;
	xor.b64  	%rd212, %rd68, %rd143;
	popc.b64 	%r598, %rd212;
	or.b32  	%r599, %r597, %r598;
	add.s32 	%r918, %r599, %r918;
	xor.b64  	%rd213, %rd70, %rd140;
	popc.b64 	%r600, %rd213;
	shl.b32 	%r601, %r600, 16;
	xor.b64  	%rd214, %rd70, %rd143;
	popc.b64 	%r602, %rd214;
	add.s32 	%r603, %r886, %r602;
	add.s32 	%r886, %r603, %r601;
	// begin inline asm
	mov.b64 {%r342,%r343}, %rd7;
	// end inline asm
	shfl.sync.idx.b32	%r345|%p66, %r343, 16, 31, -1;
	shfl.sync.idx.b32	%r344|%p67, %r342, 16, 31, -1;
	// begin inline asm
	mov.b64 %rd72, {%r344,%r345};
	// end inline asm
	// begin inline asm
	mov.b64 {%r346,%r347}, %rd9;
	// end inline asm
	shfl.sync.idx.b32	%r349|%p68, %r347, 16, 31, -1;
	shfl.sync.idx.b32	%r348|%p69, %r346, 16, 31, -1;
	// begin inline asm
	mov.b64 %rd74, {%r348,%r349};
	// end inline asm
	xor.b64  	%rd215, %rd72, %rd140;
	popc.b64 	%r604, %rd215;
	shl.b32 	%r605, %r604, 16;
	xor.b64  	%rd216, %rd72, %rd143;
	popc.b64 	%r606, %rd216;
	or.b32  	%r607, %r605, %r606;
	add.s32 	%r917, %r607, %r917;
	xor.b64  	%rd217, %rd74, %rd140;
	popc.b64 	%r608, %rd217;
	shl.b32 	%r609, %r608, 16;
	xor.b64  	%rd218, %rd74, %rd143;
	popc.b64 	%r610, %rd218;
	add.s32 	%r611, %r885, %r610;
	add.s32 	%r885, %r611, %r609;
	// begin inline asm
	mov.b64 {%r350,%r351}, %rd7;
	// end inline asm
	shfl.sync.idx.b32	%r353|%p70, %r351, 17, 31, -1;
	shfl.sync.idx.b32	%r352|%p71, %r350, 17, 31, -1;
	// begin inline asm
	mov.b64 %rd76, {%r352,%r353};
	// end inline asm
	// begin inline asm
	mov.b64 {%r354,%r355}, %rd9;
	// end inline asm
	shfl.sync.idx.b32	%r357|%p72, %r355, 17, 31, -1;
	shfl.sync.idx.b32	%r356|%p73, %r354, 17, 31, -1;
	// begin inline asm
	mov.b64 %rd78, {%r356,%r357};
	// end inline asm
	xor.b64  	%rd219, %rd76, %rd140;
	popc.b64 	%r612, %rd219;
	shl.b32 	%r613, %r612, 16;
	xor.b64  	%rd220, %rd76, %rd143;
	popc.b64 	%r614, %rd220;
	or.b32  	%r615, %r613, %r614;
	add.s32 	%r916, %r615, %r916;
	xor.b64  	%rd221, %rd78, %rd140;
	popc.b64 	%r616, %rd221;
	shl.b32 	%r617, %r616, 16;
	xor.b64  	%rd222, %rd78, %rd143;
	popc.b64 	%r618, %rd222;
	add.s32 	%r619, %r884, %r618;
	add.s32 	%r884, %r619, %r617;
	// begin inline asm
	mov.b64 {%r358,%r359}, %rd7;
	// end inline asm
	shfl.sync.idx.b32	%r361|%p74, %r359, 18, 31, -1;
	shfl.sync.idx.b32	%r360|%p75, %r358, 18, 31, -1;
	// begin inline asm
	mov.b64 %rd80, {%r360,%r361};
	// end inline asm
	// begin inline asm
	mov.b64 {%r362,%r363}, %rd9;
	// end inline asm
	shfl.sync.idx.b32	%r365|%p76, %r363, 18, 31, -1;
	shfl.sync.idx.b32	%r364|%p77, %r362, 18, 31, -1;
	// begin inline asm
	mov.b64 %rd82, {%r364,%r365};
	// end inline asm
	xor.b64  	%rd223, %rd80, %rd140;
	popc.b64 	%r620, %rd223;
	shl.b32 	%r621, %r620, 16;
	xor.b64  	%rd224, %rd80, %rd143;
	popc.b64 	%r622, %rd224;
	or.b32  	%r623, %r621, %r622;
	add.s32 	%r915, %r623, %r915;
	xor.b64  	%rd225, %rd82, %rd140;
	popc.b64 	%r624, %rd225;
	shl.b32 	%r625, %r624, 16;
	xor.b64  	%rd226, %rd82, %rd143;
	popc.b64 	%r626, %rd226;
	add.s32 	%r627, %r883, %r626;
	add.s32 	%r883, %r627, %r625;
	// begin inline asm
	mov.b64 {%r366,%r367}, %rd7;
	// end inline asm
	shfl.sync.idx.b32	%r369|%p78, %r367, 19, 31, -1;
	shfl.sync.idx.b32	%r368|%p79, %r366, 19, 31, -1;
	// begin inline asm
	mov.b64 %rd84, {%r368,%r369};
	// end inline asm
	// begin inline asm
	mov.b64 {%r370,%r371}, %rd9;
	// end inline asm
	shfl.sync.idx.b32	%r373|%p80, %r371, 19, 31, -1;
	shfl.sync.idx.b32	%r372|%p81, %r370, 19, 31, -1;
	// begin inline asm
	mov.b64 %rd86, {%r372,%r373};
	// end inline asm
	xor.b64  	%rd227, %rd84, %rd140;
	popc.b64 	%r628, %rd227;
	shl.b32 	%r629, %r628, 16;
	xor.b64  	%rd228, %rd84, %rd143;
	popc.b64 	%r630, %rd228;
	or.b32  	%r631, %r629, %r630;
	add.s32 	%r914, %r631, %r914;
	xor.b64  	%rd229, %rd86, %rd140;
	popc.b64 	%r632, %rd229;
	shl.b32 	%r633, %r632, 16;
	xor.b64  	%rd230, %rd86, %rd143;
	popc.b64 	%r634, %rd230;
	add.s32 	%r635, %r882, %r634;
	add.s32 	%r882, %r635, %r633;
	// begin inline asm
	mov.b64 {%r374,%r375}, %rd7;
	// end inline asm
	shfl.sync.idx.b32	%r377|%p82, %r375, 20, 31, -1;
	shfl.sync.idx.b32	%r376|%p83, %r374, 20, 31, -1;
	// begin inline asm
	mov.b64 %rd88, {%r376,%r377};
	// end inline asm
	// begin inline asm
	mov.b64 {%r378,%r379}, %rd9;
	// end inline asm
	shfl.sync.idx.b32	%r381|%p84, %r379, 20, 31, -1;
	shfl.sync.idx.b32	%r380|%p85, %r378, 20, 31, -1;
	// begin inline asm
	mov.b64 %rd90, {%r380,%r381};
	// end inline asm
	xor.b64  	%rd231, %rd88, %rd140;
	popc.b64 	%r636, %rd231;
	shl.b32 	%r637, %r636, 16;
	xor.b64  	%rd232, %rd88, %rd143;
	popc.b64 	%r638, %rd232;
	or.b32  	%r639, %r637, %r638;
	add.s32 	%r913, %r639, %r913;
	xor.b64  	%rd233, %rd90, %rd140;
	popc.b64 	%r640, %rd233;
	shl.b32 	%r641, %r640, 16;
	xor.b64  	%rd234, %rd90, %rd143;
	popc.b64 	%r642, %rd234;
	add.s32 	%r643, %r881, %r642;
	add.s32 	%r881, %r643, %r641;
	// begin inline asm
	mov.b64 {%r382,%r383}, %rd7;
	// end inline asm
	shfl.sync.idx.b32	%r385|%p86, %r383, 21, 31, -1;
	shfl.sync.idx.b32	%r384|%p87, %r382, 21, 31, -1;
	// begin inline asm
	mov.b64 %rd92, {%r384,%r385};
	// end inline asm
	// begin inline asm
	mov.b64 {%r386,%r387}, %rd9;
	// end inline asm
	shfl.sync.idx.b32	%r389|%p88, %r387, 21, 31, -1;
	shfl.sync.idx.b32	%r388|%p89, %r386, 21, 31, -1;
	// begin inline asm
	mov.b64 %rd94, {%r388,%r389};
	// end inline asm
	xor.b64  	%rd235, %rd92, %rd140;
	popc.b64 	%r644, %rd235;
	shl.b32 	%r645, %r644, 16;
	xor.b64  	%rd236, %rd92, %rd143;
	popc.b64 	%r646, %rd236;
	or.b32  	%r647, %r645, %r646;
	add.s32 	%r912, %r647, %r912;
	xor.b64  	%rd237, %rd94, %rd140;
	popc.b64 	%r648, %rd237;
	shl.b32 	%r649, %r648, 16;
	xor.b64  	%rd238, %rd94, %rd143;
	popc.b64 	%r650, %rd238;
	add.s32 	%r651, %r880, %r650;
	add.s32 	%r880, %r651, %r649;
	// begin inline asm
	mov.b64 {%r390,%r391}, %rd7;
	// end inline asm
	shfl.sync.idx.b32	%r393|%p90, %r391, 22, 31, -1;
	shfl.sync.idx.b32	%r392|%p91, %r390, 22, 31, -1;
	// begin inline asm
	mov.b64 %rd96, {%r392,%r393};
	// end inline asm
	// begin inline asm
	mov.b64 {%r394,%r395}, %rd9;
	// end inline asm
	shfl.sync.idx.b32	%r397|%p92, %r395, 22, 31, -1;
	shfl.sync.idx.b32	%r396|%p93, %r394, 22, 31, -1;
	// begin inline asm
	mov.b64 %rd98, {%r396,%r397};
	// end inline asm
	xor.b64  	%rd239, %rd96, %rd140;
	popc.b64 	%r652, %rd239;
	shl.b32 	%r653, %r652, 16;
	xor.b64  	%rd240, %rd96, %rd143;
	popc.b64 	%r654, %rd240;
	or.b32  	%r655, %r653, %r654;
	add.s32 	%r911, %r655, %r911;
	xor.b64  	%rd241, %rd98, %rd140;
	popc.b64 	%r656, %rd241;
	shl.b32 	%r657, %r656, 16;
	xor.b64  	%rd242, %rd98, %rd143;
	popc.b64 	%r658, %rd242;
	add.s32 	%r659, %r879, %r658;
	add.s32 	%r879, %r659, %r657;
	// begin inline asm
	mov.b64 {%r398,%r399}, %rd7;
	// end inline asm
	shfl.sync.idx.b32	%r401|%p94, %r399, 23, 31, -1;
	shfl.sync.idx.b32	%r400|%p95, %r398, 23, 31, -1;
	// begin inline asm
	mov.b64 %rd100, {%r400,%r401};
	// end inline asm
	// begin inline asm
	mov.b64 {%r402,%r403}, %rd9;
	// end inline asm
	shfl.sync.idx.b32	%r405|%p96, %r403, 23, 31, -1;
	shfl.sync.idx.b32	%r404|%p97, %r402, 23, 31, -1;
	// begin inline asm
	mov.b64 %rd102, {%r404,%r405};
	// end inline asm
	xor.b64  	%rd243, %rd100, %rd140;
	popc.b64 	%r660, %rd243;
	shl.b32 	%r661, %r660, 16;
	xor.b64  	%rd244, %rd100, %rd143;
	popc.b64 	%r662, %rd244;
	or.b32  	%r663, %r661, %r662;
	add.s32 	%r910, %r663, %r910;
	xor.b64  	%rd245, %rd102, %rd140;
	popc.b64 	%r664, %rd245;
	shl.b32 	%r665, %r664, 16;
	xor.b64  	%rd246, %rd102, %rd143;
	popc.b64 	%r666, %rd246;
	add.s32 	%r667, %r878, %r666;
	add.s32 	%r878, %r667, %r665;
	// begin inline asm
	mov.b64 {%r406,%r407}, %rd7;
	// end inline asm
	shfl.sync.idx.b32	%r409|%p98, %r407, 24, 31, -1;
	shfl.sync.idx.b32	%r408|%p99, %r406, 24, 31, -1;
	// begin inline asm
	mov.b64 %rd104, {%r408,%r409};
	// end inline asm
	// begin inline asm
	mov.b64 {%r410,%r411}, %rd9;
	// end inline asm
	shfl.sync.idx.b32	%r413|%p100, %r411, 24, 31, -1;
	shfl.sync.idx.b32	%r412|%p101, %r410, 24, 31, -1;
	// begin inline asm
	mov.b64 %rd106, {%r412,%r413};
	// end inline asm
	xor.b64  	%rd247, %rd104, %rd140;
	popc.b64 	%r668, %rd247;
	shl.b32 	%r669, %r668, 16;
	xor.b64  	%rd248, %rd104, %rd143;
	popc.b64 	%r670, %rd248;
	or.b32  	%r671, %r669, %r670;
	add.s32 	%r909, %r671, %r909;
	xor.b64  	%rd249, %rd106, %rd140;
	popc.b64 	%r672, %rd249;
	shl.b32 	%r673, %r672, 16;
	xor.b64  	%rd250, %rd106, %rd143;
	popc.b64 	%r674, %rd250;
	add.s32 	%r675, %r877, %r674;
	add.s32 	%r877, %r675, %r673;
	// begin inline asm
	mov.b64 {%r414,%r415}, %rd7;
	// end inline asm
	shfl.sync.idx.b32	%r417|%p102, %r415, 25, 31, -1;
	shfl.sync.idx.b32	%r416|%p103, %r414, 25, 31, -1;
	// begin inline asm
	mov.b64 %rd108, {%r416,%r417};
	// end inline asm
	// begin inline asm
	mov.b64 {%r418,%r419}, %rd9;
	// end inline asm
	shfl.sync.idx.b32	%r421|%p104, %r419, 25, 31, -1;
	shfl.sync.idx.b32	%r420|%p105, %r418, 25, 31, -1;
	// begin inline asm
	mov.b64 %rd110, {%r420,%r421};
	// end inline asm
	xor.b64  	%rd251, %rd108, %rd140;
	popc.b64 	%r676, %rd251;
	shl.b32 	%r677, %r676, 16;
	xor.b64  	%rd252, %rd108, %rd143;
	popc.b64 	%r678, %rd252;
	or.b32  	%r679, %r677, %r678;
	add.s32 	%r908, %r679, %r908;
	xor.b64  	%rd253, %rd110, %rd140;
	popc.b64 	%r680, %rd253;
	shl.b32 	%r681, %r680, 16;
	xor.b64  	%rd254, %rd110, %rd143;
	popc.b64 	%r682, %rd254;
	add.s32 	%r683, %r876, %r682;
	add.s32 	%r876, %r683, %r681;
	// begin inline asm
	mov.b64 {%r422,%r423}, %rd7;
	// end inline asm
	shfl.sync.idx.b32	%r425|%p106, %r423, 26, 31, -1;
	shfl.sync.idx.b32	%r424|%p107, %r422, 26, 31, -1;
	// begin inline asm
	mov.b64 %rd112, {%r424,%r425};
	// end inline asm
	// begin inline asm
	mov.b64 {%r426,%r427}, %rd9;
	// end inline asm
	shfl.sync.idx.b32	%r429|%p108, %r427, 26, 31, -1;
	shfl.sync.idx.b32	%r428|%p109, %r426, 26, 31, -1;
	// begin inline asm
	mov.b64 %rd114, {%r428,%r429};
	// end inline asm
	xor.b64  	%rd255, %rd112, %rd140;
	popc.b64 	%r684, %rd255;
	shl.b32 	%r685, %r684, 16;
	xor.b64  	%rd256, %rd112, %rd143;
	popc.b64 	%r686, %rd256;
	or.b32  	%r687, %r685, %r686;
	add.s32 	%r907, %r687, %r907;
	xor.b64  	%rd257, %rd114, %rd140;
	popc.b64 	%r688, %rd257;
	shl.b32 	%r689, %r688, 16;
	xor.b64  	%rd258, %rd114, %rd143;
	popc.b64 	%r690, %rd258;
	add.s32 	%r691, %r875, %r690;
	add.s32 	%r875, %r691, %r689;
	// begin inline asm
	mov.b64 {%r430,%r431}, %rd7;
	// end inline asm
	shfl.sync.idx.b32	%r433|%p110, %r431, 27, 31, -1;
	shfl.sync.idx.b32	%r432|%p111, %r430, 27, 31, -1;
	// begin inline asm
	mov.b64 %rd116, {%r432,%r433};
	// end inline asm
	// begin inline asm
	mov.b64 {%r434,%r435}, %rd9;
	// end inline asm
	shfl.sync.idx.b32	%r437|%p112, %r435, 27, 31, -1;
	shfl.sync.idx.b32	%r436|%p113, %r434, 27, 31, -1;
	// begin inline asm
	mov.b64 %rd118, {%r436,%r437};
	// end inline asm
	xor.b64  	%rd259, %rd116, %rd140;
	popc.b64 	%r692, %rd259;
	shl.b32 	%r693, %r692, 16;
	xor.b64  	%rd260, %rd116, %rd143;
	popc.b64 	%r694, %rd260;
	or.b32  	%r695, %r693, %r694;
	add.s32 	%r906, %r695, %r906;
	xor.b64  	%rd261, %rd118, %rd140;
	popc.b64 	%r696, %rd261;
	shl.b32 	%r697, %r696, 16;
	xor.b64  	%rd262, %rd118, %rd143;
	popc.b64 	%r698, %rd262;
	add.s32 	%r699, %r874, %r698;
	add.s32 	%r874, %r699, %r697;
	// begin inline asm
	mov.b64 {%r438,%r439}, %rd7;
	// end inline asm
	shfl.sync.idx.b32	%r441|%p114, %r439, 28, 31, -1;
	shfl.sync.idx.b32	%r440|%p115, %r438, 28, 31, -1;
	// begin inline asm
	mov.b64 %rd120, {%r440,%r441};
	// end inline asm
	// begin inline asm
	mov.b64 {%r442,%r443}, %rd9;
	// end inline asm
	shfl.sync.idx.b32	%r445|%p116, %r443, 28, 31, -1;
	shfl.sync.idx.b32	%r444|%p117, %r442, 28, 31, -1;
	// begin inline asm
	mov.b64 %rd122, {%r444,%r445};
	// end inline asm
	xor.b64  	%rd263, %rd120, %rd140;
	popc.b64 	%r700, %rd263;
	shl.b32 	%r701, %r700, 16;
	xor.b64  	%rd264, %rd120, %rd143;
	popc.b64 	%r702, %rd264;
	or.b32  	%r703, %r701, %r702;
	add.s32 	%r905, %r703, %r905;
	xor.b64  	%rd265, %rd122, %rd140;
	popc.b64 	%r704, %rd265;
	shl.b32 	%r705, %r704, 16;
	xor.b64  	%rd266, %rd122, %rd143;
	popc.b64 	%r706, %rd266;
	add.s32 	%r707, %r873, %r706;
	add.s32 	%r873, %r707, %r705;
	// begin inline asm
	mov.b64 {%r446,%r447}, %rd7;
	// end inline asm
	shfl.sync.idx.b32	%r449|%p118, %r447, 29, 31, -1;
	shfl.sync.idx.b32	%r448|%p119, %r446, 29, 31, -1;
	// begin inline asm
	mov.b64 %rd124, {%r448,%r449};
	// end inline asm
	// begin inline asm
	mov.b64 {%r450,%r451}, %rd9;
	// end inline asm
	shfl.sync.idx.b32	%r453|%p120, %r451, 29, 31, -1;
	shfl.sync.idx.b32	%r452|%p121, %r450, 29, 31, -1;
	// begin inline asm
	mov.b64 %rd126, {%r452,%r453};
	// end inline asm
	xor.b64  	%rd267, %rd124, %rd140;
	popc.b64 	%r708, %rd267;
	shl.b32 	%r709, %r708, 16;
	xor.b64  	%rd268, %rd124, %rd143;
	popc.b64 	%r710, %rd268;
	or.b32  	%r711, %r709, %r710;
	add.s32 	%r904, %r711, %r904;
	xor.b64  	%rd269, %rd126, %rd140;
	popc.b64 	%r712, %rd269;
	shl.b32 	%r713, %r712, 16;
	xor.b64  	%rd270, %rd126, %rd143;
	popc.b64 	%r714, %rd270;
	add.s32 	%r715, %r872, %r714;
	add.s32 	%r872, %r715, %r713;
	// begin inline asm
	mov.b64 {%r454,%r455}, %rd7;
	// end inline asm
	shfl.sync.idx.b32	%r457|%p122, %r455, 30, 31, -1;
	shfl.sync.idx.b32	%r456|%p123, %r454, 30, 31, -1;
	// begin inline asm
	mov.b64 %rd128, {%r456,%r457};
	// end inline asm
	// begin inline asm
	mov.b64 {%r458,%r459}, %rd9;
	// end inline asm
	shfl.sync.idx.b32	%r461|%p124, %r459, 30, 31, -1;
	shfl.sync.idx.b32	%r460|%p125, %r458, 30, 31, -1;
	// begin inline asm
	mov.b64 %rd130, {%r460,%r461};
	// end inline asm
	xor.b64  	%rd271, %rd128, %rd140;
	popc.b64 	%r716, %rd271;
	shl.b32 	%r717, %r716, 16;
	xor.b64  	%rd272, %rd128, %rd143;
	popc.b64 	%r718, %rd272;
	or.b32  	%r719, %r717, %r718;
	add.s32 	%r903, %r719, %r903;
	xor.b64  	%rd273, %rd130, %rd140;
	popc.b64 	%r720, %rd273;
	shl.b32 	%r721, %r720, 16;
	xor.b64  	%rd274, %rd130, %rd143;
	popc.b64 	%r722, %rd274;
	add.s32 	%r723, %r871, %r722;
	add.s32 	%r871, %r723, %r721;
	// begin inline asm
	mov.b64 {%r462,%r463}, %rd7;
	// end inline asm
	shfl.sync.idx.b32	%r465|%p126, %r463, 31, 31, -1;
	shfl.sync.idx.b32	%r464|%p127, %r462, 31, 31, -1;
	// begin inline asm
	mov.b64 %rd132, {%r464,%r465};
	// end inline asm
	// begin inline asm
	mov.b64 {%r466,%r467}, %rd9;
	// end inline asm
	shfl.sync.idx.b32	%r469|%p128, %r467, 31, 31, -1;
	shfl.sync.idx.b32	%r468|%p129, %r466, 31, 31, -1;
	// begin inline asm
	mov.b64 %rd134, {%r468,%r469};
	// end inline asm
	xor.b64  	%rd275, %rd132, %rd140;
	popc.b64 	%r724, %rd275;
	shl.b32 	%r725, %r724, 16;
	xor.b64  	%rd276, %rd132, %rd143;
	popc.b64 	%r726, %rd276;
	or.b32  	%r727, %r725, %r726;
	add.s32 	%r902, %r727, %r902;
	xor.b64  	%rd277, %rd134, %rd140;
	popc.b64 	%r728, %rd277;
	shl.b32 	%r729, %r728, 16;
	xor.b64  	%rd278, %rd134, %rd143;
	popc.b64 	%r730, %rd278;
	add.s32 	%r731, %r870, %r730;
	add.s32 	%r870, %r731, %r729;
	add.s32 	%r869, %r869, %r733;
	add.s32 	%r868, %r868, %r735;
	add.s32 	%r867, %r867, 1;
	setp.eq.s32 	%p130, %r867, 1;
	@%p130 bra 	$L__BB4_3;
	bra.uni 	$L__BB4_2;
$L__BB4_3:
	ld.param.u32 	%r802, [_Z9BMM64_BINPKyS0_Pyiii_param_4];
	cvt.rn.f32.s32 	%f1, %r802;
	// begin inline asm
	mov.b32 {%rs1,%rs2}, %r933;
	// end inline asm
	cvt.rn.f32.s16 	%f2, %rs2;
	add.f32 	%f3, %f2, %f2;
	setp.le.f32 	%p131, %f3, %f1;
	selp.b64 	%rd279, -9223372036854775808, 0, %p131;
	cvt.rn.f32.s16 	%f4, %rs1;
	add.f32 	%f5, %f4, %f4;
	setp.le.f32 	%p132, %f5, %f1;
	selp.b64 	%rd280, -9223372036854775808, 0, %p132;
	// begin inline asm
	mov.b32 {%rs3,%rs4}, %r932;
	// end inline asm
	cvt.rn.f32.s16 	%f6, %rs4;
	add.f32 	%f7, %f6, %f6;
	setp.le.f32 	%p133, %f7, %f1;
	selp.b64 	%rd281, 4611686018427387904, 0, %p133;
	or.b64  	%rd282, %rd281, %rd279;
	cvt.rn.f32.s16 	%f8, %rs3;
	add.f32 	%f9, %f8, %f8;
	setp.le.f32 	%p134, %f9, %f1;
	selp.b64 	%rd283, 4611686018427387904, 0, %p134;
	or.b64  	%rd284, %rd283, %rd280;
	// begin inline asm
	mov.b32 {%rs5,%rs6}, %r931;
	// end inline asm
	cvt.rn.f32.s16 	%f10, %rs6;
	add.f32 	%f11, %f10, %f10;
	setp.le.f32 	%p135, %f11, %f1;
	selp.b64 	%rd285, 2305843009213693952, 0, %p135;
	or.b64  	%rd286, %rd285, %rd282;
	cvt.rn.f32.s16 	%f12, %rs5;
	add.f32 	%f13, %f12, %f12;
	setp.le.f32 	%p136, %f13, %f1;
	selp.b64 	%rd287, 2305843009213693952, 0, %p136;
	or.b64  	%rd288, %rd287, %rd284;
	// begin inline asm
	mov.b32 {%rs7,%rs8}, %r930;
	// end inline asm
	cvt.rn.f32.s16 	%f14, %rs8;
	add.f32 	%f15, %f14, %f14;
	setp.le.f32 	%p137, %f15, %f1;
	selp.b64 	%rd289, 1152921504606846976, 0, %p137;
	or.b64  	%rd290, %rd289, %rd286;
	cvt.rn.f32.s16 	%f16, %rs7;
	add.f32 	%f17, %f16, %f16;
	setp.le.f32 	%p138, %f17, %f1;
	selp.b64 	%rd291, 1152921504606846976, 0, %p138;
	or.b64  	%rd292, %rd291, %rd288;
	// begin inline asm
	mov.b32 {%rs9,%rs10}, %r929;
	// end inline asm
	cvt.rn.f32.s16 	%f18, %rs10;
	add.f32 	%f19, %f18, %f18;
	setp.le.f32 	%p139, %f19, %f1;
	selp.b64 	%rd293, 576460752303423488, 0, %p139;
	or.b64  	%rd294, %rd293, %rd290;
	cvt.rn.f32.s16 	%f20, %rs9;
	add.f32 	%f21, %f20, %f20;
	setp.le.f32 	%p140, %f21, %f1;
	selp.b64 	%rd295, 576460752303423488, 0, %p140;
	or.b64  	%rd296, %rd295, %rd292;
	// begin inline asm
	mov.b32 {%rs11,%rs12}, %r928;
	// end inline asm
	cvt.rn.f32.s16 	%f22, %rs12;
	add.f32 	%f23, %f22, %f22;
	setp.le.f32 	%p141, %f23, %f1;
	selp.b64 	%rd297, 288230376151711744, 0, %p141;
	or.b64  	%rd298, %rd297, %rd294;
	cvt.rn.f32.s16 	%f24, %rs11;
	add.f32 	%f25, %f24, %f24;
	setp.le.f32 	%p142, %f25, %f1;
	selp.b64 	%rd299, 288230376151711744, 0, %p142;
	or.b64  	%rd300, %rd299, %rd296;
	// begin inline asm
	mov.b32 {%rs13,%rs14}, %r927;
	// end inline asm
	cvt.rn.f32.s16 	%f26, %rs14;
	add.f32 	%f27, %f26, %f26;
	setp.le.f32 	%p143, %f27, %f1;
	selp.b64 	%rd301, 144115188075855872, 0, %p143;
	or.b64  	%rd302, %rd301, %rd298;
	cvt.rn.f32.s16 	%f28, %rs13;
	add.f32 	%f29, %f28, %f28;
	setp.le.f32 	%p144, %f29, %f1;
	selp.b64 	%rd303, 144115188075855872, 0, %p144;
	or.b64  	%rd304, %rd303, %rd300;
	// begin inline asm
	mov.b32 {%rs15,%rs16}, %r926;
	// end inline asm
	cvt.rn.f32.s16 	%f30, %rs16;
	add.f32 	%f31, %f30, %f30;
	setp.le.f32 	%p145, %f31, %f1;
	selp.b64 	%rd305, 72057594037927936, 0, %p145;
	or.b64  	%rd306, %rd305, %rd302;
	cvt.rn.f32.s16 	%f32, %rs15;
	add.f32 	%f33, %f32, %f32;
	setp.le.f32 	%p146, %f33, %f1;
	selp.b64 	%rd307, 72057594037927936, 0, %p146;
	or.b64  	%rd308, %rd307, %rd304;
	// begin inline asm
	mov.b32 {%rs17,%rs18}, %r925;
	// end inline asm
	cvt.rn.f32.s16 	%f34, %rs18;
	add.f32 	%f35, %f34, %f34;
	setp.le.f32 	%p147, %f35, %f1;
	selp.b64 	%rd309, 36028797018963968, 0, %p147;
	or.b64  	%rd310, %rd309, %rd306;
	cvt.rn.f32.s16 	%f36, %rs17;
	add.f32 	%f37, %f36, %f36;
	setp.le.f32 	%p148, %f37, %f1;
	selp.b64 	%rd311, 36028797018963968, 0, %p148;
	or.b64  	%rd312, %rd311, %rd308;
	// begin inline asm
	mov.b32 {%rs19,%rs20}, %r924;
	// end inline asm
	cvt.rn.f32.s16 	%f38, %rs20;
	add.f32 	%f39, %f38, %f38;
	setp.le.f32 	%p149, %f39, %f1;
	selp.b64 	%rd313, 18014398509481984, 0, %p149;
	or.b64  	%rd314, %rd313, %rd310;
	cvt.rn.f32.s16 	%f40, %rs19;
	add.f32 	%f41, %f40, %f40;
	setp.le.f32 	%p150, %f41, %f1;
	selp.b64 	%rd315, 18014398509481984, 0, %p150;
	or.b64  	%rd316, %rd315, %rd312;
	// begin inline asm
	mov.b32 {%rs21,%rs22}, %r923;
	// end inline asm
	cvt.rn.f32.s16 	%f42, %rs22;
	add.f32 	%f43, %f42, %f42;
	setp.le.f32 	%p151, %f43, %f1;
	selp.b64 	%rd317, 9007199254740992, 0, %p151;
	or.b64  	%rd318, %rd317, %rd314;
	cvt.rn.f32.s16 	%f44, %rs21;
	add.f32 	%f45, %f44, %f44;
	setp.le.f32 	%p152, %f45, %f1;
	selp.b64 	%rd319, 9007199254740992, 0, %p152;
	or.b64  	%rd320, %rd319, %rd316;
	// begin inline asm
	mov.b32 {%rs23,%rs24}, %r922;
	// end inline asm
	cvt.rn.f32.s16 	%f46, %rs24;
	add.f32 	%f47, %f46, %f46;
	setp.le.f32 	%p153, %f47, %f1;
	selp.b64 	%rd321, 4503599627370496, 0, %p153;
	or.b64  	%rd322, %rd321, %rd318;
	cvt.rn.f32.s16 	%f48, %rs23;
	add.f32 	%f49, %f48, %f48;
	setp.le.f32 	%p154, %f49, %f1;
	selp.b64 	%rd323, 4503599627370496, 0, %p154;
	or.b64  	%rd324, %rd323, %rd320;
	// begin inline asm
	mov.b32 {%rs25,%rs26}, %r921;
	// end inline asm
	cvt.rn.f32.s16 	%f50, %rs26;
	add.f32 	%f51, %f50, %f50;
	setp.le.f32 	%p155, %f51, %f1;
	selp.b64 	%rd325, 2251799813685248, 0, %p155;
	or.b64  	%rd326, %rd325, %rd322;
	cvt.rn.f32.s16 	%f52, %rs25;
	add.f32 	%f53, %f52, %f52;
	setp.le.f32 	%p156, %f53, %f1;
	selp.b64 	%rd327, 2251799813685248, 0, %p156;
	or.b64  	%rd328, %rd327, %rd324;
	// begin inline asm
	mov.b32 {%rs27,%rs28}, %r920;
	// end inline asm
	cvt.rn.f32.s16 	%f54, %rs28;
	add.f32 	%f55, %f54, %f54;
	setp.le.f32 	%p157, %f55, %f1;
	selp.b64 	%rd329, 1125899906842624, 0, %p157;
	or.b64  	%rd330, %rd329, %rd326;
	cvt.rn.f32.s16 	%f56, %rs27;
	add.f32 	%f57, %f56, %f56;
	setp.le.f32 	%p158, %f57, %f1;
	selp.b64 	%rd331, 1125899906842624, 0, %p158;
	or.b64  	%rd332, %rd331, %rd328;
	// begin inline asm
	mov.b32 {%rs29,%rs30}, %r919;
	// end inline asm
	cvt.rn.f32.s16 	%f58, %rs30;
	add.f32 	%f59, %f58, %f58;
	setp.le.f32 	%p159, %f59, %f1;
	selp.b64 	%rd333, 562949953421312, 0, %p159;
	or.b64  	%rd334, %rd333, %rd330;
	cvt.rn.f32.s16 	%f60, %rs29;
	add.f32 	%f61, %f60, %f60;
	setp.le.f32 	%p160, %f61, %f1;
	selp.b64 	%rd335, 562949953421312, 0, %p160;
	or.b64  	%rd336, %rd335, %rd332;
	// begin inline asm
	mov.b32 {%rs31,%rs32}, %r918;
	// end inline asm
	cvt.rn.f32.s16 	%f62, %rs32;
	add.f32 	%f63, %f62, %f62;
	setp.le.f32 	%p161, %f63, %f1;
	selp.b64 	%rd337, 281474976710656, 0, %p161;
	or.b64  	%rd338, %rd337, %rd334;
	cvt.rn.f32.s16 	%f64, %rs31;
	add.f32 	%f65, %f64, %f64;
	setp.le.f32 	%p162, %f65, %f1;
	selp.b64 	%rd339, 281474976710656, 0, %p162;
	or.b64  	%rd340, %rd339, %rd336;
	// begin inline asm
	mov.b32 {%rs33,%rs34}, %r917;
	// end inline asm
	cvt.rn.f32.s16 	%f66, %rs34;
	add.f32 	%f67, %f66, %f66;
	setp.le.f32 	%p163, %f67, %f1;
	selp.b64 	%rd341, 140737488355328, 0, %p163;
	or.b64  	%rd342, %rd341, %rd338;
	cvt.rn.f32.s16 	%f68, %rs33;
	add.f32 	%f69, %f68, %f68;
	setp.le.f32 	%p164, %f69, %f1;
	selp.b64 	%rd343, 140737488355328, 0, %p164;
	or.b64  	%rd344, %rd343, %rd340;
	// begin inline asm
	mov.b32 {%rs35,%rs36}, %r916;
	// end inline asm
	cvt.rn.f32.s16 	%f70, %rs36;
	add.f32 	%f71, %f70, %f70;
	setp.le.f32 	%p165, %f71, %f1;
	selp.b64 	%rd345, 70368744177664, 0, %p165;
	or.b64  	%rd346, %rd345, %rd342;
	cvt.rn.f32.s16 	%f72, %rs35;
	add.f32 	%f73, %f72, %f72;
	setp.le.f32 	%p166, %f73, %f1;
	selp.b64 	%rd347, 70368744177664, 0, %p166;
	or.b64  	%rd348, %rd347, %rd344;
	// begin inline asm
	mov.b32 {%rs37,%rs38}, %r915;
	// end inline asm
	cvt.rn.f32.s16 	%f74, %rs38;
	add.f32 	%f75, %f74, %f74;
	setp.le.f32 	%p167, %f75, %f1;
	selp.b64 	%rd349, 35184372088832, 0, %p167;
	or.b64  	%rd350, %rd349, %rd346;
	cvt.rn.f32.s16 	%f76, %rs37;
	add.f32 	%f77, %f76, %f76;
	setp.le.f32 	%p168, %f77, %f1;
	selp.b64 	%rd351, 35184372088832, 0, %p168;
	or.b64  	%rd352, %rd351, %rd348;
	// begin inline asm
	mov.b32 {%rs39,%rs40}, %r914;
	// end inline asm
	cvt.rn.f32.s16 	%f78, %rs40;
	add.f32 	%f79, %f78, %f78;
	setp.le.f32 	%p169, %f79, %f1;
	selp.b64 	%rd353, 17592186044416, 0, %p169;
	or.b64  	%rd354, %rd353, %rd350;
	cvt.rn.f32.s16 	%f80, %rs39;
	add.f32 	%f81, %f80, %f80;
	setp.le.f32 	%p170, %f81, %f1;
	selp.b64 	%rd355, 17592186044416, 0, %p170;
	or.b64  	%rd356, %rd355, %rd352;
	// begin inline asm
	mov.b32 {%rs41,%rs42}, %r913;
	// end inline asm
	cvt.rn.f32.s16 	%f82, %rs42;
	add.f32 	%f83, %f82, %f82;
	setp.le.f32 	%p171, %f83, %f1;
	selp.b64 	%rd357, 8796093022208, 0, %p171;
	or.b64  	%rd358, %rd357, %rd354;
	cvt.rn.f32.s16 	%f84, %rs41;
	add.f32 	%f85, %f84, %f84;
	setp.le.f32 	%p172, %f85, %f1;
	selp.b64 	%rd359, 8796093022208, 0, %p172;
	or.b64  	%rd360, %rd359, %rd356;
	// begin inline asm
	mov.b32 {%rs43,%rs44}, %r912;
	// end inline asm
	cvt.rn.f32.s16 	%f86, %rs44;
	add.f32 	%f87, %f86, %f86;
	setp.le.f32 	%p173, %f87, %f1;
	selp.b64 	%rd361, 4398046511104, 0, %p173;
	or.b64  	%rd362, %rd361, %rd358;
	cvt.rn.f32.s16 	%f88, %rs43;
	add.f32 	%f89, %f88, %f88;
	setp.le.f32 	%p174, %f89, %f1;
	selp.b64 	%rd363, 4398046511104, 0, %p174;
	or.b64  	%rd364, %rd363, %rd360;
	// begin inline asm
	mov.b32 {%rs45,%rs46}, %r911;
	// end inline asm
	cvt.rn.f32.s16 	%f90, %rs46;
	add.f32 	%f91, %f90, %f90;
	setp.le.f32 	%p175, %f91, %f1;
	selp.b64 	%rd365, 2199023255552, 0, %p175;
	or.b64  	%rd366, %rd365, %rd362;
	cvt.rn.f32.s16 	%f92, %rs45;
	add.f32 	%f93, %f92, %f92;
	setp.le.f32 	%p176, %f93, %f1;
	selp.b64 	%rd367, 2199023255552, 0, %p176;
	or.b64  	%rd368, %rd367, %rd364;
	// begin inline asm
	mov.b32 {%rs47,%rs48}, %r910;
	// end inline asm
	cvt.rn.f32.s16 	%f94, %rs48;
	add.f32 	%f95, %f94, %f94;
	setp.le.f32 	%p177, %f95, %f1;
	selp.b64 	%rd369, 1099511627776, 0, %p177;
	or.b64  	%rd370, %rd369, %rd366;
	cvt.rn.f32.s16 	%f96, %rs47;
	add.f32 	%f97, %f96, %f96;
	setp.le.f32 	%p178, %f97, %f1;
	selp.b64 	%rd371, 1099511627776, 0, %p178;
	or.b64  	%rd372, %rd371, %rd368;
	// begin inline asm
	mov.b32 {%rs49,%rs50}, %r909;
	// end inline asm
	cvt.rn.f32.s16 	%f98, %rs50;
	add.f32 	%f99, %f98, %f98;
	setp.le.f32 	%p179, %f99, %f1;
	selp.b64 	%rd373, 549755813888, 0, %p179;
	or.b64  	%rd374, %rd373, %rd370;
	cvt.rn.f32.s16 	%f100, %rs49;
	add.f32 	%f101, %f100, %f100;
	setp.le.f32 	%p180, %f101, %f1;
	selp.b64 	%rd375, 549755813888, 0, %p180;
	or.b64  	%rd376, %rd375, %rd372;
	// begin inline asm
	mov.b32 {%rs51,%rs52}, %r908;
	// end inline asm
	cvt.rn.f32.s16 	%f102, %rs52;
	add.f32 	%f103, %f102, %f102;
	setp.le.f32 	%p181, %f103, %f1;
	selp.b64 	%rd377, 274877906944, 0, %p181;
	or.b64  	%rd378, %rd377, %rd374;
	cvt.rn.f32.s16 	%f104, %rs51;
	add.f32 	%f105, %f104, %f104;
	setp.le.f32 	%p182, %f105, %f1;
	selp.b64 	%rd379, 274877906944, 0, %p182;
	or.b64  	%rd380, %rd379, %rd376;
	// begin inline asm
	mov.b32 {%rs53,%rs54}, %r907;
	// end inline asm
	cvt.rn.f32.s16 	%f106, %rs54;
	add.f32 	%f107, %f106, %f106;
	setp.le.f32 	%p183, %f107, %f1;
	selp.b64 	%rd381, 137438953472, 0, %p183;
	or.b64  	%rd382, %rd381, %rd378;
	cvt.rn.f32.s16 	%f108, %rs53;
	add.f32 	%f109, %f108, %f108;
	setp.le.f32 	%p184, %f109, %f1;
	selp.b64 	%rd383, 137438953472, 0, %p184;
	or.b64  	%rd384, %rd383, %rd380;
	// begin inline asm
	mov.b32 {%rs55,%rs56}, %r906;
	// end inline asm
	cvt.rn.f32.s16 	%f110, %rs56;
	add.f32 	%f111, %f110, %f110;
	setp.le.f32 	%p185, %f111, %f1;
	selp.b64 	%rd385, 68719476736, 0, %p185;
	or.b64  	%rd386, %rd385, %rd382;
	cvt.rn.f32.s16 	%f112, %rs55;
	add.f32 	%f113, %f112, %f112;
	setp.le.f32 	%p186, %f113, %f1;
	selp.b64 	%rd387, 68719476736, 0, %p186;
	or.b64  	%rd388, %rd387, %rd384;
	// begin inline asm
	mov.b32 {%rs57,%rs58}, %r905;
	// end inline asm
	cvt.rn.f32.s16 	%f114, %rs58;
	add.f32 	%f115, %f114, %f114;
	setp.le.f32 	%p187, %f115, %f1;
	selp.b64 	%rd389, 34359738368, 0, %p187;
	or.b64  	%rd390, %rd389, %rd386;
	cvt.rn.f32.s16 	%f116, %rs57;
	add.f32 	%f117, %f116, %f116;
	setp.le.f32 	%p188, %f117, %f1;
	selp.b64 	%rd391, 34359738368, 0, %p188;
	or.b64  	%rd392, %rd391, %rd388;
	// begin inline asm
	mov.b32 {%rs59,%rs60}, %r904;
	// end inline asm
	cvt.rn.f32.s16 	%f118, %rs60;
	add.f32 	%f119, %f118, %f118;
	setp.le.f32 	%p189, %f119, %f1;
	selp.b64 	%rd393, 17179869184, 0, %p189;
	or.b64  	%rd394, %rd393, %rd390;
	cvt.rn.f32.s16 	%f120, %rs59;
	add.f32 	%f121, %f120, %f120;
	setp.le.f32 	%p190, %f121, %f1;
	selp.b64 	%rd395, 17179869184, 0, %p190;
	or.b64  	%rd396, %rd395, %rd392;
	// begin inline asm
	mov.b32 {%rs61,%rs62}, %r903;
	// end inline asm
	cvt.rn.f32.s16 	%f122, %rs62;
	add.f32 	%f123, %f122, %f122;
	setp.le.f32 	%p191, %f123, %f1;
	selp.b64 	%rd397, 8589934592, 0, %p191;
	or.b64  	%rd398, %rd397, %rd394;
	cvt.rn.f32.s16 	%f124, %rs61;
	add.f32 	%f125, %f124, %f124;
	setp.le.f32 	%p192, %f125, %f1;
	selp.b64 	%rd399, 8589934592, 0, %p192;
	or.b64  	%rd400, %rd399, %rd396;
	// begin inline asm
	mov.b32 {%rs63,%rs64}, %r902;
	// end inline asm
	cvt.rn.f32.s16 	%f126, %rs64;
	add.f32 	%f127, %f126, %f126;
	setp.le.f32 	%p193, %f127, %f1;
	selp.b64 	%rd401, 4294967296, 0, %p193;
	or.b64  	%rd402, %rd401, %rd398;
	cvt.rn.f32.s16 	%f128, %rs63;
	add.f32 	%f129, %f128, %f128;
	setp.le.f32 	%p194, %f129, %f1;
	selp.b64 	%rd403, 4294967296, 0, %p194;
	or.b64  	%rd404, %rd403, %rd400;
	// begin inline asm
	mov.b32 {%rs65,%rs66}, %r901;
	// end inline asm
	cvt.rn.f32.s16 	%f130, %rs66;
	add.f32 	%f131, %f130, %f130;
	setp.le.f32 	%p195, %f131, %f1;
	selp.b64 	%rd405, 2147483648, 0, %p195;
	or.b64  	%rd406, %rd405, %rd402;
	cvt.rn.f32.s16 	%f132, %rs65;
	add.f32 	%f133, %f132, %f132;
	setp.le.f32 	%p196, %f133, %f1;
	selp.b64 	%rd407, 2147483648, 0, %p196;
	or.b64  	%rd408, %rd407, %rd404;
	// begin inline asm
	mov.b32 {%rs67,%rs68}, %r900;
	// end inline asm
	cvt.rn.f32.s16 	%f134, %rs68;
	add.f32 	%f135, %f134, %f134;
	setp.le.f32 	%p197, %f135, %f1;
	selp.b64 	%rd409, 1073741824, 0, %p197;
	or.b64  	%rd410, %rd409, %rd406;
	cvt.rn.f32.s16 	%f136, %rs67;
	add.f32 	%f137, %f136, %f136;
	setp.le.f32 	%p198, %f137, %f1;
	selp.b64 	%rd411, 1073741824, 0, %p198;
	or.b64  	%rd412, %rd411, %rd408;
	// begin inline asm
	mov.b32 {%rs69,%rs70}, %r899;
	// end inline asm
	cvt.rn.f32.s16 	%f138, %rs70;
	add.f32 	%f139, %f138, %f138;
	setp.le.f32 	%p199, %f139, %f1;
	selp.b64 	%rd413, 536870912, 0, %p199;
	or.b64  	%rd414, %rd413, %rd410;
	cvt.rn.f32.s16 	%f140, %rs69;
	add.f32 	%f141, %f140, %f140;
	setp.le.f32 	%p200, %f141, %f1;
	selp.b64 	%rd415, 536870912, 0, %p200;
	or.b64  	%rd416, %rd415, %rd412;
	// begin inline asm
	mov.b32 {%rs71,%rs72}, %r898;
	// end inline asm
	cvt.rn.f32.s16 	%f142, %rs72;
	add.f32 	%f143, %f142, %f142;
	setp.le.f32 	%p201, %f143, %f1;
	selp.b64 	%rd417, 268435456, 0, %p201;
	or.b64  	%rd418, %rd417, %rd414;
	cvt.rn.f32.s16 	%f144, %rs71;
	add.f32 	%f145, %f144, %f144;
	setp.le.f32 	%p202, %f145, %f1;
	selp.b64 	%rd419, 268435456, 0, %p202;
	or.b64  	%rd420, %rd419, %rd416;
	// begin inline asm
	mov.b32 {%rs73,%rs74}, %r897;
	// end inline asm
	cvt.rn.f32.s16 	%f146, %rs74;
	add.f32 	%f147, %f146, %f146;
	setp.le.f32 	%p203, %f147, %f1;
	selp.b64 	%rd421, 134217728, 0, %p203;
	or.b64  	%rd422, %rd421, %rd418;
	cvt.rn.f32.s16 	%f148, %rs73;
	add.f32 	%f149, %f148, %f148;
	setp.le.f32 	%p204, %f149, %f1;
	selp.b64 	%rd423, 134217728, 0, %p204;
	or.b64  	%rd424, %rd423, %rd420;
	// begin inline asm
	mov.b32 {%rs75,%rs76}, %r896;
	// end inline asm
	cvt.rn.f32.s16 	%f150, %rs76;
	add.f32 	%f151, %f150, %f150;
	setp.le.f32 	%p205, %f151, %f1;
	selp.b64 	%rd425, 67108864, 0, %p205;
	or.b64  	%rd426, %rd425, %rd422;
	cvt.rn.f32.s16 	%f152, %rs75;
	add.f32 	%f153, %f152, %f152;
	setp.le.f32 	%p206, %f153, %f1;
	selp.b64 	%rd427, 67108864, 0, %p206;
	or.b64  	%rd428, %rd427, %rd424;
	// begin inline asm
	mov.b32 {%rs77,%rs78}, %r895;
	// end inline asm
	cvt.rn.f32.s16 	%f154, %rs78;
	add.f32 	%f155, %f154, %f154;
	setp.le.f32 	%p207, %f155, %f1;
	selp.b64 	%rd429, 33554432, 0, %p207;
	or.b64  	%rd430, %rd429, %rd426;
	cvt.rn.f32.s16 	%f156, %rs77;
	add.f32 	%f157, %f156, %f156;
	setp.le.f32 	%p208, %f157, %f1;
	selp.b64 	%rd431, 33554432, 0, %p208;
	or.b64  	%rd432, %rd431, %rd428;
	// begin inline asm
	mov.b32 {%rs79,%rs80}, %r894;
	// end inline asm
	cvt.rn.f32.s16 	%f158, %rs80;
	add.f32 	%f159, %f158, %f158;
	setp.le.f32 	%p209, %f159, %f1;
	selp.b64 	%rd433, 16777216, 0, %p209;
	or.b64  	%rd434, %rd433, %rd430;
	cvt.rn.f32.s16 	%f160, %rs79;
	add.f32 	%f161, %f160, %f160;
	setp.le.f32 	%p210, %f161, %f1;
	selp.b64 	%rd435, 16777216, 0, %p210;
	or.b64  	%rd436, %rd435, %rd432;
	// begin inline asm
	mov.b32 {%rs81,%rs82}, %r893;
	// end inline asm
	cvt.rn.f32.s16 	%f162, %rs82;
	add.f32 	%f163, %f162, %f162;
	setp.le.f32 	%p211, %f163, %f1;
	selp.b64 	%rd437, 8388608, 0, %p211;
	or.b64  	%rd438, %rd437, %rd434;
	cvt.rn.f32.s16 	%f164, %rs81;
	add.f32 	%f165, %f164, %f164;
	setp.le.f32 	%p212, %f165, %f1;
	selp.b64 	%rd439, 8388608, 0, %p212;
	or.b64  	%rd440, %rd439, %rd436;
	// begin inline asm
	mov.b32 {%rs83,%rs84}, %r892;
	// end inline asm
	cvt.rn.f32.s16 	%f166, %rs84;
	add.f32 	%f167, %f166, %f166;
	setp.le.f32 	%p213, %f167, %f1;
	selp.b64 	%rd441, 4194304, 0, %p213;
	or.b64  	%rd442, %rd441, %rd438;
	cvt.rn.f32.s16 	%f168, %rs83;
	add.f32 	%f169, %f168, %f168;
	setp.le.f32 	%p214, %f169, %f1;
	selp.b64 	%rd443, 4194304, 0, %p214;
	or.b64  	%rd444, %rd443, %rd440;
	// begin inline asm
	mov.b32 {%rs85,%rs86}, %r891;
	// end inline asm
	cvt.rn.f32.s16 	%f170, %rs86;
	add.f32 	%f171, %f170, %f170;
	setp.le.f32 	%p215, %f171, %f1;
	selp.b64 	%rd445, 2097152, 0, %p215;
	or.b64  	%rd446, %rd445, %rd442;
	cvt.rn.f32.s16 	%f172, %rs85;
	add.f32 	%f173, %f172, %f172;
	setp.le.f32 	%p216, %f173, %f1;
	selp.b64 	%rd447, 2097152, 0, %p216;
	or.b64  	%rd448, %rd447, %rd444;
	// begin inline asm
	mov.b32 {%rs87,%rs88}, %r890;
	// end inline asm
	cvt.rn.f32.s16 	%f174, %rs88;
	add.f32 	%f175, %f174, %f174;
	setp.le.f32 	%p217, %f175, %f1;
	selp.b64 	%rd449, 1048576, 0, %p217;
	or.b64  	%rd450, %rd449, %rd446;
	cvt.rn.f32.s16 	%f176, %rs87;
	add.f32 	%f177, %f176, %f176;
	setp.le.f32 	%p218, %f177, %f1;
	selp.b64 	%rd451, 1048576, 0, %p218;
	or.b64  	%rd452, %rd451, %rd448;
	// begin inline asm
	mov.b32 {%rs89,%rs90}, %r889;
	// end inline asm
	cvt.rn.f32.s16 	%f178, %rs90;
	add.f32 	%f179, %f178, %f178;
	setp.le.f32 	%p219, %f179, %f1;
	selp.b64 	%rd453, 524288, 0, %p219;
	or.b64  	%rd454, %rd453, %rd450;
	cvt.rn.f32.s16 	%f180, %rs89;
	add.f32 	%f181, %f180, %f180;
	setp.le.f32 	%p220, %f181, %f1;
	selp.b64 	%rd455, 524288, 0, %p220;
	or.b64  	%rd456, %rd455, %rd452;
	// begin inline asm
	mov.b32 {%rs91,%rs92}, %r888;
	// end inline asm
	cvt.rn.f32.s16 	%f182, %rs92;
	add.f32 	%f183, %f182, %f182;
	setp.le.f32 	%p221, %f183, %f1;
	selp.b64 	%rd457, 262144, 0, %p221;
	or.b64  	%rd458, %rd457, %rd454;
	cvt.rn.f32.s16 	%f184, %rs91;
	add.f32 	%f185, %f184, %f184;
	setp.le.f32 	%p222, %f185, %f1;
	selp.b64 	%rd459, 262144, 0, %p222;
	or.b64  	%rd460, %rd459, %rd456;
	// begin inline asm
	mov.b32 {%rs93,%rs94}, %r887;
	// end inline asm
	cvt.rn.f32.s16 	%f186, %rs94;
	add.f32 	%f187, %f186, %f186;
	setp.le.f32 	%p223, %f187, %f1;
	selp.b64 	%rd461, 131072, 0, %p223;
	or.b64  	%rd462, %rd461, %rd458;
	cvt.rn.f32.s16 	%f188, %rs93;
	add.f32 	%f189, %f188, %f188;
	setp.le.f32 	%p224, %f189, %f1;
	selp.b64 	%rd463, 131072, 0, %p224;
	or.b64  	%rd464, %rd463, %rd460;
	// begin inline asm
	mov.b32 {%rs95,%rs96}, %r886;
	// end inline asm
	cvt.rn.f32.s16 	%f190, %rs96;
	add.f32 	%f191, %f190, %f190;
	setp.le.f32 	%p225, %f191, %f1;
	selp.b64 	%rd465, 65536, 0, %p225;
	or.b64  	%rd466, %rd465, %rd462;
	cvt.rn.f32.s16 	%f192, %rs95;
	add.f32 	%f193, %f192, %f192;
	setp.le.f32 	%p226, %f193, %f1;
	selp.b64 	%rd467, 65536, 0, %p226;
	or.b64  	%rd468, %rd467, %rd464;
	// begin inline asm
	mov.b32 {%rs97,%rs98}, %r885;
	// end inline asm
	cvt.rn.f32.s16 	%f194, %rs98;
	add.f32 	%f195, %f194, %f194;
	setp.le.f32 	%p227, %f195, %f1;
	selp.b64 	%rd469, 32768, 0, %p227;
	or.b64  	%rd470, %rd469, %rd466;
	cvt.rn.f32.s16 	%f196, %rs97;
	add.f32 	%f197, %f196, %f196;
	setp.le.f32 	%p228, %f197, %f1;
	selp.b64 	%rd471, 32768, 0, %p228;
	or.b64  	%rd472, %rd471, %rd468;
	// begin inline asm
	mov.b32 {%rs99,%rs100}, %r884;
	// end inline asm
	cvt.rn.f32.s16 	%f198, %rs100;
	add.f32 	%f199, %f198, %f198;
	setp.le.f32 	%p229, %f199, %f1;
	selp.b64 	%rd473, 16384, 0, %p229;
	or.b64  	%rd474, %rd473, %rd470;
	cvt.rn.f32.s16 	%f200, %rs99;
	add.f32 	%f201, %f200, %f200;
	setp.le.f32 	%p230, %f201, %f1;
	selp.b64 	%rd475, 16384, 0, %p230;
	or.b64  	%rd476, %rd475, %rd472;
	// begin inline asm
	mov.b32 {%rs101,%rs102}, %r883;
	// end inline asm
	cvt.rn.f32.s16 	%f202, %rs102;
	add.f32 	%f203, %f202, %f202;
	setp.le.f32 	%p231, %f203, %f1;
	selp.b64 	%rd477, 8192, 0, %p231;
	or.b64  	%rd478, %rd477, %rd474;
	cvt.rn.f32.s16 	%f204, %rs101;
	add.f32 	%f205, %f204, %f204;
	setp.le.f32 	%p232, %f205, %f1;
	selp.b64 	%rd479, 8192, 0, %p232;
	or.b64  	%rd480, %rd479, %rd476;
	// begin inline asm
	mov.b32 {%rs103,%rs104}, %r882;
	// end inline asm
	cvt.rn.f32.s16 	%f206, %rs104;
	add.f32 	%f207, %f206, %f206;
	setp.le.f32 	%p233, %f207, %f1;
	selp.b64 	%rd481, 4096, 0, %p233;
	or.b64  	%rd482, %rd481, %rd478;
	cvt.rn.f32.s16 	%f208, %rs103;
	add.f32 	%f209, %f208, %f208;
	setp.le.f32 	%p234, %f209, %f1;
	selp.b64 	%rd483, 4096, 0, %p234;
	or.b64  	%rd484, %rd483, %rd480;
	// begin inline asm
	mov.b32 {%rs105,%rs106}, %r881;
	// end inline asm
	cvt.rn.f32.s16 	%f210, %rs106;
	add.f32 	%f211, %f210, %f210;
	setp.le.f32 	%p235, %f211, %f1;
	selp.b64 	%rd485, 2048, 0, %p235;
	or.b64  	%rd486, %rd485, %rd482;
	cvt.rn.f32.s16 	%f212, %rs105;
	add.f32 	%f213, %f212, %f212;
	setp.le.f32 	%p236, %f213, %f1;
	selp.b64 	%rd487, 2048, 0, %p236;
	or.b64  	%rd488, %rd487, %rd484;
	// begin inline asm
	mov.b32 {%rs107,%rs108}, %r880;
	// end inline asm
	cvt.rn.f32.s16 	%f214, %rs108;
	add.f32 	%f215, %f214, %f214;
	setp.le.f32 	%p237, %f215, %f1;
	selp.b64 	%rd489, 1024, 0, %p237;
	or.b64  	%rd490, %rd489, %rd486;
	cvt.rn.f32.s16 	%f216, %rs107;
	add.f32 	%f217, %f216, %f216;
	setp.le.f32 	%p238, %f217, %f1;
	selp.b64 	%rd491, 1024, 0, %p238;
	or.b64  	%rd492, %rd491, %rd488;
	// begin inline asm
	mov.b32 {%rs109,%rs110}, %r879;
	// end inline asm
	cvt.rn.f32.s16 	%f218, %rs110;
	add.f32 	%f219, %f218, %f218;
	setp.le.f32 	%p239, %f219, %f1;
	selp.b64 	%rd493, 512, 0, %p239;
	or.b64  	%rd494, %rd493, %rd490;
	cvt.rn.f32.s16 	%f220, %rs109;
	add.f32 	%f221, %f220, %f220;
	setp.le.f32 	%p240, %f221, %f1;
	selp.b64 	%rd495, 512, 0, %p240;
	or.b64  	%rd496, %rd495, %rd492;
	// begin inline asm
	mov.b32 {%rs111,%rs112}, %r878;
	// end inline asm
	cvt.rn.f32.s16 	%f222, %rs112;
	add.f32 	%f223, %f222, %f222;
	setp.le.f32 	%p241, %f223, %f1;
	selp.b64 	%rd497, 256, 0, %p241;
	or.b64  	%rd498, %rd497, %rd494;
	cvt.rn.f32.s16 	%f224, %rs111;
	add.f32 	%f225, %f224, %f224;
	setp.le.f32 	%p242, %f225, %f1;
	selp.b64 	%rd499, 256, 0, %p242;
	or.b64  	%rd500, %rd499, %rd496;
	// begin inline asm
	mov.b32 {%rs113,%rs114}, %r877;
	// end inline asm
	cvt.rn.f32.s16 	%f226, %rs114;
	add.f32 	%f227, %f226, %f226;
	setp.le.f32 	%p243, %f227, %f1;
	selp.b64 	%rd501, 128, 0, %p243;
	or.b64  	%rd502, %rd501, %rd498;
	cvt.rn.f32.s16 	%f228, %rs113;
	add.f32 	%f229, %f228, %f228;
	setp.le.f32 	%p244, %f229, %f1;
	selp.b64 	%rd503, 128, 0, %p244;
	or.b64  	%rd504, %rd503, %rd500;
	// begin inline asm
	mov.b32 {%rs115,%rs116}, %r876;
	// end inline asm
	cvt.rn.f32.s16 	%f230, %rs116;
	add.f32 	%f231, %f230, %f230;
	setp.le.f32 	%p245, %f231, %f1;
	selp.b64 	%rd505, 64, 0, %p245;
	or.b64  	%rd506, %rd505, %rd502;
	cvt.rn.f32.s16 	%f232, %rs115;
	add.f32 	%f233, %f232, %f232;
	setp.le.f32 	%p246, %f233, %f1;
	selp.b64 	%rd507, 64, 0, %p246;
	or.b64  	%rd508, %rd507, %rd504;
	// begin inline asm
	mov.b32 {%rs117,%rs118}, %r875;
	// end inline asm
	cvt.rn.f32.s16 	%f234, %rs118;
	add.f32 	%f235, %f234, %f234;
	setp.le.f32 	%p247, %f235, %f1;
	selp.b64 	%rd509, 32, 0, %p247;
	or.b64  	%rd510, %rd509, %rd506;
	cvt.rn.f32.s16 	%f236, %rs117;
	add.f32 	%f237, %f236, %f236;
	setp.le.f32 	%p248, %f237, %f1;
	selp.b64 	%rd511, 32, 0, %p248;
	or.b64  	%rd512, %rd511, %rd508;
	// begin inline asm
	mov.b32 {%rs119,%rs120}, %r874;
	// end inline asm
	cvt.rn.f32.s16 	%f238, %rs120;
	add.f32 	%f239, %f238, %f238;
	setp.le.f32 	%p249, %f239, %f1;
	selp.b64 	%rd513, 16, 0, %p249;
	or.b64  	%rd514, %rd513, %rd510;
	cvt.rn.f32.s16 	%f240, %rs119;
	add.f32 	%f241, %f240, %f240;
	setp.le.f32 	%p250, %f241, %f1;
	selp.b64 	%rd515, 16, 0, %p250;
	or.b64  	%rd516, %rd515, %rd512;
	// begin inline asm
	mov.b32 {%rs121,%rs122}, %r873;
	// end inline asm
	cvt.rn.f32.s16 	%f242, %rs122;
	add.f32 	%f243, %f242, %f242;
	setp.le.f32 	%p251, %f243, %f1;
	selp.b64 	%rd517, 8, 0, %p251;
	or.b64  	%rd518, %rd517, %rd514;
	cvt.rn.f32.s16 	%f244, %rs121;
	add.f32 	%f245, %f244, %f244;
	setp.le.f32 	%p252, %f245, %f1;
	selp.b64 	%rd519, 8, 0, %p252;
	or.b64  	%rd520, %rd519, %rd516;
	// begin inline asm
	mov.b32 {%rs123,%rs124}, %r872;
	// end inline asm
	cvt.rn.f32.s16 	%f246, %rs124;
	add.f32 	%f247, %f246, %f246;
	setp.le.f32 	%p253, %f247, %f1;
	selp.b64 	%rd521, 4, 0, %p253;
	or.b64  	%rd522, %rd521, %rd518;
	cvt.rn.f32.s16 	%f248, %rs123;
	add.f32 	%f249, %f248, %f248;
	setp.le.f32 	%p254, %f249, %f1;
	selp.b64 	%rd523, 4, 0, %p254;
	or.b64  	%rd524, %rd523, %rd520;
	// begin inline asm
	mov.b32 {%rs125,%rs126}, %r871;
	// end inline asm
	cvt.rn.f32.s16 	%f250, %rs126;
	add.f32 	%f251, %f250, %f250;
	setp.le.f32 	%p255, %f251, %f1;
	selp.b64 	%rd525, 2, 0, %p255;
	or.b64  	%rd526, %rd525, %rd522;
	cvt.rn.f32.s16 	%f252, %rs125;
	add.f32 	%f253, %f252, %f252;
	setp.le.f32 	%p256, %f253, %f1;
	selp.b64 	%rd527, 2, 0, %p256;
	or.b64  	%rd528, %rd527, %rd524;
	// begin inline asm
	mov.b32 {%rs127,%rs128}, %r870;
	// end inline asm
	cvt.rn.f32.s16 	%f254, %rs128;
	add.f32 	%f255, %f254, %f254;
	setp.le.f32 	%p257, %f255, %f1;
	selp.u64 	%rd529, 1, 0, %p257;
	or.b64  	%rd530, %rd526, %rd529;
	cvt.rn.f32.s16 	%f256, %rs127;
	add.f32 	%f257, %f256, %f256;
	setp.le.f32 	%p258, %f257, %f1;
	selp.u64 	%rd531, 1, 0, %p258;
	or.b64  	%rd532, %rd528, %rd531;
	mul.wide.u32 	%rd533, %r202, 8;
	add.s64 	%rd534, %rd1, %rd533;
	st.global.u64 	[%rd534], %rd530;
	add.s32 	%r800, %r202, 32;
	mul.wide.u32 	%rd535, %r800, 8;
	add.s64 	%rd536, %rd1, %rd535;
	st.global.u64 	[%rd536], %rd532;
	ret;

}
	// .globl	_Z10BMM64S_BINPKyS0_Pyiii
.visible .entry _Z10BMM64S_BINPKyS0_Pyiii(
	.param .u64 .ptr .align 1 _Z10BMM64S_BINPKyS0_Pyiii_param_0,
	.param .u64 .ptr .align 1 _Z10BMM64S_BINPKyS0_Pyiii_param_1,
	.param .u64 .ptr .align 1 _Z10BMM64S_BINPKyS0_Pyiii_param_2,
	.param .u32 _Z10BMM64S_BINPKyS0_Pyiii_param_3,
	.param .u32 _Z10BMM64S_BINPKyS0_Pyiii_param_4,
	.param .u32 _Z10BMM64S_BINPKyS0_Pyiii_param_5
)
{
	.reg .pred 	%p<16>;
	.reg .b32 	%r<208>;
	.reg .b32 	%f<24>;
	.reg .b64 	%rd<130>;

	ld.param.u64 	%rd4, [_Z10BMM64S_BINPKyS0_Pyiii_param_0];
	ld.param.u64 	%rd5, [_Z10BMM64S_BINPKyS0_Pyiii_param_1];
	ld.param.u32 	%r70, [_Z10BMM64S_BINPKyS0_Pyiii_param_4];
	cvta.to.global.u64 	%rd6, %rd5;
	cvta.to.global.u64 	%rd7, %rd4;
	// begin inline asm
	mov.u32 %r72, %laneid;
	// end inline asm
	mov.u32 	%r73, %tid.x;
	shr.u32 	%r2, %r73, 5;
	mov.u32 	%r74, %ctaid.x;
	shl.b32 	%r75, %r74, 6;
	mul.wide.u32 	%rd8, %r75, 8;
	add.s64 	%rd1, %rd7, %rd8;
	mov.u32 	%r76, %ctaid.y;
	shl.b32 	%r77, %r76, 6;
	mul.wide.u32 	%rd9, %r77, 8;
	add.s64 	%rd2, %rd6, %rd9;
	setp.lt.s32 	%p1, %r70, 1;
	mov.f32 	%f20, 0f00000000;
	mov.f32 	%f21, %f20;
	mov.f32 	%f22, %f20;
	mov.f32 	%f23, %f20;
	@%p1 bra 	$L__BB5_10;
	setp.lt.u32 	%p2, %r70, 4;
	mov.b32 	%r199, 0;
	mov.u32 	%r189, %r199;
	mov.u32 	%r188, %r199;
	mov.u32 	%r187, %r199;
	mov.u32 	%r186, %r199;
	@%p2 bra 	$L__BB5_4;
	ld.param.u32 	%r168, [_Z10BMM64S_BINPKyS0_Pyiii_param_5];
	ld.param.u32 	%r164, [_Z10BMM64S_BINPKyS0_Pyiii_param_3];
	and.b32  	%r81, %r70, 2147483644;
	neg.s32 	%r181, %r81;
	add.s32 	%r179, %r72, %r168;
	shl.b32 	%r82, %r168, 1;
	add.s32 	%r178, %r72, %r82;
	mad.lo.s32 	%r177, %r168, 3, %r72;
	add.s32 	%r175, %r164, %r2;
	shl.b32 	%r83, %r164, 1;
	add.s32 	%r174, %r2, %r83;
	mad.lo.s32 	%r173, %r164, 3, %r2;
	mov.b32 	%r189, 0;
	mov.u32 	%r176, %r2;
	mov.u32 	%r180, %r72;
	mov.u32 	%r188, %r189;
	mov.u32 	%r187, %r189;
	mov.u32 	%r186, %r189;
$L__BB5_3:
	.pragma "nounroll";
	ld.param.u32 	%r169, [_Z10BMM64S_BINPKyS0_Pyiii_param_5];
	ld.param.u32 	%r165, [_Z10BMM64S_BINPKyS0_Pyiii_param_3];
	and.b32  	%r199, %r70, 2147483644;
	add.s32 	%r84, %r176, 32;
	mul.wide.u32 	%rd10, %r176, 8;
	add.s64 	%rd11, %rd1, %rd10;
	ld.global.nc.u64 	%rd12, [%rd11];
	mul.wide.u32 	%rd13, %r84, 8;
	add.s64 	%rd14, %rd1, %rd13;
	ld.global.nc.u64 	%rd15, [%rd14];
	add.s32 	%r85, %r180, 32;
	mul.wide.u32 	%rd16, %r180, 8;
	add.s64 	%rd17, %rd2, %rd16;
	ld.global.nc.u64 	%rd18, [%rd17];
	mul.wide.u32 	%rd19, %r85, 8;
	add.s64 	%rd20, %rd2, %rd19;
	ld.global.nc.u64 	%rd21, [%rd20];
	xor.b64  	%rd22, %rd18, %rd12;
	popc.b64 	%r86, %rd22;
	add.s32 	%r87, %r186, %r86;
	xor.b64  	%rd23, %rd18, %rd15;
	popc.b64 	%r88, %rd23;
	add.s32 	%r89, %r187, %r88;
	xor.b64  	%rd24, %rd21, %rd12;
	popc.b64 	%r90, %rd24;
	add.s32 	%r91, %r188, %r90;
	xor.b64  	%rd25, %rd21, %rd15;
	popc.b64 	%r92, %rd25;
	add.s32 	%r93, %r189, %r92;
	mul.wide.u32 	%rd26, %r175, 8;
	add.s64 	%rd27, %rd1, %rd26;
	ld.global.nc.u64 	%rd28, [%rd27];
	add.s32 	%r94, %r175, 32;
	mul.wide.u32 	%rd29, %r94, 8;
	add.s64 	%rd30, %rd1, %rd29;
	ld.global.nc.u64 	%rd31, [%rd30];
	mul.wide.u32 	%rd32, %r179, 8;
	add.s64 	%rd33, %rd2, %rd32;
	ld.global.nc.u64 	%rd34, [%rd33];
	add.s32 	%r95, %r179, 32;
	mul.wide.u32 	%rd35, %r95, 8;
	add.s64 	%rd36, %rd2, %rd35;
	ld.global.nc.u64 	%rd37, [%rd36];
	xor.b64  	%rd38, %rd34, %rd28;
	popc.b64 	%r96, %rd38;
	add.s32 	%r97, %r87, %r96;
	xor.b64  	%rd39, %rd34, %rd31;
	popc.b64 	%r98, %rd39;
	add.s32 	%r99, %r89, %r98;
	xor.b64  	%rd40, %rd37, %rd28;
	popc.b64 	%r100, %rd40;
	add.s32 	%r101, %r91, %r100;
	xor.b64  	%rd41, %rd37, %rd31;
	popc.b64 	%r102, %rd41;
	add.s32 	%r103, %r93, %r102;
	mul.wide.u32 	%rd42, %r174, 8;
	add.s64 	%rd43, %rd1, %rd42;
	ld.global.nc.u64 	%rd44, [%rd43];
	add.s32 	%r104, %r174, 32;
	mul.wide.u32 	%rd45, %r104, 8;
	add.s64 	%rd46, %rd1, %rd45;
	ld.global.nc.u64 	%rd47, [%rd46];
	mul.wide.u32 	%rd48, %r178, 8;
	add.s64 	%rd49, %rd2, %rd48;
	ld.global.nc.u64 	%rd50, [%rd49];
	add.s32 	%r105, %r178, 32;
	mul.wide.u32 	%rd51, %r105, 8;
	add.s64 	%rd52, %rd2, %rd51;
	ld.global.nc.u64 	%rd53, [%rd52];
	xor.b64  	%rd54, %rd50, %rd44;
	popc.b64 	%r106, %rd54;
	add.s32 	%r107, %r97, %r106;
	xor.b64  	%rd55, %rd50, %rd47;
	popc.b64 	%r108, %rd55;
	add.s32 	%r109, %r99, %r108;
	xor.b64  	%rd56, %rd53, %rd44;
	popc.b64 	%r110, %rd56;
	add.s32 	%r111, %r101, %r110;
	xor.b64  	%rd57, %rd53, %rd47;
	popc.b64 	%r112, %rd57;
	add.s32 	%r113, %r103, %r112;
	mul.wide.u32 	%rd58, %r173, 8;
	add.s64 	%rd59, %rd1, %rd58;
	ld.global.nc.u64 	%rd60, [%rd59];
	add.s32 	%r114, %r173, 32;
	mul.wide.u32 	%rd61, %r114, 8;
	add.s64 	%rd62, %rd1, %rd61;
	ld.global.nc.u64 	%rd63, [%rd62];
	mul.wide.u32 	%rd64, %r177, 8;
	add.s64 	%rd65, %rd2, %rd64;
	ld.global.nc.u64 	%rd66, [%rd65];
	add.s32 	%r115, %r177, 32;
	mul.wide.u32 	%rd67, %r115, 8;
	add.s64 	%rd68, %rd2, %rd67;
	ld.global.nc.u64 	%rd69, [%rd68];
	xor.b64  	%rd70, %rd66, %rd60;
	popc.b64 	%r116, %rd70;
	add.s32 	%r186, %r107, %r116;
	xor.b64  	%rd71, %rd66, %rd63;
	popc.b64 	%r117, %rd71;
	add.s32 	%r187, %r109, %r117;
	xor.b64  	%rd72, %rd69, %rd60;
	popc.b64 	%r118, %rd72;
	add.s32 	%r188, %r111, %r118;
	xor.b64  	%rd73, %rd69, %rd63;
	popc.b64 	%r119, %rd73;
	add.s32 	%r189, %r113, %r119;
	add.s32 	%r181, %r181, 4;
	shl.b32 	%r120, %r169, 2;
	add.s32 	%r180, %r180, %r120;
	add.s32 	%r179, %r179, %r120;
	add.s32 	%r178, %r178, %r120;
	add.s32 	%r177, %r177, %r120;
	shl.b32 	%r121, %r165, 2;
	add.s32 	%r176, %r176, %r121;
	add.s32 	%r175, %r175, %r121;
	add.s32 	%r174, %r174, %r121;
	add.s32 	%r173, %r173, %r121;
	setp.ne.s32 	%p3, %r181, 0;
	@%p3 bra 	$L__BB5_3;
$L__BB5_4:
	and.b32  	%r46, %r70, 3;
	setp.eq.s32 	%p4, %r46, 0;
	@%p4 bra 	$L__BB5_9;
	setp.eq.s32 	%p5, %r46, 1;
	@%p5 bra 	$L__BB5_7;
	ld.param.u32 	%r170, [_Z10BMM64S_BINPKyS0_Pyiii_param_5];
	ld.param.u32 	%r166, [_Z10BMM64S_BINPKyS0_Pyiii_param_3];
	mad.lo.s32 	%r123, %r199, %r166, %r2;
	mul.wide.u32 	%rd74, %r123, 8;
	add.s64 	%rd75, %rd1, %rd74;
	ld.global.nc.u64 	%rd76, [%rd75];
	add.s32 	%r124, %r123, 32;
	mul.wide.u32 	%rd77, %r124, 8;
	add.s64 	%rd78, %rd1, %rd77;
	ld.global.nc.u64 	%rd79, [%rd78];
	mad.lo.s32 	%r125, %r199, %r170, %r72;
	mul.wide.u32 	%rd80, %r125, 8;
	add.s64 	%rd81, %rd2, %rd80;
	ld.global.nc.u64 	%rd82, [%rd81];
	add.s32 	%r126, %r125, 32;
	mul.wide.u32 	%rd83, %r126, 8;
	add.s64 	%rd84, %rd2, %rd83;
	ld.global.nc.u64 	%rd85, [%rd84];
	xor.b64  	%rd86, %rd82, %rd76;
	popc.b64 	%r127, %rd86;
	add.s32 	%r128, %r186, %r127;
	xor.b64  	%rd87, %rd82, %rd79;
	popc.b64 	%r129, %rd87;
	add.s32 	%r130, %r187, %r129;
	xor.b64  	%rd88, %rd85, %rd76;
	popc.b64 	%r131, %rd88;
	add.s32 	%r132, %r188, %r131;
	xor.b64  	%rd89, %rd85, %rd79;
	popc.b64 	%r133, %rd89;
	add.s32 	%r134, %r189, %r133;
	add.s32 	%r135, %r123, %r166;
	mul.wide.u32 	%rd90, %r135, 8;
	add.s64 	%rd91, %rd1, %rd90;
	ld.global.nc.u64 	%rd92, [%rd91];
	add.s32 	%r136, %r135, 32;
	mul.wide.u32 	%rd93, %r136, 8;
	add.s64 	%rd94, %rd1, %rd93;
	ld.global.nc.u64 	%rd95, [%rd94];
	add.s32 	%r137, %r125, %r170;
	mul.wide.u32 	%rd96, %r137, 8;
	add.s64 	%rd97, %rd2, %rd96;
	ld.global.nc.u64 	%rd98, [%rd97];
	add.s32 	%r138, %r137, 32;
	mul.wide.u32 	%rd99, %r138, 8;
	add.s64 	%rd100, %rd2, %rd99;
	ld.global.nc.u64 	%rd101, [%rd100];
	xor.b64  	%rd102, %rd98, %rd92;
	popc.b64 	%r139, %rd102;
	add.s32 	%r186, %r128, %r139;
	xor.b64  	%rd103, %rd98, %rd95;
	popc.b64 	%r140, %rd103;
	add.s32 	%r187, %r130, %r140;
	xor.b64  	%rd104, %rd101, %rd92;
	popc.b64 	%r141, %rd104;
	add.s32 	%r188, %r132, %r141;
	xor.b64  	%rd105, %rd101, %rd95;
	popc.b64 	%r142, %rd105;
	add.s32 	%r189, %r134, %r142;
	add.s32 	%r199, %r199, 2;
$L__BB5_7:
	and.b32  	%r143, %r70, 1;
	setp.eq.b32 	%p6, %r143, 1;
	not.pred 	%p7, %p6;
	@%p7 bra 	$L__BB5_9;
	ld.param.u32 	%r171, [_Z10BMM64S_BINPKyS0_Pyiii_param_5];
	ld.param.u32 	%r167, [_Z10BMM64S_BINPKyS0_Pyiii_param_3];
	mad.lo.s32 	%r144, %r199, %r167, %r2;
	mul.wide.u32 	%rd106, %r144, 8;
	add.s64 	%rd107, %rd1, %rd106;
	ld.global.nc.u64 	%rd108, [%rd107];
	add.s32 	%r145, %r144, 32;
	mul.wide.u32 	%rd109, %r145, 8;
	add.s64 	%rd110, %rd1, %rd109;
	ld.global.nc.u64 	%rd111, [%rd110];
	mad.lo.s32 	%r146, %r199, %r171, %r72;
	mul.wide.u32 	%rd112, %r146, 8;
	add.s64 	%rd113, %rd2, %rd112;
	ld.global.nc.u64 	%rd114, [%rd113];
	add.s32 	%r147, %r146, 32;
	mul.wide.u32 	%rd115, %r147, 8;
	add.s64 	%rd116, %rd2, %rd115;
	ld.global.nc.u64 	%rd117, [%rd116];
	xor.b64  	%rd118, %rd114, %rd108;
	popc.b64 	%r148, %rd118;
	add.s32 	%r186, %r186, %r148;
	xor.b64  	%rd119, %rd114, %rd111;
	popc.b64 	%r149, %rd119;
	add.s32 	%r187, %r187, %r149;
	xor.b64  	%rd120, %rd117, %rd108;
	popc.b64 	%r150, %rd120;
	add.s32 	%r188, %r188, %r150;
	xor.b64  	%rd121, %rd117, %rd111;
	popc.b64 	%r151, %rd121;
	add.s32 	%r189, %r189, %r151;
$L__BB5_9:
	cvt.rn.f32.u32 	%f10, %r186;
	add.f32 	%f20, %f10, %f10;
	cvt.rn.f32.u32 	%f11, %r188;
	add.f32 	%f22, %f11, %f11;
	cvt.rn.f32.u32 	%f12, %r187;
	add.f32 	%f21, %f12, %f12;
	cvt.rn.f32.u32 	%f13, %r189;
	add.f32 	%f23, %f13, %f13;
$L__BB5_10:
	ld.param.u32 	%r172, [_Z10BMM64S_BINPKyS0_Pyiii_param_5];
	ld.param.u64 	%rd129, [_Z10BMM64S_BINPKyS0_Pyiii_param_2];
	cvta.to.global.u64 	%rd124, %rd129;
	cvt.rn.f32.s32 	%f14, %r70;
	mul.f32 	%f15, %f14, 0f42800000;
	sub.f32 	%f16, %f15, %f20;
	setp.ge.f32 	%p8, %f16, 0f00000000;
	mov.b32 	%r156, -1;
	vote.sync.ballot.b32 	%r152, %p8, %r156;
	sub.f32 	%f17, %f15, %f22;
	setp.ge.f32 	%p10, %f17, 0f00000000;
	vote.sync.ballot.b32 	%r153, %p10, %r156;
	sub.f32 	%f18, %f15, %f21;
	setp.ge.f32 	%p12, %f18, 0f00000000;
	vote.sync.ballot.b32 	%r154, %p12, %r156;
	sub.f32 	%f19, %f15, %f23;
	setp.ge.f32 	%p14, %f19, 0f00000000;
	vote.sync.ballot.b32 	%r155, %p14, %r156;
	// begin inline asm
	mov.b64 %rd122, {%r152,%r153};
	// end inline asm
	// begin inline asm
	mov.b64 %rd123, {%r154,%r155};
	// end inline asm
	brev.b64 	%rd125, %rd122;
	mov.u32 	%r157, %ctaid.x;
	mul.lo.s32 	%r158, %r157, %r172;
	shl.b32 	%r159, %r158, 6;
	mov.u32 	%r160, %ctaid.y;
	shl.b32 	%r161, %r160, 6;
	add.s32 	%r162, %r159, %r161;
	or.b32  	%r163, %r162, %r2;
	mul.wide.u32 	%rd126, %r163, 8;
	add.s64 	%rd127, %rd124, %rd126;
	st.global.u64 	[%rd127], %rd125;
	brev.b64 	%rd128, %rd123;
	st.global.u64 	[%rd127+256], %rd128;
	ret;

}


// ===== COMPILED SASS (sm_100) =====

	.target	sm_100

	.elftype	@"ET_EXEC"


//--------------------- .note.nv.tkinfo           --------------------------
	.section	.note.nv.tkinfo,"",@"SHT_NOTE"
	.sectionflags	@"SHF_NOTE_NV_TKINFO"
	.tkinfo
        /*0018*/ 	.word	0x00000002
        /*0030*/ 	.string	""
        /*0030*/ 	.string	"ptxas"
        /*0030*/ 	.string	"Cuda compilation tools, release 13.0, V13.0.88"
        /*0030*/ 	.string	"Build cuda_13.0.r13.0/compiler.36424714_0"
        /*0030*/ 	.string	"-arch sm_100 -m 64 "



//--------------------- .note.nv.cuinfo           --------------------------
	.section	.note.nv.cuinfo,"",@"SHT_NOTE"
	.sectionflags	@"SHF_NOTE_NV_CUINFO"
        /*0018*/ 	.short	0x0002
        /*001a*/ 	.short	0x0064
        /*001c*/ 	.short	0x0082
	.zero		2


//--------------------- .nv.info                  --------------------------
	.section	.nv.info,"",@"SHT_CUDA_INFO"
	.align	4


	//----- nvinfo : EIATTR_REGCOUNT
	.align		4
        /*0000*/ 	.byte	0x04, 0x2f
        /*0002*/ 	.short	(.L_1 - .L_0)
	.align		4
.L_0:
        /*0004*/ 	.word	index@(_Z12BMM32_MT_M_SPKjS0_Pfiii)
        /*0008*/ 	.word	0x00000020


	//----- nvinfo : EIATTR_FRAME_SIZE
	.align		4
.L_1:
        /*000c*/ 	.byte	0x04, 0x11
        /*000e*/ 	.short	(.L_3 - .L_2)
	.align		4
.L_2:
        /*0010*/ 	.word	index@(_Z12BMM32_MT_M_SPKjS0_Pfiii)
        /*0014*/ 	.word	0x00000000


	//----- nvinfo : EIATTR_REGCOUNT
	.align		4
.L_3:
        /*0018*/ 	.byte	0x04, 0x2f
        /*001a*/ 	.short	(.L_5 - .L_4)
	.align		4
.L_4:
        /*001c*/ 	.word	index@(_Z12BMM64_MT_M_SPKyS0_Pfiii)
        /*0020*/ 	.word	0x00000020


	//----- nvinfo : EIATTR_FRAME_SIZE
	.align		4
.L_5:
        /*0024*/ 	.byte	0x04, 0x11
        /*0026*/ 	.short	(.L_7 - .L_6)
	.align		4
.L_6:
        /*0028*/ 	.word	index@(_Z12BMM64_MT_M_SPKyS0_Pfiii)
        /*002c*/ 	.word	0x00000000


	//----- nvinfo : EIATTR_REGCOUNT
	.align		4
.L_7:
        /*0030*/ 	.byte	0x04, 0x2f
        /*0032*/ 	.short	(.L_9 - .L_8)
	.align		4
.L_8:
        /*0034*/ 	.word	index@(_Z9BMM32_BINPKjS0_Pjiii)
        /*0038*/ 	.word	0x00000030


	//----- nvinfo : EIATTR_FRAME_SIZE
	.align		4
.L_9:
        /*003c*/ 	.byte	0x04, 0x11
        /*003e*/ 	.short	(.L_11 - .L_10)
	.align		4
.L_10:
        /*0040*/ 	.word	index@(_Z9BMM32_BINPKjS0_Pjiii)
        /*0044*/ 	.word	0x00000000


	//----- nvinfo : EIATTR_REGCOUNT
	.align		4
.L_11:
        /*0048*/ 	.byte	0x04, 0x2f
        /*004a*/ 	.short	(.L_13 - .L_12)
	.align		4
.L_12:
        /*004c*/ 	.word	index@(_Z10BMM32S_BINPKjS0_Pjiii)
        /*0050*/ 	.word	0x00000020


	//----- nvinfo : EIATTR_FRAME_SIZE
	.align		4
.L_13:
        /*0054*/ 	.byte	0x04, 0x11
        /*0056*/ 	.short	(.L_15 - .L_14)
	.align		4
.L_14:
        /*0058*/ 	.word	index@(_Z10BMM32S_BINPKjS0_Pjiii)
        /*005c*/ 	.word	0x00000000


	//----- nvinfo : EIATTR_REGCOUNT
	.align		4
.L_15:
        /*0060*/ 	.byte	0x04, 0x2f
        /*0062*/ 	.short	(.L_17 - .L_16)
	.align		4
.L_16:
        /*0064*/ 	.word	index@(_Z9BMM64_BINPKyS0_Pyiii)
        /*0068*/ 	.word	0x00000050


	//----- nvinfo : EIATTR_FRAME_SIZE
	.align		4
.L_17:
        /*006c*/ 	.byte	0x04, 0x11
        /*006e*/ 	.short	(.L_19 - .L_18)
	.align		4
.L_18:
        /*0070*/ 	.word	index@(_Z9BMM64_BINPKyS0_Pyiii)
        /*0074*/ 	.word	0x00000000


	//----- nvinfo : EIATTR_REGCOUNT
	.align		4
.L_19:
        /*0078*/ 	.byte	0x04, 0x2f
        /*007a*/ 	.short	(.L_21 - .L_20)
	.align		4
.L_20:
        /*007c*/ 	.word	index@(_Z10BMM64S_BINPKyS0_Pyiii)
        /*0080*/ 	.word	0x00000020


	//----- nvinfo : EIATTR_FRAME_SIZE
	.align		4
.L_21:
        /*0084*/ 	.byte	0x04, 0x11
        /*0086*/ 	.short	(.L_23 - .L_22)
	.align		4
.L_22:
        /*0088*/ 	.word	index@(_Z10BMM64S_BINPKyS0_Pyiii)
        /*008c*/ 	.word	0x00000000


	//----- nvinfo : EIATTR_MIN_STACK_SIZE
	.align		4
.L_23:
        /*0090*/ 	.byte	0x04, 0x12
        /*0092*/ 	.short	(.L_25 - .L_24)
	.align		4
.L_24:
        /*0094*/ 	.word	index@(_Z10BMM64S_BINPKyS0_Pyiii)
        /*0098*/ 	.word	0x00000000


	//----- nvinfo : EIATTR_MIN_STACK_SIZE
	.align		4
.L_25:
        /*009c*/ 	.byte	0x04, 0x12
        /*009e*/ 	.short	(.L_27 - .L_26)
	.align		4
.L_26:
        /*00a0*/ 	.word	index@(_Z9BMM64_BINPKyS0_Pyiii)
        /*00a4*/ 	.word	0x00000000


	//----- nvinfo : EIATTR_MIN_STACK_SIZE
	.align		4
.L_27:
        /*00a8*/ 	.byte	0x04, 0x12
        /*00aa*/ 	.short	(.L_29 - .L_28)
	.align		4
.L_28:
        /*00ac*/ 	.word	index@(_Z10BMM32S_BINPKjS0_Pjiii)
        /*00b0*/ 	.word	0x00000000


	//----- nvinfo : EIATTR_MIN_STACK_SIZE
	.align		4
.L_29:
        /*00b4*/ 	.byte	0x04, 0x12
        /*00b6*/ 	.short	(.L_31 - .L_30)
	.align		4
.L_30:
        /*00b8*/ 	.word	index@(_Z9BMM32_BINPKjS0_Pjiii)
        /*00bc*/ 	.word	0x00000000


	//----- nvinfo : EIATTR_MIN_STACK_SIZE
	.align		4
.L_31:
        /*00c0*/ 	.byte	0x04, 0x12
        /*00c2*/ 	.short	(.L_33 - .L_32)
	.align		4
.L_32:
        /*00c4*/ 	.word	index@(_Z12BMM64_MT_M_SPKyS0_Pfiii)
        /*00c8*/ 	.word	0x00000000


	//----- nvinfo : EIATTR_MIN_STACK_SIZE
	.align		4
.L_33:
        /*00cc*/ 	.byte	0x04, 0x12
        /*00ce*/ 	.short	(.L_35 - .L_34)
	.align		4
.L_34:
        /*00d0*/ 	.word	index@(_Z12BMM32_MT_M_SPKjS0_Pfiii)
        /*00d4*/ 	.word	0x00000000
.L_35:


//--------------------- .nv.compat                --------------------------
	.section	.nv.compat,"",@"SHT_CUDA_COMPAT_INFO"
	.align	4
        /*0000*/ 	.byte	0x02, 0x09, 0x00, 0x00, 0x02, 0x02, 0x01, 0x00, 0x02, 0x05, 0x05, 0x00, 0x03, 0x07, 0x01, 0x01
        /*0010*/ 	.byte	0x02, 0x03, 0x00, 0x00, 0x02, 0x06, 0x01, 0x00, 0x04, 0x0b, 0x08, 0x00, 0x09, 0x00, 0x00, 0x00
        /*0020*/ 	.byte	0x00, 0x00, 0x00, 0x00


//--------------------- .nv.info._Z10BMM64S_BINPKyS0_Pyiii --------------------------
	.section	.nv.info._Z10BMM64S_BINPKyS0_Pyiii,"",@"SHT_CUDA_INFO"
	.sectionflags	@""
	.align	4


	//----- nvinfo : EIATTR_CUDA_API_VERSION
	.align		4
        /*0000*/ 	.byte	0x04, 0x37
        /*0002*/ 	.short	(.L_37 - .L_36)
.L_36:
        /*0004*/ 	.word	0x00000082


	//----- nvinfo : EIATTR_KPARAM_INFO
	.align		4
.L_37:
        /*0008*/ 	.byte	0x04, 0x17
        /*000a*/ 	.short	(.L_39 - .L_38)
.L_38:
        /*000c*/ 	.word	0x00000000
        /*0010*/ 	.short	0x0005
        /*0012*/ 	.short	0x0020
        /*0014*/ 	.byte	0x00, 0xf0, 0x11, 0x00


	//----- nvinfo : EIATTR_KPARAM_INFO
	.align		4
.L_39:
        /*0018*/ 	.byte	0x04, 0x17
        /*001a*/ 	.short	(.L_41 - .L_40)
.L_40:
        /*001c*/ 	.word	0x00000000
        /*0020*/ 	.short	0x0004
        /*0022*/ 	.short	0x001c
        /*0024*/ 	.byte	0x00, 0xf0, 0x11, 0x00


	//----- nvinfo : EIATTR_KPARAM_INFO
	.align		4
.L_41:
        /*0028*/ 	.byte	0x04, 0x17
        /*002a*/ 	.short	(.L_43 - .L_42)
.L_42:
        /*002c*/ 	.word	0x00000000
        /*0030*/ 	.short	0x0003
        /*0032*/ 	.short	0x0018
        /*0034*/ 	.byte	0x00, 0xf0, 0x11, 0x00


	//----- nvinfo : EIATTR_KPARAM_INFO
	.align		4
.L_43:
        /*0038*/ 	.byte	0x04, 0x17
        /*003a*/ 	.short	(.L_45 - .L_44)
.L_44:
        /*003c*/ 	.word	0x00000000
        /*0040*/ 	.short	0x0002
        /*0042*/ 	.short	0x0010
        /*0044*/ 	.byte	0x00, 0xf5, 0x21, 0x00


	//----- nvinfo : EIATTR_KPARAM_INFO
	.align		4
.L_45:
        /*0048*/ 	.byte	0x04, 0x17
        /*004a*/ 	.short	(.L_47 - .L_46)
.L_46:
        /*004c*/ 	.word	0x00000000
        /*0050*/ 	.short	0x0001
        /*0052*/ 	.short	0x0008
        /*0054*/ 	.byte	0x00, 0xf5, 0x21, 0x00


	//----- nvinfo : EIATTR_KPARAM_INFO
	.align		4
.L_47:
        /*0058*/ 	.byte	0x04, 0x17
        /*005a*/ 	.short	(.L_49 - .L_48)
.L_48:
        /*005c*/ 	.word	0x00000000
        /*0060*/ 	.short	0x0000
        /*0062*/ 	.short	0x0000
        /*0064*/ 	.byte	0x00, 0xf5, 0x21, 0x00


	//----- nvinfo : EIATTR_SPARSE_MMA_MASK
	.align		4
.L_49:
        /*0068*/ 	.byte	0x03, 0x50
        /*006a*/ 	.short	0x0000


	//----- nvinfo : EIATTR_MAXREG_COUNT
	.align		4
        /*006c*/ 	.byte	0x03, 0x1b
        /*006e*/ 	.short	0x00ff


	//----- nvinfo : EIATTR_MERCURY_ISA_VERSION
	.align		4
        /*0070*/ 	.byte	0x03, 0x5f
        /*0072*/ 	.short	0x0101


	//----- nvinfo : EIATTR_COOP_GROUP_MASK_REGIDS
	.align		4
        /*0074*/ 	.byte	0x04, 0x29
        /*0076*/ 	.short	(.L_51 - .L_50)


	//   ....[0]....
.L_50:
        /*0078*/ 	.word	0xffffffff


	//   ....[1]....
        /*007c*/ 	.word	0xffffffff


	//   ....[2]....
        /*0080*/ 	.word	0xffffffff


	//   ....[3]....
        /*0084*/ 	.word	0xffffffff


	//----- nvinfo : EIATTR_COOP_GROUP_INSTR_OFFSETS
	.align		4
.L_51:
        /*0088*/ 	.byte	0x04, 0x28
        /*008a*/ 	.short	(.L_53 - .L_52)


	//   ....[0]....
.L_52:
        /*008c*/ 	.word	0x00001460


	//   ....[1]....
        /*0090*/ 	.word	0x00001490


	//   ....[2]....
        /*0094*/ 	.word	0x000014b0


	//   ....[3]....
        /*0098*/ 	.word	0x000014e0


	//----- nvinfo : EIATTR_VRC_CTA_INIT_COUNT
	.align		4
.L_53:
        /*009c*/ 	.byte	0x02, 0x4a
	.zero		1
	.zero		1


	//----- nvinfo : EIATTR_EXIT_INSTR_OFFSETS
	.align		4
        /*00a0*/ 	.byte	0x04, 0x1c
        /*00a2*/ 	.short	(.L_55 - .L_54)


	//   ....[0]....
.L_54:
        /*00a4*/ 	.word	0x00001540


	//----- nvinfo : EIATTR_CBANK_PARAM_SIZE
	.align		4
.L_55:
        /*00a8*/ 	.byte	0x03, 0x19
        /*00aa*/ 	.short	0x0024


	//----- nvinfo : EIATTR_PARAM_CBANK
	.align		4
        /*00ac*/ 	.byte	0x04, 0x0a
        /*00ae*/ 	.short	(.L_57 - .L_56)
	.align		4
.L_56:
        /*00b0*/ 	.word	index@(.nv.constant0._Z10BMM64S_BINPKyS0_Pyiii)
        /*00b4*/ 	.short	0x0380
        /*00b6*/ 	.short	0x0024


	//----- nvinfo : EIATTR_SW_WAR
	.align		4
.L_57:
        /*00b8*/ 	.byte	0x04, 0x36
        /*00ba*/ 	.short	(.L_59 - .L_58)
.L_58:
        /*00bc*/ 	.word	0x00000008
.L_59:


//--------------------- .nv.info._Z9BMM64_BINPKyS0_Pyiii --------------------------
	.section	.nv.info._Z9BMM64_BINPKyS0_Pyiii,"",@"SHT_CUDA_INFO"
	.sectionflags	@""
	.align	4


	//----- nvinfo : EIATTR_CUDA_API_VERSION
	.align		4
        /*0000*/ 	.byte	0x04, 0x37
        /*0002*/ 	.short	(.L_61 - .L_60)
.L_60:
        /*0004*/ 	.word	0x00000082


	//----- nvinfo : EIATTR_KPARAM_INFO
	.align		4
.L_61:
        /*0008*/ 	.byte	0x04, 0x17
        /*000a*/ 	.short	(.L_63 - .L_62)
.L_62:
        /*000c*/ 	.word	0x00000000
        /*0010*/ 	.short	0x0005
        /*0012*/ 	.short	0x0020
        /*0014*/ 	.byte	0x00, 0xf0, 0x11, 0x00


	//----- nvinfo : EIATTR_KPARAM_INFO
	.align		4
.L_63:
        /*0018*/ 	.byte	0x04, 0x17
        /*001a*/ 	.short	(.L_65 - .L_64)
.L_64:
        /*001c*/ 	.word	0x00000000
        /*0020*/ 	.short	0x0004
        /*0022*/ 	.short	0x001c
        /*0024*/ 	.byte	0x00, 0xf0, 0x11, 0x00


	//----- nvinfo : EIATTR_KPARAM_INFO
	.align		4
.L_65:
        /*0028*/ 	.byte	0x04, 0x17
        /*002a*/ 	.short	(.L_67 - .L_66)
.L_66:
        /*002c*/ 	.word	0x00000000
        /*0030*/ 	.short	0x0003
        /*0032*/ 	.short	0x0018
        /*0034*/ 	.byte	0x00, 0xf0, 0x11, 0x00


	//----- nvinfo : EIATTR_KPARAM_INFO
	.align		4
.L_67:
        /*0038*/ 	.byte	0x04, 0x17
        /*003a*/ 	.short	(.L_69 - .L_68)
.L_68:
        /*003c*/ 	.word	0x00000000
        /*0040*/ 	.short	0x0002
        /*0042*/ 	.short	0x0010
        /*0044*/ 	.byte	0x00, 0xf5, 0x21, 0x00


	//----- nvinfo : EIATTR_KPARAM_INFO
	.align		4
.L_69:
        /*0048*/ 	.byte	0x04, 0x17
        /*004a*/ 	.short	(.L_71 - .L_70)
.L_70:
        /*004c*/ 	.word	0x00000000
        /*0050*/ 	.short	0x0001
        /*0052*/ 	.short	0x0008
        /*0054*/ 	.byte	0x00, 0xf5, 0x21, 0x00


	//----- nvinfo : EIATTR_KPARAM_INFO
	.align		4
.L_71:
        /*0058*/ 	.byte	0x04, 0x17
        /*005a*/ 	.short	(.L_73 - .L_72)
.L_72:
        /*005c*/ 	.word	0x00000000
        /*0060*/ 	.short	0x0000
        /*0062*/ 	.short	0x0000
        /*0064*/ 	.byte	0x00, 0xf5, 0x21, 0x00


	//----- nvinfo : EIATTR_SPARSE_MMA_MASK
	.align		4
.L_73:
        /*0068*/ 	.byte	0x03, 0x50
        /*006a*/ 	.short	0x0000


	//----- nvinfo : EIATTR_MAXREG_COUNT
	.align		4
        /*006c*/ 	.byte	0x03, 0x1b
        /*006e*/ 	.short	0x00ff


	//----- nvinfo : EIATTR_MERCURY_ISA_VERSION
	.align		4
        /*0070*/ 	.byte	0x03, 0x5f
        /*0072*/ 	.short	0x0101


	//----- nvinfo : EIATTR_COOP_GROUP_MASK_REGIDS
	.align		4
        /*0074*/ 	.byte	0x04, 0x29
        /*0076*/ 	.short	(.L_75 - .L_74)


	//   ....[0]....
.L_74:
        /*0078*/ 	.word	0xffffffff


	//   ....[1]....
        /*007c*/ 	.word	0xffffffff


	//   ....[2]....
        /*0080*/ 	.word	0xffffffff


	//   ....[3]....
        /*0084*/ 	.word	0xffffffff


	//   ....[4]....
        /*0088*/ 	.word	0xffffffff


	//   ....[5]....
        /*008c*/ 	.word	0xffffffff


	//   ....[6]....
        /*0090*/ 	.word	0xffffffff


	//   ....[7]....
        /*0094*/ 	.word	0xffffffff


	//   ....[8]....
        /*0098*/ 	.word	0xffffffff


	//   ....[9]....
        /*009c*/ 	.word	0xffffffff


	//   ....[10]....
        /*00a0*/ 	.word	0xffffffff


	//   ....[11]....
        /*00a4*/ 	.word	0xffffffff


	//   ....[12]....
        /*00a8*/ 	.word	0xffffffff


	//   ....[13]....
        /*00ac*/ 	.word	0xffffffff


	//   ....[14]....
        /*00b0*/ 	.word	0xffffffff


	//   ....[15]....
        /*00b4*/ 	.word	0xffffffff


	//   ....[16]....
        /*00b8*/ 	.word	0xffffffff


	//   ....[17]....
        /*00bc*/ 	.word	0xffffffff


	//   ....[18]....
        /*00c0*/ 	.word	0xffffffff


	//   ....[19]....
        /*00c4*/ 	.word	0xffffffff


	//   ....[20]....
        /*00c8*/ 	.word	0xffffffff


	//   ....[21]....
        /*00cc*/ 	.word	0xffffffff


	//   ....[22]....
        /*00d0*/ 	.word	0xffffffff


	//   ....[23]....
        /*00d4*/ 	.word	0xffffffff


	//   ....[24]....
        /*00d8*/ 	.word	0xffffffff


	//   ....[25]....
        /*00dc*/ 	.word	0xffffffff


	//   ....[26]....
        /*00e0*/ 	.word	0xffffffff


	//   ....[27]....
        /*00e4*/ 	.word	0xffffffff


	//   ....[28]....
        /*00e8*/ 	.word	0xffffffff


	//   ....[29]....
        /*00ec*/ 	.word	0xffffffff


	//   ....[30]....
        /*00f0*/ 	.word	0xffffffff


	//   ....[31]....
        /*00f4*/ 	.word	0xffffffff


	//   ....[32]....
        /*00f8*/ 	.word	0xffffffff


	//   ....[33]....
        /*00fc*/ 	.word	0xffffffff


	//   ....[34]....
        /*0100*/ 	.word	0xffffffff


	//   ....[35]....
        /*0104*/ 	.word	0xffffffff


	//   ....[36]....
        /*0108*/ 	.word	0xffffffff


	//   ....[37]....
        /*010c*/ 	.word	0xffffffff


	//   ....[38]....
        /*0110*/ 	.word	0xffffffff


	//   ....[39]....
        /*0114*/ 	.word	0xffffffff


	//   ....[40]....
        /*0118*/ 	.word	0xffffffff


	//   ....[41]....
        /*011c*/ 	.word	0xffffffff


	//   ....[42]....
        /*0120*/ 	.word	0xffffffff


	//   ....[43]....
        /*0124*/ 	.word	0xffffffff


	//   ....[44]....
        /*0128*/ 	.word	0xffffffff


	//   ....[45]....
        /*012c*/ 	.word	0xffffffff


	//   ....[46]....
        /*0130*/ 	.word	0xffffffff


	//   ....[47]....
        /*0134*/ 	.word	0xffffffff


	//   ....[48]....
        /*0138*/ 	.word	0xffffffff


	//   ....[49]....
        /*013c*/ 	.word	0xffffffff


	//   ....[50]....
        /*0140*/ 	.word	0xffffffff


	//   ....[51]....
        /*0144*/ 	.word	0xffffffff


	//   ....[52]....
        /*0148*/ 	.word	0xffffffff


	//   ....[53]....
        /*014c*/ 	.word	0xffffffff


	//   ....[54]....
        /*0150*/ 	.word	0xffffffff


	//   ....[55]....
        /*0154*/ 	.word	0xffffffff


	//   ....[56]....
        /*0158*/ 	.word	0xffffffff


	//   ....[57]....
        /*015c*/ 	.word	0xffffffff


	//   ....[58]....
        /*0160*/ 	.word	0xffffffff


	//   ....[59]....
        /*0164*/ 	.word	0xffffffff


	//   ....[60]....
        /*0168*/ 	.word	0xffffffff


	//   ....[61]....
        /*016c*/ 	.word	0xffffffff


	//   ....[62]....
        /*0170*/ 	.word	0xffffffff


	//   ....[63]....
        /*0174*/ 	.word	0xffffffff


	//   ....[64]....
        /*0178*/ 	.word	0xffffffff


	//   ....[65]....
        /*017c*/ 	.word	0xffffffff


	//   ....[66]....
        /*0180*/ 	.word	0xffffffff


	//   ....[67]....
        /*0184*/ 	.word	0xffffffff


	//   ....[68]....
        /*0188*/ 	.word	0xffffffff


	//   ....[69]....
        /*018c*/ 	.word	0xffffffff


	//   ....[70]....
        /*0190*/ 	.word	0xffffffff


	//   ....[71]....
        /*0194*/ 	.word	0xffffffff


	//   ....[72]....
        /*0198*/ 	.word	0xffffffff


	//   ....[73]....
        /*019c*/ 	.word	0xffffffff


	//   ....[74]....
        /*01a0*/ 	.word	0xffffffff


	//   ....[75]....
        /*01a4*/ 	.word	0xffffffff


	//   ....[76]....
        /*01a8*/ 	.word	0xffffffff


	//   ....[77]....
        /*01ac*/ 	.word	0xffffffff


	//   ....[78]....
        /*01b0*/ 	.word	0xffffffff


	//   ....[79]....
        /*01b4*/ 	.word	0xffffffff


	//   ....[80]....
        /*01b8*/ 	.word	0xffffffff


	//   ....[81]....
        /*01bc*/ 	.word	0xffffffff


	//   ....[82]....
        /*01c0*/ 	.word	0xffffffff


	//   ....[83]....
        /*01c4*/ 	.word	0xffffffff


	//   ....[84]....
        /*01c8*/ 	.word	0xffffffff


	//   ....[85]....
        /*01cc*/ 	.word	0xffffffff


	//   ....[86]....
        /*01d0*/ 	.word	0xffffffff


	//   ....[87]....
        /*01d4*/ 	.word	0xffffffff


	//   ....[88]....
        /*01d8*/ 	.word	0xffffffff


	//   ....[89]....
        /*01dc*/ 	.word	0xffffffff


	//   ....[90]....
        /*01e0*/ 	.word	0xffffffff


	//   ....[91]....
        /*01e4*/ 	.word	0xffffffff


	//   ....[92]....
        /*01e8*/ 	.word	0xffffffff


	//   ....[93]....
        /*01ec*/ 	.word	0xffffffff


	//   ....[94]....
        /*01f0*/ 	.word	0xffffffff


	//   ....[95]....
        /*01f4*/ 	.word	0xffffffff


	//   ....[96]....
        /*01f8*/ 	.word	0xffffffff


	//   ....[97]....
        /*01fc*/ 	.word	0xffffffff


	//   ....[98]....
        /*0200*/ 	.word	0xffffffff


	//   ....[99]....
        /*0204*/ 	.word	0xffffffff


	//   ....[100]....
        /*0208*/ 	.word	0xffffffff


	//   ....[101]....
        /*020c*/ 	.word	0xffffffff


	//   ....[102]....
        /*0210*/ 	.word	0xffffffff


	//   ....[103]....
        /*0214*/ 	.word	0xffffffff


	//   ....[104]....
        /*0218*/ 	.word	0xffffffff


	//   ....[105]....
        /*021c*/ 	.word	0xffffffff


	//   ....[106]....
        /*0220*/ 	.word	0xffffffff


	//   ....[107]....
        /*0224*/ 	.word	0xffffffff


	//   ....[108]....
        /*0228*/ 	.word	0xffffffff


	//   ....[109]....
        /*022c*/ 	.word	0xffffffff


	//   ....[110]....
        /*0230*/ 	.word	0xffffffff


	//   ....[111]....
        /*0234*/ 	.word	0xffffffff


	//   ....[112]....
        /*0238*/ 	.word	0xffffffff


	//   ....[113]....
        /*023c*/ 	.word	0xffffffff


	//   ....[114]....
        /*0240*/ 	.word	0xffffffff


	//   ....[115]....
        /*0244*/ 	.word	0xffffffff


	//   ....[116]....
        /*0248*/ 	.word	0xffffffff


	//   ....[117]....
        /*024c*/ 	.word	0xffffffff


	//   ....[118]....
        /*0250*/ 	.word	0xffffffff


	//   ....[119]....
        /*0254*/ 	.word	0xffffffff


	//   ....[120]....
        /*0258*/ 	.word	0xffffffff


	//   ....[121]....
        /*025c*/ 	.word	0xffffffff


	//   ....[122]....
        /*0260*/ 	.word	0xffffffff


	//   ....[123]....
        /*0264*/ 	.word	0xffffffff


	//   ....[124]....
        /*0268*/ 	.word	0xffffffff


	//   ....[125]....
        /*026c*/ 	.word	0xffffffff


	//   ....[126]....
        /*0270*/ 	.word	0xffffffff


	//   ....[127]....
        /*0274*/ 	.word	0xffffffff


	//----- nvinfo : EIATTR_COOP_GROUP_INSTR_OFFSETS
	.align		4
.L_75:
        /*0278*/ 	.byte	0x04, 0x28
        /*027a*/ 	.short	(.L_77 - .L_76)


	//   ....[0]....
.L_76:
        /*027c*/ 	.word	0x00000440


	//   ....[1]....
        /*0280*/ 	.word	0x00000450


	//   ....[2]....
        /*0284*/ 	.word	0x000004d0


	//   ....[3]....
        /*0288*/ 	.word	0x00000500


	//   ....[4]....
        /*028c*/ 	.word	0x00000580


	//   ....[5]....
        /*0290*/ 	.word	0x00000610


	//   ....[6]....
        /*0294*/ 	.word	0x000006a0


	//   ....[7]....
        /*0298*/ 	.word	0x00000710


	//   ....[8]....
        /*029c*/ 	.word	0x00000760


	//   ....[9]....
        /*02a0*/ 	.word	0x000007f0


	//   ....[10]....
        /*02a4*/ 	.word	0x00000880


	//   ....[11]....
        /*02a8*/ 	.word	0x000008f0


	//   ....[12]....
        /*02ac*/ 	.word	0x00000940


	//   ....[13]....
        /*02b0*/ 	.word	0x000009d0


	//   ....[14]....
        /*02b4*/ 	.word	0x00000a60


	//   ....[15]....
        /*02b8*/ 	.word	0x00000ad0


	//   ....[16]....
        /*02bc*/ 	.word	0x00000b20


	//   ....[17]....
        /*02c0*/ 	.word	0x00000bb0


	//   ....[18]....
        /*02c4*/ 	.word	0x00000c40


	//   ....[19]....
        /*02c8*/ 	.word	0x00000cb0


	//   ....[20]....
        /*02cc*/ 	.word	0x00000d00


	//   ....[21]....
        /*02d0*/ 	.word	0x00000d90


	//   ....[22]....
        /*02d4*/ 	.word	0x00000e20


	//   ....[23]....
        /*02d8*/ 	.word	0x00000e90


	//   ....[24]....
        /*02dc*/ 	.word	0x00000ee0


	//   ....[25]....
        /*02e0*/ 	.word	0x00000f70


	//   ....[26]....
        /*02e4*/ 	.word	0x00001000


	//   ....[27]....
        /*02e8*/ 	.word	0x00001070


	//   ....[28]....
        /*02ec*/ 	.word	0x000010c0


	//   ....[29]....
        /*02f0*/ 	.word	0x00001150


	//   ....[30]....
        /*02f4*/ 	.word	0x000011e0


	//   ....[31]....
        /*02f8*/ 	.word	0x00001250


	//   ....[32]....
        /*02fc*/ 	.word	0x000012a0


	//   ....[33]....
        /*0300*/ 	.word	0x00001330


	//   ....[34]....
        /*0304*/ 	.word	0x000013c0


	//   ....[35]....
        /*0308*/ 	.word	0x00001430


	//   ....[36]....
        /*030c*/ 	.word	0x00001480


	//   ....[37]....
        /*0310*/ 	.word	0x00001510


	//   ....[38]....
        /*0314*/ 	.word	0x000015a0


	//   ....[39]....
        /*0318*/ 	.word	0x00001610


	//   ....[40]....
        /*031c*/ 	.word	0x00001660


	//   ....[41]....
        /*0320*/ 	.word	0x000016f0


	//   ....[42]....
        /*0324*/ 	.word	0x00001780


	//   ....[43]....
        /*0328*/ 	.word	0x000017f0


	//   ....[44]....
        /*032c*/ 	.word	0x00001840


	//   ....[45]....
        /*0330*/ 	.word	0x000018d0


	//   ....[46]....
        /*0334*/ 	.word	0x00001960


	//   ....[47]....
        /*0338*/ 	.word	0x000019d0


	//   ....[48]....
        /*033c*/ 	.word	0x00001a20


	//   ....[49]....
        /*0340*/ 	.word	0x00001ab0


	//   ....[50]....
        /*0344*/ 	.word	0x00001b40


	//   ....[51]....
        /*0348*/ 	.word	0x00001bb0


	//   ....[52]....
        /*034c*/ 	.word	0x00001c00


	//   ....[53]....
        /*0350*/ 	.word	0x00001c90


	//   ....[54]....
        /*0354*/ 	.word	0x00001d20


	//   ....[55]....
        /*0358*/ 	.word	0x00001d90


	//   ....[56]....
        /*035c*/ 	.word	0x00001de0


	//   ....[57]....
        /*0360*/ 	.word	0x00001e70


	//   ....[58]....
        /*0364*/ 	.word	0x00001f00


	//   ....[59]....
        /*0368*/ 	.word	0x00001f70


	//   ....[60]....
        /*036c*/ 	.word	0x00001fc0


	//   ....[61]....
        /*0370*/ 	.word	0x00001fe0


	//   ....[62]....
        /*0374*/ 	.word	0x00002060


	//   ....[63]....
        /*0378*/ 	.word	0x00002150


	//   ....[64]....
        /*037c*/ 	.word	0x00002280


	//   ....[65]....
        /*0380*/ 	.word	0x00002290


	//   ....[66]....
        /*0384*/ 	.word	0x00002340


	//   ....[67]....
        /*0388*/ 	.word	0x00002360


	//   ....[68]....
        /*038c*/ 	.word	0x00002410


	//   ....[69]....
        /*0390*/ 	.word	0x00002430


	//   ....[70]....
        /*0394*/ 	.word	0x000024e0


	//   ....[71]....
        /*0398*/ 	.word	0x00002500


	//   ....[72]....
        /*039c*/ 	.word	0x000025b0


	//   ....[73]....
        /*03a0*/ 	.word	0x000025d0


	//   ....[74]....
        /*03a4*/ 	.word	0x00002680


	//   ....[75]....
        /*03a8*/ 	.word	0x000026a0


	//   ....[76]....
        /*03ac*/ 	.word	0x00002750


	//   ....[77]....
        /*03b0*/ 	.word	0x00002770


	//   ....[78]....
        /*03b4*/ 	.word	0x00002820


	//   ....[79]....
        /*03b8*/ 	.word	0x00002840


	//   ....[80]....
        /*03bc*/ 	.word	0x000028f0


	//   ....[81]....
        /*03c0*/ 	.word	0x00002910


	//   ....[82]....
        /*03c4*/ 	.word	0x000029c0


	//   ....[83]....
        /*03c8*/ 	.word	0x000029e0


	//   ....[84]....
        /*03cc*/ 	.word	0x00002a90


	//   ....[85]....
        /*03d0*/ 	.word	0x00002ab0


	//   ....[86]....
        /*03d4*/ 	.word	0x00002b60


	//   ....[87]....
        /*03d8*/ 	.word	0x00002b80


	//   ....[88]....
        /*03dc*/ 	.word	0x00002c30


	//   ....[89]....
        /*03e0*/ 	.word	0x00002c50


	//   ....[90]....
        /*03e4*/ 	.word	0x00002d00


	//   ....[91]....
        /*03e8*/ 	.word	0x00002d20


	//   ....[92]....
        /*03ec*/ 	.word	0x00002dd0


	//   ....[93]....
        /*03f0*/ 	.word	0x00002df0


	//   ....[94]....
        /*03f4*/ 	.word	0x00002ea0


	//   ....[95]....
        /*03f8*/ 	.word	0x00002ec0


	//   ....[96]....
        /*03fc*/ 	.word	0x00002f70


	//   ....[97]....
        /*0400*/ 	.word	0x00002f90


	//   ....[98]....
        /*0404*/ 	.word	0x00003040


	//   ....[99]....
        /*0408*/ 	.word	0x00003060


	//   ....[100]....
        /*040c*/ 	.word	0x00003110


	//   ....[101]....
        /*0410*/ 	.word	0x00003130


	//   ....[102]....
        /*0414*/ 	.word	0x000031e0


	//   ....[103]....
        /*0418*/ 	.word	0x00003200


	//   ....[104]....
        /*041c*/ 	.word	0x000032b0


	//   ....[105]....
        /*0420*/ 	.word	0x000032d0


	//   ....[106]....
        /*0424*/ 	.word	0x00003380


	//   ....[107]....
        /*0428*/ 	.word	0x000033a0


	//   ....[108]....
        /*042c*/ 	.word	0x00003450


	//   ....[109]....
        /*0430*/ 	.word	0x00003470


	//   ....[110]....
        /*0434*/ 	.word	0x00003520


	//   ....[111]....
        /*0438*/ 	.word	0x00003540


	//   ....[112]....
        /*043c*/ 	.word	0x000035f0


	//   ....[113]....
        /*0440*/ 	.word	0x00003610


	//   ....[114]....
        /*0444*/ 	.word	0x000036c0


	//   ....[115]....
        /*0448*/ 	.word	0x000036e0


	//   ....[116]....
        /*044c*/ 	.word	0x00003790


	//   ....[117]....
        /*0450*/ 	.word	0x000037b0


	//   ....[118]....
        /*0454*/ 	.word	0x00003860


	//   ....[119]....
        /*0458*/ 	.word	0x00003880


	//   ....[120]....
        /*045c*/ 	.word	0x00003930


	//   ....[121]....
        /*0460*/ 	.word	0x00003950


	//   ....[122]....
        /*0464*/ 	.word	0x00003a00


	//   ....[123]....
        /*0468*/ 	.word	0x00003a20


	//   ....[124]....
        /*046c*/ 	.word	0x00003ad0


	//   ....[125]....
        /*0470*/ 	.word	0x00003af0


	//   ....[126]....
        /*0474*/ 	.word	0x00003b90


	//   ....[127]....
        /*0478*/ 	.word	0x00003bc0


	//----- nvinfo : EIATTR_VRC_CTA_INIT_COUNT
	.align		4
.L_77:
        /*047c*/ 	.byte	0x02, 0x4a
	.zero		1
	.zero		1


	//----- nvinfo : EIATTR_EXIT_INSTR_OFFSETS
	.align		4
        /*0480*/ 	.byte	0x04, 0x1c
        /*0482*/ 	.short	(.L_79 - .L_78)


	//   ....[0]....
.L_78:
        /*0484*/ 	.word	0x000061a0


	//----- nvinfo : EIATTR_CBANK_PARAM_SIZE
	.align		4
.L_79:
        /*0488*/ 	.byte	0x03, 0x19
        /*048a*/ 	.short	0x0024


	//----- nvinfo : EIATTR_PARAM_CBANK
	.align		4
        /*048c*/ 	.byte	0x04, 0x0a
        /*048e*/ 	.short	(.L_81 - .L_80)
	.align		4
.L_80:
        /*0490*/ 	.word	index@(.nv.constant0._Z9BMM64_BINPKyS0_Pyiii)
        /*0494*/ 	.short	0x0380
        /*0496*/ 	.short	0x0024


	//----- nvinfo : EIATTR_SW_WAR
	.align		4
.L_81:
        /*0498*/ 	.byte	0x04, 0x36
        /*049a*/ 	.short	(.L_83 - .L_82)
.L_82:
        /*049c*/ 	.word	0x00000008
.L_83:


//--------------------- .nv.info._Z10BMM32S_BINPKjS0_Pjiii --------------------------
	.section	.nv.info._Z10BMM32S_BINPKjS0_Pjiii,"",@"SHT_CUDA_INFO"
	.sectionflags	@""
	.align	4


	//----- nvinfo : EIATTR_CUDA_API_VERSION
	.align		4
        /*0000*/ 	.byte	0x04, 0x37
        /*0002*/ 	.short	(.L_85 - .L_84)
.L_84:
        /*0004*/ 	.word	0x00000082


	//----- nvinfo : EIATTR_KPARAM_INFO
	.align		4
.L_85:
        /*0008*/ 	.byte	0x04, 0x17
        /*000a*/ 	.short	(.L_87 - .L_86)
.L_86:
        /*000c*/ 	.word	0x00000000
        /*0010*/ 	.short	0x0005
        /*0012*/ 	.short	0x0020
        /*0014*/ 	.byte	0x00, 0xf0, 0x11, 0x00


	//----- nvinfo : EIATTR_KPARAM_INFO
	.align		4
.L_87:
        /*0018*/ 	.byte	0x04, 0x17
        /*001a*/ 	.short	(.L_89 - .L_88)
.L_88:
        /*001c*/ 	.word	0x00000000
        /*0020*/ 	.short	0x0004
        /*0022*/ 	.short	0x001c
        /*0024*/ 	.byte	0x00, 0xf0, 0x11, 0x00


	//----- nvinfo : EIATTR_KPARAM_INFO
	.align		4
.L_89:
        /*0028*/ 	.byte	0x04, 0x17
        /*002a*/ 	.short	(.L_91 - .L_90)
.L_90:
        /*002c*/ 	.word	0x00000000
        /*0030*/ 	.short	0x0003
        /*0032*/ 	.short	0x0018
        /*0034*/ 	.byte	0x00, 0xf0, 0x11, 0x00


	//----- nvinfo : EIATTR_KPARAM_INFO
	.align		4
.L_91:
        /*0038*/ 	.byte	0x04, 0x17
        /*003a*/ 	.short	(.L_93 - .L_92)
.L_92:
        /*003c*/ 	.word	0x00000000
        /*0040*/ 	.short	0x0002
        /*0042*/ 	.short	0x0010
        /*0044*/ 	.byte	0x00, 0xf5, 0x21, 0x00


	//----- nvinfo : EIATTR_KPARAM_INFO
	.align		4
.L_93:
        /*0048*/ 	.byte	0x04, 0x17
        /*004a*/ 	.short	(.L_95 - .L_94)
.L_94:
        /*004c*/ 	.word	0x00000000
        /*0050*/ 	.short	0x0001
        /*0052*/ 	.short	0x0008
        /*0054*/ 	.byte	0x00, 0xf5, 0x21, 0x00


	//----- nvinfo : EIATTR_KPARAM_INFO
	.align		4
.L_95:
        /*0058*/ 	.byte	0x04, 0x17
        /*005a*/ 	.short	(.L_97 - .L_96)
.L_96:
        /*005c*/ 	.word	0x00000000
        /*0060*/ 	.short	0x0000
        /*0062*/ 	.short	0x0000
        /*0064*/ 	.byte	0x00, 0xf5, 0x21, 0x00


	//----- nvinfo : EIATTR_SPARSE_MMA_MASK
	.align		4
.L_97:
        /*0068*/ 	.byte	0x03, 0x50
        /*006a*/ 	.short	0x0000


	//----- nvinfo : EIATTR_MAXREG_COUNT
	.align		4
        /*006c*/ 	.byte	0x03, 0x1b
        /*006e*/ 	.short	0x00ff


	//----- nvinfo : EIATTR_MERCURY_ISA_VERSION
	.align		4
        /*0070*/ 	.byte	0x03, 0x5f
        /*0072*/ 	.short	0x0101


	//----- nvinfo : EIATTR_COOP_GROUP_MASK_REGIDS
	.align		4
        /*0074*/ 	.byte	0x04, 0x29
        /*0076*/ 	.short	(.L_99 - .L_98)


	//   ....[0]....
.L_98:
        /*0078*/ 	.word	0xffffffff


	//----- nvinfo : EIATTR_COOP_GROUP_INSTR_OFFSETS
	.align		4
.L_99:
        /*007c*/ 	.byte	0x04, 0x28
        /*007e*/ 	.short	(.L_101 - .L_100)


	//   ....[0]....
.L_100:
        /*0080*/ 	.word	0x000012c0


	//----- nvinfo : EIATTR_VRC_CTA_INIT_COUNT
	.align		4
.L_101:
        /*0084*/ 	.byte	0x02, 0x4a
	.zero		1
	.zero		1


	//----- nvinfo : EIATTR_EXIT_INSTR_OFFSETS
	.align		4
        /*0088*/ 	.byte	0x04, 0x1c
        /*008a*/ 	.short	(.L_103 - .L_102)


	//   ....[0]....
.L_102:
        /*008c*/ 	.word	0x00001320


	//----- nvinfo : EIATTR_CBANK_PARAM_SIZE
	.align		4
.L_103:
        /*0090*/ 	.byte	0x03, 0x19
        /*0092*/ 	.short	0x0024


	//----- nvinfo : EIATTR_PARAM_CBANK
	.align		4
        /*0094*/ 	.byte	0x04, 0x0a
        /*0096*/ 	.short	(.L_105 - .L_104)
	.align		4
.L_104:
        /*0098*/ 	.word	index@(.nv.constant0._Z10BMM32S_BINPKjS0_Pjiii)
        /*009c*/ 	.short	0x0380
        /*009e*/ 	.short	0x0024


	//----- nvinfo : EIATTR_SW_WAR
	.align		4
.L_105:
        /*00a0*/ 	.byte	0x04, 0x36
        /*00a2*/ 	.short	(.L_107 - .L_106)
.L_106:
        /*00a4*/ 	.word	0x00000008
.L_107:


//--------------------- .nv.info._Z9BMM32_BINPKjS0_Pjiii --------------------------
	.section	.nv.info._Z9BMM32_BINPKjS0_Pjiii,"",@"SHT_CUDA_INFO"
	.sectionflags	@""
	.align	4


	//----- nvinfo : EIATTR_CUDA_API_VERSION
	.align		4
        /*0000*/ 	.byte	0x04, 0x37
        /*0002*/ 	.short	(.L_109 - .L_108)
.L_108:
        /*0004*/ 	.word	0x00000082


	//----- nvinfo : EIATTR_KPARAM_INFO
	.align		4
.L_109:
        /*0008*/ 	.byte	0x04, 0x17
        /*000a*/ 	.short	(.L_111 - .L_110)
.L_110:
        /*000c*/ 	.word	0x00000000
        /*0010*/ 	.short	0x0005
        /*0012*/ 	.short	0x0020
        /*0014*/ 	.byte	0x00, 0xf0, 0x11, 0x00


	//----- nvinfo : EIATTR_KPARAM_INFO
	.align		4
.L_111:
        /*0018*/ 	.byte	0x04, 0x17
        /*001a*/ 	.short	(.L_113 - .L_112)
.L_112:
        /*001c*/ 	.word	0x00000000
        /*0020*/ 	.short	0x0004
        /*0022*/ 	.short	0x001c
        /*0024*/ 	.byte	0x00, 0xf0, 0x11, 0x00


	//----- nvinfo : EIATTR_KPARAM_INFO
	.align		4
.L_113:
        /*0028*/ 	.byte	0x04, 0x17
        /*002a*/ 	.short	(.L_115 - .L_114)
.L_114:
        /*002c*/ 	.word	0x00000000
        /*0030*/ 	.short	0x0003
        /*0032*/ 	.short	0x0018
        /*0034*/ 	.byte	0x00, 0xf0, 0x11, 0x00


	//----- nvinfo : EIATTR_KPARAM_INFO
	.align		4
.L_115:
        /*0038*/ 	.byte	0x04, 0x17
        /*003a*/ 	.short	(.L_117 - .L_116)
.L_116:
        /*003c*/ 	.word	0x00000000
        /*0040*/ 	.short	0x0002
        /*0042*/ 	.short	0x0010
        /*0044*/ 	.byte	0x00, 0xf5, 0x21, 0x00


	//----- nvinfo : EIATTR_KPARAM_INFO
	.align		4
.L_117:
        /*0048*/ 	.byte	0x04, 0x17
        /*004a*/ 	.short	(.L_119 - .L_118)
.L_118:
        /*004c*/ 	.word	0x00000000
        /*0050*/ 	.short	0x0001
        /*0052*/ 	.short	0x0008
        /*0054*/ 	.byte	0x00, 0xf5, 0x21, 0x00


	//----- nvinfo : EIATTR_KPARAM_INFO
	.align		4
.L_119:
        /*0058*/ 	.byte	0x04, 0x17
        /*005a*/ 	.short	(.L_121 - .L_120)
.L_120:
        /*005c*/ 	.word	0x00000000
        /*0060*/ 	.short	0x0000
        /*0062*/ 	.short	0x0000
        /*0064*/ 	.byte	0x00, 0xf5, 0x21, 0x00


	//----- nvinfo : EIATTR_SPARSE_MMA_MASK
	.align		4
.L_121:
        /*0068*/ 	.byte	0x03, 0x50
        /*006a*/ 	.short	0x0000


	//----- nvinfo : EIATTR_MAXREG_COUNT
	.align		4
        /*006c*/ 	.byte	0x03, 0x1b
        /*006e*/ 	.short	0x00ff


	//----- nvinfo : EIATTR_MERCURY_ISA_VERSION
	.align		4
        /*0070*/ 	.byte	0x03, 0x5f
        /*0072*/ 	.short	0x0101


	//----- nvinfo : EIATTR_COOP_GROUP_MASK_REGIDS
	.align		4
        /*0074*/ 	.byte	0x04, 0x29
        /*0076*/ 	.short	(.L_123 - .L_122)


	//   ....[0]....
.L_122:
        /*0078*/ 	.word	0xffffffff


	//   ....[1]....
        /*007c*/ 	.word	0xffffffff


	//   ....[2]....
        /*0080*/ 	.word	0xffffffff


	//   ....[3]....
        /*0084*/ 	.word	0xffffffff


	//   ....[4]....
        /*0088*/ 	.word	0xffffffff


	//   ....[5]....
        /*008c*/ 	.word	0xffffffff


	//   ....[6]....
        /*0090*/ 	.word	0xffffffff


	//   ....[7]....
        /*0094*/ 	.word	0xffffffff


	//   ....[8]....
        /*0098*/ 	.word	0xffffffff


	//   ....[9]....
        /*009c*/ 	.word	0xffffffff


	//   ....[10]....
        /*00a0*/ 	.word	0xffffffff


	//   ....[11]....
        /*00a4*/ 	.word	0xffffffff


	//   ....[12]....
        /*00a8*/ 	.word	0xffffffff


	//   ....[13]....
        /*00ac*/ 	.word	0xffffffff


	//   ....[14]....
        /*00b0*/ 	.word	0xffffffff


	//   ....[15]....
        /*00b4*/ 	.word	0xffffffff


	//   ....[16]....
        /*00b8*/ 	.word	0xffffffff


	//   ....[17]....
        /*00bc*/ 	.word	0xffffffff


	//   ....[18]....
        /*00c0*/ 	.word	0xffffffff


	//   ....[19]....
        /*00c4*/ 	.word	0xffffffff


	//   ....[20]....
        /*00c8*/ 	.word	0xffffffff


	//   ....[21]....
        /*00cc*/ 	.word	0xffffffff


	//   ....[22]....
        /*00d0*/ 	.word	0xffffffff


	//   ....[23]....
        /*00d4*/ 	.word	0xffffffff


	//   ....[24]....
        /*00d8*/ 	.word	0xffffffff


	//   ....[25]....
        /*00dc*/ 	.word	0xffffffff


	//   ....[26]....
        /*00e0*/ 	.word	0xffffffff


	//   ....[27]....
        /*00e4*/ 	.word	0xffffffff


	//   ....[28]....
        /*00e8*/ 	.word	0xffffffff


	//   ....[29]....
        /*00ec*/ 	.word	0xffffffff


	//   ....[30]....
        /*00f0*/ 	.word	0xffffffff


	//   ....[31]....
        /*00f4*/ 	.word	0xffffffff


	//----- nvinfo : EIATTR_COOP_GROUP_INSTR_OFFSETS
	.align		4
.L_123:
        /*00f8*/ 	.byte	0x04, 0x28
        /*00fa*/ 	.short	(.L_125 - .L_124)


	//   ....[0]....
.L_124:
        /*00fc*/ 	.word	0x000003f0


	//   ....[1]....
        /*0100*/ 	.word	0x00000400


	//   ....[2]....
        /*0104*/ 	.word	0x00000410


	//   ....[3]....
        /*0108*/ 	.word	0x00000420


	//   ....[4]....
        /*010c*/ 	.word	0x00000430


	//   ....[5]....
        /*0110*/ 	.word	0x00000450


	//   ....[6]....
        /*0114*/ 	.word	0x000004d0


	//   ....[7]....
        /*0118*/ 	.word	0x00000500


	//   ....[8]....
        /*011c*/ 	.word	0x00000530


	//   ....[9]....
        /*0120*/ 	.word	0x00000550


	//   ....[10]....
        /*0124*/ 	.word	0x000005d0


	//   ....[11]....
        /*0128*/ 	.word	0x00000610


	//   ....[12]....
        /*012c*/ 	.word	0x00000640


	//   ....[13]....
        /*0130*/ 	.word	0x00000670


	//   ....[14]....
        /*0134*/ 	.word	0x00000690


	//   ....[15]....
        /*0138*/ 	.word	0x00000720


	//   ....[16]....
        /*013c*/ 	.word	0x00000750


	//   ....[17]....
        /*0140*/ 	.word	0x00000770


	//   ....[18]....
        /*0144*/ 	.word	0x000007d0


	//   ....[19]....
        /*0148*/ 	.word	0x00000800


	//   ....[20]....
        /*014c*/ 	.word	0x00000820


	//   ....[21]....
        /*0150*/ 	.word	0x00000880


	//   ....[22]....
        /*0154*/ 	.word	0x000008e0


	//   ....[23]....
        /*0158*/ 	.word	0x00000910


	//   ....[24]....
        /*015c*/ 	.word	0x00000970


	//   ....[25]....
        /*0160*/ 	.word	0x00000990


	//   ....[26]....
        /*0164*/ 	.word	0x000009b0


	//   ....[27]....
        /*0168*/ 	.word	0x000009e0


	//   ....[28]....
        /*016c*/ 	.word	0x00000a30


	//   ....[29]....
        /*0170*/ 	.word	0x00000a90


	//   ....[30]....
        /*0174*/ 	.word	0x00000ac0


	//   ....[31]....
        /*0178*/ 	.word	0x00000b00


	//----- nvinfo : EIATTR_VRC_CTA_INIT_COUNT
	.align		4
.L_125:
        /*017c*/ 	.byte	0x02, 0x4a
	.zero		1
	.zero		1


	//----- nvinfo : EIATTR_EXIT_INSTR_OFFSETS
	.align		4
        /*0180*/ 	.byte	0x04, 0x1c
        /*0182*/ 	.short	(.L_127 - .L_126)


	//   ....[0]....
.L_126:
        /*0184*/ 	.word	0x00001690


	//----- nvinfo : EIATTR_CBANK_PARAM_SIZE
	.align		4
.L_127:
        /*0188*/ 	.byte	0x03, 0x19
        /*018a*/ 	.short	0x0024


	//----- nvinfo : EIATTR_PARAM_CBANK
	.align		4
        /*018c*/ 	.byte	0x04, 0x0a
        /*018e*/ 	.short	(.L_129 - .L_128)
	.align		4
.L_128:
        /*0190*/ 	.word	index@(.nv.constant0._Z9BMM32_BINPKjS0_Pjiii)
        /*0194*/ 	.short	0x0380
        /*0196*/ 	.short	0x0024


	//----- nvinfo : EIATTR_SW_WAR
	.align		4
.L_129:
        /*0198*/ 	.byte	0x04, 0x36
        /*019a*/ 	.short	(.L_131 - .L_130)
.L_130:
        /*019c*/ 	.word	0x00000008
.L_131:


//--------------------- .nv.info._Z12BMM64_MT_M_SPKyS0_Pfiii --------------------------
	.section	.nv.info._Z12BMM64_MT_M_SPKyS0_Pfiii,"",@"SHT_CUDA_INFO"
	.sectionflags	@""
	.align	4


	//----- nvinfo : EIATTR_CUDA_API_VERSION
	.align		4
        /*0000*/ 	.byte	0x04, 0x37
        /*0002*/ 	.short	(.L_133 - .L_132)
.L_132:
        /*0004*/ 	.word	0x00000082


	//----- nvinfo : EIATTR_KPARAM_INFO
	.align		4
.L_133:
        /*0008*/ 	.byte	0x04, 0x17
        /*000a*/ 	.short	(.L_135 - .L_134)
.L_134:
        /*000c*/ 	.word	0x00000000
        /*0010*/ 	.short	0x0005
        /*0012*/ 	.short	0x0020
        /*0014*/ 	.byte	0x00, 0xf0, 0x11, 0x00


	//----- nvinfo : EIATTR_KPARAM_INFO
	.align		4
.L_135:
        /*0018*/ 	.byte	0x04, 0x17
        /*001a*/ 	.short	(.L_137 - .L_136)
.L_136:
        /*001c*/ 	.word	0x00000000
        /*0020*/ 	.short	0x0004
        /*0022*/ 	.short	0x001c
        /*0024*/ 	.byte	0x00, 0xf0, 0x11, 0x00


	//----- nvinfo : EIATTR_KPARAM_INFO
	.align		4
.L_137:
        /*0028*/ 	.byte	0x04, 0x17
        /*002a*/ 	.short	(.L_139 - .L_138)
.L_138:
        /*002c*/ 	.word	0x00000000
        /*0030*/ 	.short	0x0003
        /*0032*/ 	.short	0x0018
        /*0034*/ 	.byte	0x00, 0xf0, 0x11, 0x00


	//----- nvinfo : EIATTR_KPARAM_INFO
	.align		4
.L_139:
        /*0038*/ 	.byte	0x04, 0x17
        /*003a*/ 	.short	(.L_141 - .L_140)
.L_140:
        /*003c*/ 	.word	0x00000000
        /*0040*/ 	.short	0x0002
        /*0042*/ 	.short	0x0010
        /*0044*/ 	.byte	0x00, 0xf5, 0x21, 0x00


	//----- nvinfo : EIATTR_KPARAM_INFO
	.align		4
.L_141:
        /*0048*/ 	.byte	0x04, 0x17
        /*004a*/ 	.short	(.L_143 - .L_142)
.L_142:
        /*004c*/ 	.word	0x00000000
        /*0050*/ 	.short	0x0001
        /*0052*/ 	.short	0x0008
        /*0054*/ 	.byte	0x00, 0xf5, 0x21, 0x00


	//----- nvinfo : EIATTR_KPARAM_INFO
	.align		4
.L_143:
        /*0058*/ 	.byte	0x04, 0x17
        /*005a*/ 	.short	(.L_145 - .L_144)
.L_144:
        /*005c*/ 	.word	0x00000000
        /*0060*/ 	.short	0x0000
        /*0062*/ 	.short	0x0000
        /*0064*/ 	.byte	0x00, 0xf5, 0x21, 0x00


	//----- nvinfo : EIATTR_SPARSE_MMA_MASK
	.align		4
.L_145:
        /*0068*/ 	.byte	0x03, 0x50
        /*006a*/ 	.short	0x0000


	//----- nvinfo : EIATTR_MAXREG_COUNT
	.align		4
        /*006c*/ 	.byte	0x03, 0x1b
        /*006e*/ 	.short	0x00ff


	//----- nvinfo : EIATTR_MERCURY_ISA_VERSION
	.align		4
        /*0070*/ 	.byte	0x03, 0x5f
        /*0072*/ 	.short	0x0101


	//----- nvinfo : EIATTR_VRC_CTA_INIT_COUNT
	.align		4
        /*0074*/ 	.byte	0x02, 0x4a
	.zero		1
	.zero		1


	//----- nvinfo : EIATTR_EXIT_INSTR_OFFSETS
	.align		4
        /*0078*/ 	.byte	0x04, 0x1c
        /*007a*/ 	.short	(.L_147 - .L_146)


	//   ....[0]....
.L_146:
        /*007c*/ 	.word	0x000015f0


	//----- nvinfo : EIATTR_CBANK_PARAM_SIZE
	.align		4
.L_147:
        /*0080*/ 	.byte	0x03, 0x19
        /*0082*/ 	.short	0x0024


	//----- nvinfo : EIATTR_PARAM_CBANK
	.align		4
        /*0084*/ 	.byte	0x04, 0x0a
        /*0086*/ 	.short	(.L_149 - .L_148)
	.align		4
.L_148:
        /*0088*/ 	.word	index@(.nv.constant0._Z12BMM64_MT_M_SPKyS0_Pfiii)
        /*008c*/ 	.short	0x0380
        /*008e*/ 	.short	0x0024


	//----- nvinfo : EIATTR_SW_WAR
	.align		4
.L_149:
        /*0090*/ 	.byte	0x04, 0x36
        /*0092*/ 	.short	(.L_151 - .L_150)
.L_150:
        /*0094*/ 	.word	0x00000008
.L_151:


//--------------------- .nv.info._Z12BMM32_MT_M_SPKjS0_Pfiii --------------------------
	.section	.nv.info._Z12BMM32_MT_M_SPKjS0_Pfiii,"",@"SHT_CUDA_INFO"
	.sectionflags	@""
	.align	4


	//----- nvinfo : EIATTR_CUDA_API_VERSION
	.align		4
        /*0000*/ 	.byte	0x04, 0x37
        /*0002*/ 	.short	(.L_153 - .L_152)
.L_152:
        /*0004*/ 	.word	0x00000082


	//----- nvinfo : EIATTR_KPARAM_INFO
	.align		4
.L_153:
        /*0008*/ 	.byte	0x04, 0x17
        /*000a*/ 	.short	(.L_155 - .L_154)
.L_154:
        /*000c*/ 	.word	0x00000000
        /*0010*/ 	.short	0x0005
        /*0012*/ 	.short	0x0020
        /*0014*/ 	.byte	0x00, 0xf0, 0x11, 0x00


	//----- nvinfo : EIATTR_KPARAM_INFO
	.align		4
.L_155:
        /*0018*/ 	.byte	0x04, 0x17
        /*001a*/ 	.short	(.L_157 - .L_156)
.L_156:
        /*001c*/ 	.word	0x00000000
        /*0020*/ 	.short	0x0004
        /*0022*/ 	.short	0x001c
        /*0024*/ 	.byte	0x00, 0xf0, 0x11, 0x00


	//----- nvinfo : EIATTR_KPARAM_INFO
	.align		4
.L_157:
        /*0028*/ 	.byte	0x04, 0x17
        /*002a*/ 	.short	(.L_159 - .L_158)
.L_158:
        /*002c*/ 	.word	0x00000000
        /*0030*/ 	.short	0x0003
        /*0032*/ 	.short	0x0018
        /*0034*/ 	.byte	0x00, 0xf0, 0x11, 0x00


	//----- nvinfo : EIATTR_KPARAM_INFO
	.align		4
.L_159:
        /*0038*/ 	.byte	0x04, 0x17
        /*003a*/ 	.short	(.L_161 - .L_160)
.L_160:
        /*003c*/ 	.word	0x00000000
        /*0040*/ 	.short	0x0002
        /*0042*/ 	.short	0x0010
        /*0044*/ 	.byte	0x00, 0xf5, 0x21, 0x00


	//----- nvinfo : EIATTR_KPARAM_INFO
	.align		4
.L_161:
        /*0048*/ 	.byte	0x04, 0x17
        /*004a*/ 	.short	(.L_163 - .L_162)
.L_162:
        /*004c*/ 	.word	0x00000000
        /*0050*/ 	.short	0x0001
        /*0052*/ 	.short	0x0008
        /*0054*/ 	.byte	0x00, 0xf5, 0x21, 0x00


	//----- nvinfo : EIATTR_KPARAM_INFO
	.align		4
.L_163:
        /*0058*/ 	.byte	0x04, 0x17
        /*005a*/ 	.short	(.L_165 - .L_164)
.L_164:
        /*005c*/ 	.word	0x00000000
        /*0060*/ 	.short	0x0000
        /*0062*/ 	.short	0x0000
        /*0064*/ 	.byte	0x00, 0xf5, 0x21, 0x00


	//----- nvinfo : EIATTR_SPARSE_MMA_MASK
	.align		4
.L_165:
        /*0068*/ 	.byte	0x03, 0x50
        /*006a*/ 	.short	0x0000


	//----- nvinfo : EIATTR_MAXREG_COUNT
	.align		4
        /*006c*/ 	.byte	0x03, 0x1b
        /*006e*/ 	.short	0x00ff


	//----- nvinfo : EIATTR_MERCURY_ISA_VERSION
	.align		4
        /*0070*/ 	.byte	0x03, 0x5f
        /*0072*/ 	.short	0x0101


	//----- nvinfo : EIATTR_VRC_CTA_INIT_COUNT
	.align		4
        /*0074*/ 	.byte	0x02, 0x4a
	.zero		1
	.zero		1


	//----- nvinfo : EIATTR_EXIT_INSTR_OFFSETS
	.align		4
        /*0078*/ 	.byte	0x04, 0x1c
        /*007a*/ 	.short	(.L_167 - .L_166)


	//   ....[0]....
.L_166:
        /*007c*/ 	.word	0x000012e0


	//----- nvinfo : EIATTR_CBANK_PARAM_SIZE
	.align		4
.L_167:
        /*0080*/ 	.byte	0x03, 0x19
        /*0082*/ 	.short	0x0024


	//----- nvinfo : EIATTR_PARAM_CBANK
	.align		4
        /*0084*/ 	.byte	0x04, 0x0a
        /*0086*/ 	.short	(.L_169 - .L_168)
	.align		4
.L_168:
        /*0088*/ 	.word	index@(.nv.constant0._Z12BMM32_MT_M_SPKjS0_Pfiii)
        /*008c*/ 	.short	0x0380
        /*008e*/ 	.short	0x0024


	//----- nvinfo : EIATTR_SW_WAR
	.align		4
.L_169:
        /*0090*/ 	.byte	0x04, 0x36
        /*0092*/ 	.short	(.L_171 - .L_170)
.L_170:
        /*0094*/ 	.word	0x00000008
.L_171:


//--------------------- .nv.callgraph             --------------------------
	.section	.nv.callgraph,"",@"SHT_CUDA_CALLGRAPH"
	.align	4
	.sectionentsize	8
	.align		4
        /*0000*/ 	.word	0x00000000
	.align		4
        /*0004*/ 	.word	0xffffffff
	.align		4
        /*0008*/ 	.word	0x00000000
	.align		4
        /*000c*/ 	.word	0xfffffffe
	.align		4
        /*0010*/ 	.word	0x00000000
	.align		4
        /*0014*/ 	.word	0xfffffffd
	.align		4
        /*0018*/ 	.word	0x00000000
	.align		4
        /*001c*/ 	.word	0xfffffffc


//--------------------- .text._Z10BMM64S_BINPKyS0_Pyiii --------------------------
	.section	.text._Z10BMM64S_BINPKyS0_Pyiii,"ax",@progbits
	.align	128
        .global         _Z10BMM64S_BINPKyS0_Pyiii
        .type           _Z10BMM64S_BINPKyS0_Pyiii,@function
        .size           _Z10BMM64S_BINPKyS0_Pyiii,(.L_x_32 - _Z10BMM64S_BINPKyS0_Pyiii)
        .other          _Z10BMM64S_BINPKyS0_Pyiii,@"STO_CUDA_ENTRY STV_DEFAULT"
_Z10BMM64S_BINPKyS0_Pyiii:
.text._Z10BMM64S_BINPKyS0_Pyiii:
[----:B------:R-:W-:Y:S01]  /*0000*/  LDC R1, c[0x0][0x37c] ;  /* 0x0000df00ff017b82 */ /* 0x000fe20000000800 */
[----:B------:R-:W0:Y:S01]  /*0010*/  S2R R0, SR_TID.X ;  /* 0x0000000000007919 */ /* 0x000e220000002100 */
[----:B------:R-:W1:Y:S06]  /*0020*/  LDCU UR13, c[0x0][0x39c] ;  /* 0x00007380ff0d77ac */ /* 0x000e6c0008000800 */
[----:B------:R-:W2:Y:S01]  /*0030*/  S2UR UR5, SR_CTAID.X ;  /* 0x00000000000579c3 */ /* 0x000ea20000002500 */
[----:B------:R-:W-:Y:S02]  /*0040*/  CS2R R2, SRZ ;  /* 0x0000000000027805 */ /* 0x000fe4000001ff00 */
[----:B------:R-:W-:Y:S01]  /*0050*/  CS2R R4, SRZ ;  /* 0x0000000000047805 */ /* 0x000fe2000001ff00 */
[----:B------:R-:W3:Y:S01]  /*0060*/  LDCU.128 UR8, c[0x0][0x380] ;  /* 0x00007000ff0877ac */ /* 0x000ee20008000c00 */
[----:B------:R-:W4:Y:S03]  /*0070*/  LDCU.64 UR14, c[0x0][0x358] ;  /* 0x00006b00ff0e77ac */ /* 0x000f260008000a00 */
[----:B------:R-:W5:Y:S01]  /*0080*/  S2UR UR12, SR_CTAID.Y ;  /* 0x00000000000c79c3 */ /* 0x000f620000002600 */
[----:B-1----:R-:W-:-:S02]  /*0090*/  UISETP.GE.AND UP0, UPT, UR13, 0x1, UPT ;  /* 0x000000010d00788c */ /* 0x002fc4000bf06270 */
[----:B--2---:R-:W-:-:S04]  /*00a0*/  USHF.L.U32 UR6, UR5, 0x6, URZ ;  /* 0x0000000605067899 */ /* 0x004fc800080006ff */
[----:B---3--:R-:W-:Y:S01]  /*00b0*/  UIMAD.WIDE.U32 UR6, UR6, 0x8, UR8 ;  /* 0x00000008060678a5 */ /* 0x008fe2000f8e0008 */
[----:B0-----:R-:W-:Y:S01]  /*00c0*/  SHF.R.U32.HI R0, RZ, 0x5, R0 ;  /* 0x00000005ff007819 */ /* 0x001fe20000011600 */
[----:B-----5:R-:W-:-:S04]  /*00d0*/  USHF.L.U32 UR4, UR12, 0x6, URZ ;  /* 0x000000060c047899 */ /* 0x020fc800080006ff */
[----:B------:R-:W-:Y:S01]  /*00e0*/  UIMAD.WIDE.U32 UR8, UR4, 0x8, UR10 ;  /* 0x00000008040878a5 */ /* 0x000fe2000f8e000a */
[----:B----4-:R-:W-:Y:S11]  /*00f0*/  BRA.U !UP0, `(.L_x_0) ;  /* 0x0000001108ac7547 */ /* 0x010ff6000b800000 */
[----:B------:R-:W0:Y:S01]  /*0100*/  S2R R6, SR_LANEID ;  /* 0x0000000000067919 */ /* 0x000e220000000000 */
[----:B------:R-:W-:Y:S01]  /*0110*/  UISETP.GE.U32.AND UP0, UPT, UR13, 0x4, UPT ;  /* 0x000000040d00788c */ /* 0x000fe2000bf06070 */
[----:B------:R-:W-:Y:S01]  /*0120*/  IMAD.MOV.U32 R7, RZ, RZ, RZ ;  /* 0x000000ffff077224 */ /* 0x000fe200078e00ff */
[----:B------:R-:W-:Y:S01]  /*0130*/  UMOV UR4, URZ ;  /* 0x000000ff00047c82 */ /* 0x000fe20008000000 */
[----:B------:R-:W-:Y:S02]  /*0140*/  IMAD.MOV.U32 R9, RZ, RZ, RZ ;  /* 0x000000ffff097224 */ /* 0x000fe400078e00ff */
[----:B------:R-:W-:Y:S02]  /*0150*/  IMAD.MOV.U32 R11, RZ, RZ, RZ ;  /* 0x000000ffff0b7224 */ /* 0x000fe400078e00ff */
[----:B------:R-:W-:Y:S02]  /*0160*/  IMAD.MOV.U32 R27, RZ, RZ, RZ ;  /* 0x000000ffff1b7224 */ /* 0x000fe400078e00ff */
[----:B------:R-:W-:Y:S05]  /*0170*/  BRA.U !UP0, `(.L_x_1) ;  /* 0x00000009088c7547 */ /* 0x000fea000b800000 */
[----:B------:R-:W0:Y:S01]  /*0180*/  LDC R3, c[0x0][0x3a0] ;  /* 0x0000e800ff037b82 */ /* 0x000e220000000800 */
[----:B------:R-:W-:Y:S01]  /*0190*/  ULOP3.LUT UR4, UR13, 0x7ffffffc, URZ, 0xc0, !UPT ;  /* 0x7ffffffc0d047892 */ /* 0x000fe2000f8ec0ff */
[----:B------:R-:W-:Y:S02]  /*01a0*/  IMAD.MOV.U32 R7, RZ, RZ, RZ ;  /* 0x000000ffff077224 */ /* 0x000fe400078e00ff */
[----:B------:R-:W-:Y:S01]  /*01b0*/  IMAD.MOV.U32 R2, RZ, RZ, R0 ;  /* 0x000000ffff027224 */ /* 0x000fe200078e0000 */
[----:B------:R-:W-:Y:S01]  /*01c0*/  UIADD3 UR4, UPT, UPT, -UR4, URZ, URZ ;  /* 0x000000ff04047290 */ /* 0x000fe2000fffe1ff */
[----:B------:R-:W-:Y:S02]  /*01d0*/  IMAD.MOV.U32 R9, RZ, RZ, RZ ;  /* 0x000000ffff097224 */ /* 0x000fe400078e00ff */
[----:B------:R-:W1:Y:S01]  /*01e0*/  LDC R5, c[0x0][0x398] ;  /* 0x0000e600ff057b82 */ /* 0x000e620000000800 */
[----:B------:R-:W-:Y:S02]  /*01f0*/  IMAD.MOV.U32 R11, RZ, RZ, RZ ;  /* 0x000000ffff0b7224 */ /* 0x000fe400078e00ff */
[----:B------:R-:W-:-:S02]  /*0200*/  IMAD.MOV.U32 R27, RZ, RZ, RZ ;  /* 0x000000ffff1b7224 */ /* 0x000fc400078e00ff */
[----:B0-----:R-:W-:Y:S02]  /*0210*/  IMAD.IADD R14, R6, 0x1, R3 ;  /* 0x00000001060e7824 */ /* 0x001fe400078e0203 */
[C-C-:B------:R-:W-:Y:S02]  /*0220*/  IMAD R24, R3.reuse, 0x2, R6.reuse ;  /* 0x0000000203187824 */ /* 0x140fe400078e0206 */
[----:B------:R-:W-:Y:S02]  /*0230*/  IMAD R12, R3, 0x3, R6 ;  /* 0x00000003030c7824 */ /* 0x000fe400078e0206 */
[----:B-1----:R-:W-:Y:S02]  /*0240*/  IMAD.IADD R4, R0, 0x1, R5 ;  /* 0x0000000100047824 */ /* 0x002fe400078e0205 */
[C-C-:B------:R-:W-:Y:S02]  /*0250*/  IMAD R8, R5.reuse, 0x2, R0.reuse ;  /* 0x0000000205087824 */ /* 0x140fe400078e0200 */
[----:B------:R-:W-:-:S07]  /*0260*/  IMAD R10, R5, 0x3, R0 ;  /* 0x00000003050a7824 */ /* 0x000fce00078e0200 */
.L_x_2:
[----:B------:R-:W-:Y:S02]  /*0270*/  IMAD.MOV.U32 R21, RZ, RZ, 0x8 ;  /* 0x00000008ff157424 */ /* 0x000fe400078e00ff */
[----:B------:R-:W-:Y:S02]  /*0280*/  HFMA2 R19, -RZ, RZ, 0, 4.76837158203125e-07 ;  /* 0x00000008ff137431 */ /* 0x000fe400000001ff */
[----:B------:R-:W-:Y:S02]  /*0290*/  IMAD.MOV.U32 R23, RZ, RZ, 0x8 ;  /* 0x00000008ff177424 */ /* 0x000fe400078e00ff */
[----:B------:R-:W-:-:S04]  /*02a0*/  IMAD.WIDE.U32 R20, R2, R21, UR6 ;  /* 0x0000000602147e25 */ /* 0x000fc8000f8e0015 */
[----:B------:R-:W-:Y:S02]  /*02b0*/  IMAD.WIDE.U32 R22, R6, R23, UR8 ;  /* 0x0000000806167e25 */ /* 0x000fe4000f8e0017 */
[----:B------:R-:W2:Y:S02]  /*02c0*/  LDG.E.64.CONSTANT R20, desc[UR14][R20.64] ;  /* 0x0000000e14147981 */ /* 0x000ea4000c1e9b00 */
[----:B------:R-:W-:Y:S02]  /*02d0*/  VIADD R18, R2, 0x20 ;  /* 0x0000002002127836 */ /* 0x000fe40000000000 */
[----:B------:R-:W2:Y:S01]  /*02e0*/  LDG.E.64.CONSTANT R22, desc[UR14][R22.64] ;  /* 0x0000000e16167981 */ /* 0x000ea2000c1e9b00 */
[----:B------:R-:W-:Y:S02]  /*02f0*/  VIADD R16, R6, 0x20 ;  /* 0x0000002006107836 */ /* 0x000fe40000000000 */
[----:B------:R-:W-:Y:S02]  /*0300*/  IMAD.MOV.U32 R17, RZ, RZ, 0x8 ;  /* 0x00000008ff117424 */ /* 0x000fe400078e00ff */
[----:B------:R-:W-:-:S04]  /*0310*/  IMAD.WIDE.U32 R18, R18, R19, UR6 ;  /* 0x0000000612127e25 */ /* 0x000fc8000f8e0013 */
[----:B------:R-:W-:Y:S02]  /*0320*/  IMAD.WIDE.U32 R16, R16, R17, UR8 ;  /* 0x0000000810107e25 */ /* 0x000fe4000f8e0011 */
[----:B------:R-:W3:Y:S04]  /*0330*/  LDG.E.64.CONSTANT R18, desc[UR14][R18.64] ;  /* 0x0000000e12127981 */ /* 0x000ee8000c1e9b00 */
[----:B------:R-:W4:Y:S01]  /*0340*/  LDG.E.64.CONSTANT R16, desc[UR14][R16.64] ;  /* 0x0000000e10107981 */ /* 0x000f22000c1e9b00 */
[----:B--2---:R-:W-:Y:S02]  /*0350*/  LOP3.LUT R28, R22, R20, RZ, 0x3c, !PT ;  /* 0x00000014161c7212 */ /* 0x004fe400078e3cff */
[----:B------:R-:W-:-:S04]  /*0360*/  LOP3.LUT R13, R23, R21, RZ, 0x3c, !PT ;  /* 0x00000015170d7212 */ /* 0x000fc800078e3cff */
[----:B------:R-:W-:Y:S08]  /*0370*/  POPC R28, R28 ;  /* 0x0000001c001c7309 */ /* 0x000ff00000000000 */
[----:B------:R-:W0:Y:S01]  /*0380*/  POPC R13, R13 ;  /* 0x0000000d000d7309 */ /* 0x000e220000000000 */
[----:B---3--:R-:W-:Y:S02]  /*0390*/  LOP3.LUT R26, R22, R18, RZ, 0x3c, !PT ;  /* 0x00000012161a7212 */ /* 0x008fe400078e3cff */
[----:B------:R-:W-:-:S02]  /*03a0*/  LOP3.LUT R23, R23, R19, RZ, 0x3c, !PT ;  /* 0x0000001317177212 */ /* 0x000fc400078e3cff */
[----:B----4-:R-:W-:Y:S02]  /*03b0*/  LOP3.LUT R22, R16, R20, RZ, 0x3c, !PT ;  /* 0x0000001410167212 */ /* 0x010fe400078e3cff */
[----:B------:R-:W-:Y:S01]  /*03c0*/  LOP3.LUT R25, R17, R21, RZ, 0x3c, !PT ;  /* 0x0000001511197212 */ /* 0x000fe200078e3cff */
[----:B------:R-:W-:Y:S01]  /*03d0*/  POPC R26, R26 ;  /* 0x0000001a001a7309 */ /* 0x000fe20000000000 */
[----:B0-----:R-:W-:-:S07]  /*03e0*/  IADD3 R27, PT, PT, R27, R28, R13 ;  /* 0x0000001c1b1b7210 */ /* 0x001fce0007ffe00d */
[----:B------:R-:W0:Y:S08]  /*03f0*/  POPC R23, R23 ;  /* 0x0000001700177309 */ /* 0x000e300000000000 */
[----:B------:R-:W-:Y:S08]  /*0400*/  POPC R22, R22 ;  /* 0x0000001600167309 */ /* 0x000ff00000000000 */
[----:B------:R-:W1:Y:S01]  /*0410*/  POPC R13, R25 ;  /* 0x00000019000d7309 */ /* 0x000e620000000000 */
[----:B------:R-:W-:Y:S01]  /*0420*/  LOP3.LUT R29, R17, R19, RZ, 0x3c, !PT ;  /* 0x00000013111d7212 */ /* 0x000fe200078e3cff */
[----:B------:R-:W-:Y:S01]  /*0430*/  IMAD.MOV.U32 R17, RZ, RZ, 0x8 ;  /* 0x00000008ff117424 */ /* 0x000fe200078e00ff */
[----:B0-----:R-:W-:Y:S01]  /*0440*/  IADD3 R11, PT, PT, R11, R26, R23 ;  /* 0x0000001a0b0b7210 */ /* 0x001fe20007ffe017 */
[----:B------:R-:W-:-:S02]  /*0450*/  IMAD.MOV.U32 R23, RZ, RZ, 0x8 ;  /* 0x00000008ff177424 */ /* 0x000fc400078e00ff */
[----:B------:R-:W-:Y:S01]  /*0460*/  IMAD.MOV.U32 R19, RZ, RZ, 0x8 ;  /* 0x00000008ff137424 */ /* 0x000fe200078e00ff */
[----:B------:R-:W-:Y:S01]  /*0470*/  LOP3.LUT R15, R16, R18, RZ, 0x3c, !PT ;  /* 0x00000012100f7212 */ /* 0x000fe200078e3cff */
[----:B------:R-:W-:Y:S02]  /*0480*/  VIADD R20, R4, 0x20 ;  /* 0x0000002004147836 */ /* 0x000fe40000000000 */
[----:B------:R-:W-:Y:S01]  /*0490*/  IMAD.MOV.U32 R21, RZ, RZ, 0x8 ;  /* 0x00000008ff157424 */ /* 0x000fe200078e00ff */
[----:B-1----:R-:W-:Y:S01]  /*04a0*/  IADD3 R9, PT, PT, R9, R22, R13 ;  /* 0x0000001609097210 */ /* 0x002fe20007ffe00d */
[----:B------:R-:W-:Y:S02]  /*04b0*/  VIADD R22, R14, 0x20 ;  /* 0x000000200e167836 */ /* 0x000fe40000000000 */
[----:B------:R-:W-:-:S04]  /*04c0*/  IMAD.WIDE.U32 R16, R4, R17, UR6 ;  /* 0x0000000604107e25 */ /* 0x000fc8000f8e0011 */
[----:B------:R-:W-:Y:S02]  /*04d0*/  IMAD.WIDE.U32 R22, R22, R23, UR8 ;  /* 0x0000000816167e25 */ /* 0x000fe4000f8e0017 */
[----:B------:R-:W2:Y:S02]  /*04e0*/  LDG.E.64.CONSTANT R16, desc[UR14][R16.64] ;  /* 0x0000000e10107981 */ /* 0x000ea4000c1e9b00 */
[----:B------:R-:W-:Y:S02]  /*04f0*/  IMAD.WIDE.U32 R18, R14, R19, UR8 ;  /* 0x000000080e127e25 */ /* 0x000fe4000f8e0013 */
[----:B------:R-:W2:Y:S02]  /*0500*/  LDG.E.64.CONSTANT R22, desc[UR14][R22.64] ;  /* 0x0000000e16167981 */ /* 0x000ea4000c1e9b00 */
[----:B------:R-:W-:Y:S02]  /*0510*/  IMAD.WIDE.U32 R20, R20, R21, UR6 ;  /* 0x0000000614147e25 */ /* 0x000fe4000f8e0015 */
[----:B------:R-:W3:Y:S04]  /*0520*/  LDG.E.64.CONSTANT R18, desc[UR14][R18.64] ;  /* 0x0000000e12127981 */ /* 0x000ee8000c1e9b00 */
[----:B------:R-:W4:Y:S01]  /*0530*/  LDG.E.64.CONSTANT R20, desc[UR14][R20.64] ;  /* 0x0000000e14147981 */ /* 0x000f22000c1e9b00 */
[----:B------:R-:W-:Y:S08]  /*0540*/  POPC R26, R15 ;  /* 0x0000000f001a7309 */ /* 0x000ff00000000000 */
[----:B------:R-:W0:Y:S02]  /*0550*/  POPC R29, R29 ;  /* 0x0000001d001d7309 */ /* 0x000e240000000000 */
[----:B0-----:R-:W-:-:S02]  /*0560*/  IADD3 R7, PT, PT, R7, R26, R29 ;  /* 0x0000001a07077210 */ /* 0x001fc40007ffe01d */
[-C--:B--2---:R-:W-:Y:S02]  /*0570*/  LOP3.LUT R29, R23, R17.reuse, RZ, 0x3c, !PT ;  /* 0x00000011171d7212 */ /* 0x084fe400078e3cff */
[C---:B---3--:R-:W-:Y:S02]  /*0580*/  LOP3.LUT R28, R18.reuse, R16, RZ, 0x3c, !PT ;  /* 0x00000010121c7212 */ /* 0x048fe400078e3cff */
[C---:B------:R-:W-:Y:S02]  /*0590*/  LOP3.LUT R25, R19.reuse, R17, RZ, 0x3c, !PT ;  /* 0x0000001113197212 */ /* 0x040fe400078e3cff */
[----:B----4-:R-:W-:Y:S02]  /*05a0*/  LOP3.LUT R26, R18, R20, RZ, 0x3c, !PT ;  /* 0x00000014121a7212 */ /* 0x010fe400078e3cff */
[----:B------:R-:W-:Y:S02]  /*05b0*/  LOP3.LUT R13, R19, R21, RZ, 0x3c, !PT ;  /* 0x00000015130d7212 */ /* 0x000fe400078e3cff */
[C---:B------:R-:W-:Y:S01]  /*05c0*/  LOP3.LUT R16, R22.reuse, R16, RZ, 0x3c, !PT ;  /* 0x0000001016107212 */ /* 0x040fe200078e3cff */
[----:B------:R-:W-:Y:S01]  /*05d0*/  POPC R29, R29 ;  /* 0x0000001d001d7309 */ /* 0x000fe20000000000 */
[----:B------:R-:W-:-:S07]  /*05e0*/  LOP3.LUT R15, R22, R20, RZ, 0x3c, !PT ;  /* 0x00000014160f7212 */ /* 0x000fce00078e3cff */
[----:B------:R-:W0:Y:S08]  /*05f0*/  POPC R22, R16 ;  /* 0x0000001000167309 */ /* 0x000e300000000000 */
[----:B------:R-:W-:Y:S08]  /*0600*/  POPC R28, R28 ;  /* 0x0000001c001c7309 */ /* 0x000ff00000000000 */
[----:B------:R-:W1:Y:S08]  /*0610*/  POPC R25, R25 ;  /* 0x0000001900197309 */ /* 0x000e700000000000 */
[----:B------:R-:W-:Y:S08]  /*0620*/  POPC R26, R26 ;  /* 0x0000001a001a7309 */ /* 0x000ff00000000000 */
[----:B------:R-:W2:Y:S01]  /*0630*/  POPC R13, R13 ;  /* 0x0000000d000d7309 */ /* 0x000ea20000000000 */
[----:B0-----:R-:W-:Y:S01]  /*0640*/  IADD3 R9, PT, PT, R9, R22, R29 ;  /* 0x0000001609097210 */ /* 0x001fe20007ffe01d */
[----:B------:R-:W-:Y:S01]  /*0650*/  IMAD.MOV.U32 R19, RZ, RZ, 0x8 ;  /* 0x00000008ff137424 */ /* 0x000fe200078e00ff */
[----:B------:R-:W-:Y:S01]  /*0660*/  LOP3.LUT R20, R23, R21, RZ, 0x3c, !PT ;  /* 0x0000001517147212 */ /* 0x000fe200078e3cff */
[----:B------:R-:W-:Y:S01]  /*0670*/  IMAD.MOV.U32 R23, RZ, RZ, 0x8 ;  /* 0x00000008ff177424 */ /* 0x000fe200078e00ff */
[----:B------:R-:W-:Y:S01]  /*0680*/  IADD3 R22, PT, PT, R24, 0x20, RZ ;  /* 0x0000002018167810 */ /* 0x000fe20007ffe0ff */
[----:B------:R-:W-:Y:S01]  /*0690*/  IMAD.MOV.U32 R17, RZ, RZ, 0x8 ;  /* 0x00000008ff117424 */ /* 0x000fe200078e00ff */
[----:B-1----:R-:W-:Y:S01]  /*06a0*/  IADD3 R25, PT, PT, R27, R28, R25 ;  /* 0x0000001c1b197210 */ /* 0x002fe20007ffe019 */
[----:B------:R-:W-:-:S02]  /*06b0*/  IMAD.MOV.U32 R27, RZ, RZ, 0x8 ;  /* 0x00000008ff1b7424 */ /* 0x000fc400078e00ff */
[----:B------:R-:W-:Y:S01]  /*06c0*/  IMAD.WIDE.U32 R18, R8, R19, UR6 ;  /* 0x0000000608127e25 */ /* 0x000fe2000f8e0013 */
[----:B--2---:R-:W-:-:S03]  /*06d0*/  IADD3 R11, PT, PT, R11, R26, R13 ;  /* 0x0000001a0b0b7210 */ /* 0x004fc60007ffe00d */
[----:B------:R-:W-:Y:S02]  /*06e0*/  VIADD R26, R8, 0x20 ;  /* 0x00000020081a7836 */ /* 0x000fe40000000000 */
[----:B------:R-:W2:Y:S01]  /*06f0*/  LDG.E.64.CONSTANT R18, desc[UR14][R18.64] ;  /* 0x0000000e12127981 */ /* 0x000ea2000c1e9b00 */
[----:B------:R-:W-:-:S04]  /*0700*/  IMAD.WIDE.U32 R22, R22, R23, UR8 ;  /* 0x0000000816167e25 */ /* 0x000fc8000f8e0017 */
        /* <DEDUP_REMOVED lines=8> */
[----:B--2---:R-:W-:Y:S02]  /*0790*/  LOP3.LUT R15, R23, R19, RZ, 0x3c, !PT ;  /* 0x00000013170f7212 */ /* 0x004fe400078e3cff */
[-C--:B---3--:R-:W-:Y:S02]  /*07a0*/  LOP3.LUT R20, R16, R18.reuse, RZ, 0x3c, !PT ;  /* 0x0000001210147212 */ /* 0x088fe400078e3cff */
[----:B------:R-:W-:Y:S02]  /*07b0*/  LOP3.LUT R18, R22, R18, RZ, 0x3c, !PT ;  /* 0x0000001216127212 */ /* 0x000fe400078e3cff */
[-C--:B----4-:R-:W-:Y:S02]  /*07c0*/  LOP3.LUT R28, R16, R26.reuse, RZ, 0x3c, !PT ;  /* 0x0000001a101c7212 */ /* 0x090fe400078e3cff */
[----:B------:R-:W-:Y:S01]  /*07d0*/  LOP3.LUT R29, R17, R27, RZ, 0x3c, !PT ;  /* 0x0000001b111d7212 */ /* 0x000fe200078e3cff */
[----:B------:R-:W-:Y:S01]  /*07e0*/  POPC R15, R15 ;  /* 0x0000000f000f7309 */ /* 0x000fe20000000000 */
[----:B------:R-:W-:-:S07]  /*07f0*/  LOP3.LUT R13, R22, R26, RZ, 0x3c, !PT ;  /* 0x0000001a160d7212 */ /* 0x000fce00078e3cff */
[----:B------:R-:W0:Y:S08]  /*0800*/  POPC R26, R18 ;  /* 0x00000012001a7309 */ /* 0x000e300000000000 */
[----:B------:R-:W-:Y:S08]  /*0810*/  POPC R28, R28 ;  /* 0x0000001c001c7309 */ /* 0x000ff00000000000 */
[----:B------:R-:W1:Y:S01]  /*0820*/  POPC R29, R29 ;  /* 0x0000001d001d7309 */ /* 0x000e620000000000 */
[----:B------:R-:W-:Y:S01]  /*0830*/  LOP3.LUT R21, R17, R19, RZ, 0x3c, !PT ;  /* 0x0000001311157212 */ /* 0x000fe200078e3cff */
[----:B------:R-:W-:Y:S01]  /*0840*/  IMAD.MOV.U32 R17, RZ, RZ, 0x8 ;  /* 0x00000008ff117424 */ /* 0x000fe200078e00ff */
[----:B------:R-:W-:Y:S01]  /*0850*/  LOP3.LUT R22, R23, R27, RZ, 0x3c, !PT ;  /* 0x0000001b17167212 */ /* 0x000fe200078e3cff */
[----:B------:R-:W-:Y:S01]  /*0860*/  IMAD.MOV.U32 R19, RZ, RZ, 0x8 ;  /* 0x00000008ff137424 */ /* 0x000fe200078e00ff */
[----:B0-----:R-:W-:Y:S01]  /*0870*/  IADD3 R9, PT, PT, R9, R26, R15 ;  /* 0x0000001a09097210 */ /* 0x001fe20007ffe00f */
[----:B------:R-:W-:-:S02]  /*0880*/  VIADD R26, R12, 0x20 ;  /* 0x000000200c1a7836 */ /* 0x000fc40000000000 */
[----:B------:R-:W-:Y:S02]  /*0890*/  IMAD.MOV.U32 R27, RZ, RZ, 0x8 ;  /* 0x00000008ff1b7424 */ /* 0x000fe400078e00ff */
[----:B------:R-:W-:Y:S01]  /*08a0*/  IMAD.WIDE.U32 R16, R10, R17, UR6 ;  /* 0x000000060a107e25 */ /* 0x000fe2000f8e0011 */
[----:B-1----:R-:W-:-:S03]  /*08b0*/  IADD3 R11, PT, PT, R11, R28, R29 ;  /* 0x0000001c0b0b7210 */ /* 0x002fc60007ffe01d */
[----:B------:R-:W-:Y:S02]  /*08c0*/  VIADD R28, R10, 0x20 ;  /* 0x000000200a1c7836 */ /* 0x000fe40000000000 */
[----:B------:R-:W2:Y:S01]  /*08d0*/  LDG.E.64.CONSTANT R16, desc[UR14][R16.64] ;  /* 0x0000000e10107981 */ /* 0x000ea2000c1e9b00 */
[----:B------:R-:W-:Y:S02]  /*08e0*/  IMAD.MOV.U32 R29, RZ, RZ, 0x8 ;  /* 0x00000008ff1d7424 */ /* 0x000fe400078e00ff */
[----:B------:R-:W-:-:S04]  /*08f0*/  IMAD.WIDE.U32 R18, R12, R19, UR8 ;  /* 0x000000080c127e25 */ /* 0x000fc8000f8e0013 */
[----:B------:R-:W-:Y:S02]  /*0900*/  IMAD.WIDE.U32 R26, R26, R27, UR8 ;  /* 0x000000081a1a7e25 */ /* 0x000fe4000f8e001b */
[----:B------:R-:W2:Y:S02]  /*0910*/  LDG.E.64.CONSTANT R18, desc[UR14][R18.64] ;  /* 0x0000000e12127981 */ /* 0x000ea4000c1e9b00 */
[----:B------:R-:W-:Y:S02]  /*0920*/  IMAD.WIDE.U32 R28, R28, R29, UR6 ;  /* 0x000000061c1c7e25 */ /* 0x000fe4000f8e001d */
[----:B------:R-:W3:Y:S04]  /*0930*/  LDG.E.64.CONSTANT R26, desc[UR14][R26.64] ;  /* 0x0000000e1a1a7981 */ /* 0x000ee8000c1e9b00 */
[----:B------:R-:W4:Y:S01]  /*0940*/  LDG.E.64.CONSTANT R28, desc[UR14][R28.64] ;  /* 0x0000000e1c1c7981 */ /* 0x000f22000c1e9b00 */
[----:B------:R-:W-:Y:S08]  /*0950*/  POPC R20, R20 ;  /* 0x0000001400147309 */ /* 0x000ff00000000000 */
[----:B------:R-:W0:Y:S08]  /*0960*/  POPC R21, R21 ;  /* 0x0000001500157309 */ /* 0x000e300000000000 */
[----:B------:R-:W-:Y:S08]  /*0970*/  POPC R13, R13 ;  /* 0x0000000d000d7309 */ /* 0x000ff00000000000 */
[----:B------:R-:W1:Y:S01]  /*0980*/  POPC R22, R22 ;  /* 0x0000001600167309 */ /* 0x000e620000000000 */
[----:B0-----:R-:W-:Y:S01]  /*0990*/  IADD3 R20, PT, PT, R25, R20, R21 ;  /* 0x0000001419147210 */ /* 0x001fe20007ffe015 */
[----:B------:R-:W-:Y:S01]  /*09a0*/  UIADD3 UR4, UPT, UPT, UR4, 0x4, URZ ;  /* 0x0000000404047890 */ /* 0x000fe2000fffe0ff */
[----:B-1----:R-:W-:-:S03]  /*09b0*/  IADD3 R7, PT, PT, R7, R13, R22 ;  /* 0x0000000d07077210 */ /* 0x002fc60007ffe016 */
[----:B------:R-:W-:Y:S01]  /*09c0*/  UISETP.NE.AND UP0, UPT, UR4, URZ, UPT ;  /* 0x000000ff0400728c */ /* 0x000fe2000bf05270 */
[C---:B------:R-:W-:Y:S01]  /*09d0*/  IMAD R2, R5.reuse, 0x4, R2 ;  /* 0x0000000405027824 */ /* 0x040fe200078e0202 */
[----:B------:R-:W-:Y:S01]  /*09e0*/  LEA R8, R5, R8, 0x2 ;  /* 0x0000000805087211 */ /* 0x000fe200078e10ff */
[----:B------:R-:W-:Y:S02]  /*09f0*/  IMAD R6, R3, 0x4, R6 ;  /* 0x0000000403067824 */ /* 0x000fe400078e0206 */
[----:B------:R-:W-:Y:S02]  /*0a00*/  IMAD R4, R5, 0x4, R4 ;  /* 0x0000000405047824 */ /* 0x000fe400078e0204 */
[C---:B------:R-:W-:Y:S02]  /*0a10*/  IMAD R14, R3.reuse, 0x4, R14 ;  /* 0x00000004030e7824 */ /* 0x040fe400078e020e */
[----:B------:R-:W-:Y:S02]  /*0a20*/  IMAD R24, R3, 0x4, R24 ;  /* 0x0000000403187824 */ /* 0x000fe400078e0218 */
[----:B------:R-:W-:-:S02]  /*0a30*/  IMAD R10, R5, 0x4, R10 ;  /* 0x00000004050a7824 */ /* 0x000fc400078e020a */
[----:B------:R-:W-:Y:S01]  /*0a40*/  IMAD R12, R3, 0x4, R12 ;  /* 0x00000004030c7824 */ /* 0x000fe200078e020c */
[-C--:B--2---:R-:W-:Y:S02]  /*0a50*/  LOP3.LUT R21, R18, R16.reuse, RZ, 0x3c, !PT ;  /* 0x0000001012157212 */ /* 0x084fe400078e3cff */
[-C--:B------:R-:W-:Y:S02]  /*0a60*/  LOP3.LUT R15, R19, R17.reuse, RZ, 0x3c, !PT ;  /* 0x00000011130f7212 */ /* 0x080fe400078e3cff */
[----:B---3--:R-:W-:Y:S02]  /*0a70*/  LOP3.LUT R13, R27, R17, RZ, 0x3c, !PT ;  /* 0x000000111b0d7212 */ /* 0x008fe400078e3cff */
[----:B------:R-:W-:Y:S02]  /*0a80*/  LOP3.LUT R16, R26, R16, RZ, 0x3c, !PT ;  /* 0x000000101a107212 */ /* 0x000fe400078e3cff */
[----:B----4-:R-:W-:Y:S02]  /*0a90*/  LOP3.LUT R18, R18, R28, RZ, 0x3c, !PT ;  /* 0x0000001c12127212 */ /* 0x010fe400078e3cff */
[----:B------:R-:W-:-:S02]  /*0aa0*/  LOP3.LUT R19, R19, R29, RZ, 0x3c, !PT ;  /* 0x0000001d13137212 */ /* 0x000fc400078e3cff */
[----:B------:R-:W-:Y:S02]  /*0ab0*/  LOP3.LUT R22, R26, R28, RZ, 0x3c, !PT ;  /* 0x0000001c1a167212 */ /* 0x000fe400078e3cff */
[----:B------:R-:W-:Y:S01]  /*0ac0*/  LOP3.LUT R17, R27, R29, RZ, 0x3c, !PT ;  /* 0x0000001d1b117212 */ /* 0x000fe200078e3cff */
[----:B------:R-:W-:Y:S08]  /*0ad0*/  POPC R21, R21 ;  /* 0x0000001500157309 */ /* 0x000ff00000000000 */
[----:B------:R-:W0:Y:S08]  /*0ae0*/  POPC R15, R15 ;  /* 0x0000000f000f7309 */ /* 0x000e300000000000 */
[----:B------:R-:W-:Y:S08]  /*0af0*/  POPC R18, R18 ;  /* 0x0000001200127309 */ /* 0x000ff00000000000 */
[----:B------:R-:W1:Y:S08]  /*0b00*/  POPC R19, R19 ;  /* 0x0000001300137309 */ /* 0x000e700000000000 */
[----:B------:R-:W-:Y:S08]  /*0b10*/  POPC R16, R16 ;  /* 0x0000001000107309 */ /* 0x000ff00000000000 */
[----:B------:R-:W2:Y:S08]  /*0b20*/  POPC R13, R13 ;  /* 0x0000000d000d7309 */ /* 0x000eb00000000000 */
[----:B------:R-:W-:Y:S08]  /*0b30*/  POPC R22, R22 ;  /* 0x0000001600167309 */ /* 0x000ff00000000000 */
[----:B------:R-:W3:Y:S01]  /*0b40*/  POPC R17, R17 ;  /* 0x0000001100117309 */ /* 0x000ee20000000000 */
[----:B0-----:R-:W-:-:S02]  /*0b50*/  IADD3 R27, PT, PT, R20, R21, R15 ;  /* 0x00000015141b7210 */ /* 0x001fc40007ffe00f */
[----:B-1----:R-:W-:Y:S02]  /*0b60*/  IADD3 R11, PT, PT, R11, R18, R19 ;  /* 0x000000120b0b7210 */ /* 0x002fe40007ffe013 */
[----:B--2---:R-:W-:Y:S02]  /*0b70*/  IADD3 R9, PT, PT, R9, R16, R13 ;  /* 0x0000001009097210 */ /* 0x004fe40007ffe00d */
[----:B---3--:R-:W-:Y:S01]  /*0b80*/  IADD3 R7, PT, PT, R7, R22, R17 ;  /* 0x0000001607077210 */ /* 0x008fe20007ffe011 */
[----:B------:R-:W-:Y:S06]  /*0b90*/  BRA.U UP0, `(.L_x_2) ;  /* 0xfffffff500b47547 */ /* 0x000fec000b83ffff */
[----:B------:R-:W-:-:S12]  /*0ba0*/  ULOP3.LUT UR4, UR13, 0x7ffffffc, URZ, 0xc0, !UPT ;  /* 0x7ffffffc0d047892 */ /* 0x000fd8000f8ec0ff */
.L_x_1:
[----:B------:R-:W-:-:S09]  /*0bb0*/  ULOP3.LUT UP0, UR10, UR13, 0x3, URZ, 0xc0, !UPT ;  /* 0x000000030d0a7892 */ /* 0x000fd2000f80c0ff */
[----:B------:R-:W-:Y:S05]  /*0bc0*/  BRA.U !UP0, `(.L_x_3) ;  /* 0x0000000508d87547 */ /* 0x000fea000b800000 */
[----:B0-----:R-:W0:Y:S01]  /*0bd0*/  S2R R6, SR_LANEID ;  /* 0x0000000000067919 */ /* 0x001e220000000000 */
[----:B------:R-:W-:Y:S02]  /*0be0*/  UISETP.NE.AND UP0, UPT, UR10, 0x1, UPT ;  /* 0x000000010a00788c */ /* 0x000fe4000bf05270 */
[----:B------:R-:W-:-:S04]  /*0bf0*/  ULOP3.LUT UR11, UR13, 0x1, URZ, 0xc0, !UPT ;  /* 0x000000010d0b7892 */ /* 0x000fc8000f8ec0ff */
[----:B------:R-:W-:-:S03]  /*0c00*/  UISETP.NE.U32.AND UP1, UPT, UR11, 0x1, UPT ;  /* 0x000000010b00788c */ /* 0x000fc6000bf25070 */
[----:B------:R-:W-:Y:S08]  /*0c10*/  BRA.U !UP0, `(.L_x_4) ;  /* 0x00000005082c7547 */ /* 0x000ff0000b800000 */
[----:B------:R-:W0:Y:S01]  /*0c20*/  LDC R3, c[0x0][0x3a0] ;  /* 0x0000e800ff037b82 */ /* 0x000e220000000800 */
[----:B------:R-:W-:Y:S02]  /*0c30*/  IMAD.MOV.U32 R21, RZ, RZ, 0x8 ;  /* 0x00000008ff157424 */ /* 0x000fe400078e00ff */
[----:B------:R-:W-:-:S05]  /*0c40*/  IMAD.MOV.U32 R19, RZ, RZ, 0x8 ;  /* 0x00000008ff137424 */ /* 0x000fca00078e00ff */
[----:B------:R-:W1:Y:S01]  /*0c50*/  LDC R5, c[0x0][0x398] ;  /* 0x0000e600ff057b82 */ /* 0x000e620000000800 */
[----:B------:R-:W-:Y:S01]  /*0c60*/  IMAD.MOV.U32 R15, RZ, RZ, 0x8 ;  /* 0x00000008ff0f7424 */ /* 0x000fe200078e00ff */
[----:B------:R-:W-:Y:S01]  /*0c70*/  MOV R13, 0x8 ;  /* 0x00000008000d7802 */ /* 0x000fe20000000f00 */
[----:B------:R-:W-:Y:S02]  /*0c80*/  IMAD.MOV.U32 R17, RZ, RZ, 0x8 ;  /* 0x00000008ff117424 */ /* 0x000fe400078e00ff */
[----:B------:R-:W-:Y:S02]  /*0c90*/  IMAD.MOV.U32 R23, RZ, RZ, 0x8 ;  /* 0x00000008ff177424 */ /* 0x000fe400078e00ff */
[----:B0-----:R-:W-:-:S04]  /*0ca0*/  IMAD R2, R3, UR4, R6 ;  /* 0x0000000403027c24 */ /* 0x001fc8000f8e0206 */
[----:B------:R-:W-:-:S04]  /*0cb0*/  IMAD.WIDE.U32 R20, R2, R21, UR8 ;  /* 0x0000000802147e25 */ /* 0x000fc8000f8e0015 */
[----:B-1----:R-:W-:Y:S02]  /*0cc0*/  IMAD R4, R5, UR4, R0 ;  /* 0x0000000405047c24 */ /* 0x002fe4000f8e0200 */
[----:B------:R-:W-:Y:S01]  /*0cd0*/  VIADD R14, R2, 0x20 ;  /* 0x00000020020e7836 */ /* 0x000fe20000000000 */
[----:B------:R-:W2:Y:S01]  /*0ce0*/  LDG.E.64.CONSTANT R20, desc[UR14][R20.64] ;  /* 0x0000000e14147981 */ /* 0x000ea2000c1e9b00 */
[----:B------:R-:W-:-:S04]  /*0cf0*/  IMAD.WIDE.U32 R18, R4, R19, UR6 ;  /* 0x0000000604127e25 */ /* 0x000fc8000f8e0013 */
[----:B------:R-:W-:Y:S02]  /*0d00*/  VIADD R22, R4, 0x20 ;  /* 0x0000002004167836 */ /* 0x000fe40000000000 */
[----:B------:R-:W-:Y:S01]  /*0d10*/  IMAD.IADD R2, R2, 0x1, R3 ;  /* 0x0000000102027824 */ /* 0x000fe200078e0203 */
[----:B------:R-:W2:Y:S01]  /*0d20*/  LDG.E.64.CONSTANT R18, desc[UR14][R18.64] ;  /* 0x0000000e12127981 */ /* 0x000ea2000c1e9b00 */
[----:B------:R-:W-:Y:S02]  /*0d30*/  IMAD.IADD R4, R4, 0x1, R5 ;  /* 0x0000000104047824 */ /* 0x000fe400078e0205 */
[----:B------:R-:W-:-:S04]  /*0d40*/  IMAD.WIDE.U32 R14, R14, R15, UR8 ;  /* 0x000000080e0e7e25 */ /* 0x000fc8000f8e000f */
[----:B------:R-:W-:Y:S02]  /*0d50*/  IMAD.WIDE.U32 R16, R2, R17, UR8 ;  /* 0x0000000802107e25 */ /* 0x000fe4000f8e0011 */
[----:B------:R-:W3:Y:S02]  /*0d60*/  LDG.E.64.CONSTANT R14, desc[UR14][R14.64] ;  /* 0x0000000e0e0e7981 */ /* 0x000ee4000c1e9b00 */
[----:B------:R-:W-:Y:S02]  /*0d70*/  IMAD.WIDE.U32 R22, R22, R23, UR6 ;  /* 0x0000000616167e25 */ /* 0x000fe4000f8e0017 */
[----:B------:R-:W4:Y:S02]  /*0d80*/  LDG.E.64.CONSTANT R16, desc[UR14][R16.64] ;  /* 0x0000000e10107981 */ /* 0x000f24000c1e9b00 */
[----:B------:R-:W-:Y:S02]  /*0d90*/  IMAD.WIDE.U32 R12, R4, R13, UR6 ;  /* 0x00000006040c7e25 */ /* 0x000fe4000f8e000d */
[----:B------:R-:W5:Y:S02]  /*0da0*/  LDG.E.64.CONSTANT R22, desc[UR14][R22.64] ;  /* 0x0000000e16167981 */ /* 0x000f64000c1e9b00 */
[----:B------:R-:W-:-:S02]  /*0db0*/  IMAD.MOV.U32 R3, RZ, RZ, 0x8 ;  /* 0x00000008ff037424 */ /* 0x000fc400078e00ff */
[----:B------:R-:W-:Y:S01]  /*0dc0*/  VIADD R2, R2, 0x20 ;  /* 0x0000002002027836 */ /* 0x000fe20000000000 */
[----:B------:R-:W4:Y:S01]  /*0dd0*/  LDG.E.64.CONSTANT R12, desc[UR14][R12.64] ;  /* 0x0000000e0c0c7981 */ /* 0x000f22000c1e9b00 */
[----:B------:R-:W-:Y:S02]  /*0de0*/  IMAD.MOV.U32 R5, RZ, RZ, 0x8 ;  /* 0x00000008ff057424 */ /* 0x000fe400078e00ff */
[----:B------:R-:W-:Y:S02]  /*0df0*/  VIADD R4, R4, 0x20 ;  /* 0x0000002004047836 */ /* 0x000fe40000000000 */
[----:B------:R-:W-:-:S04]  /*0e00*/  IMAD.WIDE.U32 R2, R2, R3, UR8 ;  /* 0x0000000802027e25 */ /* 0x000fc8000f8e0003 */
[----:B------:R-:W-:Y:S02]  /*0e10*/  IMAD.WIDE.U32 R4, R4, R5, UR6 ;  /* 0x0000000604047e25 */ /* 0x000fe4000f8e0005 */
[----:B------:R-:W4:Y:S04]  /*0e20*/  LDG.E.64.CONSTANT R2, desc[UR14][R2.64] ;  /* 0x0000000e02027981 */ /* 0x000f28000c1e9b00 */
[----:B------:R-:W4:Y:S01]  /*0e30*/  LDG.E.64.CONSTANT R4, desc[UR14][R4.64] ;  /* 0x0000000e04047981 */ /* 0x000f22000c1e9b00 */
[----:B------:R-:W-:Y:S01]  /*0e40*/  UIADD3 UR4, UPT, UPT, UR4, 0x2, URZ ;  /* 0x0000000204047890 */ /* 0x000fe2000fffe0ff */
[----:B--2---:R-:W-:Y:S02]  /*0e50*/  LOP3.LUT R10, R20, R18, RZ, 0x3c, !PT ;  /* 0x00000012140a7212 */ /* 0x004fe400078e3cff */
[----:B------:R-:W-:-:S02]  /*0e60*/  LOP3.LUT R8, R21, R19, RZ, 0x3c, !PT ;  /* 0x0000001315087212 */ /* 0x000fc400078e3cff */
[----:B---3--:R-:W-:Y:S02]  /*0e70*/  LOP3.LUT R18, R14, R18, RZ, 0x3c, !PT ;  /* 0x000000120e127212 */ /* 0x008fe400078e3cff */
[----:B------:R-:W-:Y:S02]  /*0e80*/  LOP3.LUT R19, R15, R19, RZ, 0x3c, !PT ;  /* 0x000000130f137212 */ /* 0x000fe400078e3cff */
[-C--:B-----5:R-:W-:Y:S02]  /*0e90*/  LOP3.LUT R20, R20, R22.reuse, RZ, 0x3c, !PT ;  /* 0x0000001614147212 */ /* 0x0a0fe400078e3cff */
[----:B------:R-:W-:Y:S02]  /*0ea0*/  LOP3.LUT R14, R14, R22, RZ, 0x3c, !PT ;  /* 0x000000160e0e7212 */ /* 0x000fe400078e3cff */
[-C--:B------:R-:W-:Y:S02]  /*0eb0*/  LOP3.LUT R21, R21, R23.reuse, RZ, 0x3c, !PT ;  /* 0x0000001715157212 */ /* 0x080fe400078e3cff */
[----:B------:R-:W-:-:S02]  /*0ec0*/  LOP3.LUT R22, R15, R23, RZ, 0x3c, !PT ;  /* 0x000000170f167212 */ /* 0x000fc400078e3cff */
[-C--:B----4-:R-:W-:Y:S02]  /*0ed0*/  LOP3.LUT R24, R16, R12.reuse, RZ, 0x3c, !PT ;  /* 0x0000000c10187212 */ /* 0x090fe400078e3cff */
[-C--:B------:R-:W-:Y:S01]  /*0ee0*/  LOP3.LUT R15, R17, R13.reuse, RZ, 0x3c, !PT ;  /* 0x0000000d110f7212 */ /* 0x080fe200078e3cff */
[----:B------:R-:W-:Y:S01]  /*0ef0*/  POPC R10, R10 ;  /* 0x0000000a000a7309 */ /* 0x000fe20000000000 */
[----:B------:R-:W-:Y:S02]  /*0f00*/  LOP3.LUT R12, R2, R12, RZ, 0x3c, !PT ;  /* 0x0000000c020c7212 */ /* 0x000fe400078e3cff */
[----:B------:R-:W-:Y:S02]  /*0f10*/  LOP3.LUT R13, R3, R13, RZ, 0x3c, !PT ;  /* 0x0000000d030d7212 */ /* 0x000fe400078e3cff */
[----:B------:R-:W-:Y:S02]  /*0f20*/  LOP3.LUT R16, R16, R4, RZ, 0x3c, !PT ;  /* 0x0000000410107212 */ /* 0x000fe400078e3cff */
[----:B------:R-:W-:-:S02]  /*0f30*/  LOP3.LUT R17, R17, R5, RZ, 0x3c, !PT ;  /* 0x0000000511117212 */ /* 0x000fc400078e3cff */
[----:B------:R-:W-:Y:S02]  /*0f40*/  LOP3.LUT R2, R2, R4, RZ, 0x3c, !PT ;  /* 0x0000000402027212 */ /* 0x000fe400078e3cff */
[----:B------:R-:W-:Y:S01]  /*0f50*/  LOP3.LUT R3, R3, R5, RZ, 0x3c, !PT ;  /* 0x0000000503037212 */ /* 0x000fe200078e3cff */
[----:B------:R-:W0:Y:S08]  /*0f60*/  POPC R8, R8 ;  /* 0x0000000800087309 */ /* 0x000e300000000000 */
[----:B------:R-:W-:Y:S08]  /*0f70*/  POPC R20, R20 ;  /* 0x0000001400147309 */ /* 0x000ff00000000000 */
[----:B------:R-:W1:Y:S08]  /*0f80*/  POPC R21, R21 ;  /* 0x0000001500157309 */ /* 0x000e700000000000 */
[----:B------:R-:W-:Y:S08]  /*0f90*/  POPC R18, R18 ;  /* 0x0000001200127309 */ /* 0x000ff00000000000 */
[----:B------:R-:W2:Y:S08]  /*0fa0*/  POPC R19, R19 ;  /* 0x0000001300137309 */ /* 0x000eb00000000000 */
[----:B------:R-:W-:Y:S08]  /*0fb0*/  POPC R14, R14 ;  /* 0x0000000e000e7309 */ /* 0x000ff00000000000 */
[----:B------:R-:W3:Y:S08]  /*0fc0*/  POPC R22, R22 ;  /* 0x0000001600167309 */ /* 0x000ef00000000000 */
[----:B------:R-:W-:Y:S08]  /*0fd0*/  POPC R24, R24 ;  /* 0x0000001800187309 */ /* 0x000ff00000000000 */
[----:B------:R-:W4:Y:S08]  /*0fe0*/  POPC R15, R15 ;  /* 0x0000000f000f7309 */ /* 0x000f300000000000 */
[----:B------:R-:W-:Y:S08]  /*0ff0*/  POPC R16, R16 ;  /* 0x0000001000107309 */ /* 0x000ff00000000000 */
[----:B------:R-:W5:Y:S08]  /*1000*/  POPC R17, R17 ;  /* 0x0000001100117309 */ /* 0x000f700000000000 */
[----:B------:R-:W-:Y:S08]  /*1010*/  POPC R12, R12 ;  /* 0x0000000c000c7309 */ /* 0x000ff00000000000 */
[----:B------:R-:W5:Y:S08]  /*1020*/  POPC R13, R13 ;  /* 0x0000000d000d7309 */ /* 0x000f700000000000 */
[----:B------:R-:W-:Y:S08]  /*1030*/  POPC R2, R2 ;  /* 0x0000000200027309 */ /* 0x000ff00000000000 */
[----:B------:R-:W5:Y:S01]  /*1040*/  POPC R3, R3 ;  /* 0x0000000300037309 */ /* 0x000f620000000000 */
[----:B0-----:R-:W-:-:S02]  /*1050*/  IADD3 R8, PT, PT, R27, R10, R8 ;  /* 0x0000000a1b087210 */ /* 0x001fc40007ffe008 */
[----:B-1----:R-:W-:Y:S02]  /*1060*/  IADD3 R11, PT, PT, R11, R20, R21 ;  /* 0x000000140b0b7210 */ /* 0x002fe40007ffe015 */
[----:B--2---:R-:W-:Y:S02]  /*1070*/  IADD3 R9, PT, PT, R9, R18, R19 ;  /* 0x0000001209097210 */ /* 0x004fe40007ffe013 */
[----:B---3--:R-:W-:Y:S02]  /*1080*/  IADD3 R7, PT, PT, R7, R14, R22 ;  /* 0x0000000e07077210 */ /* 0x008fe40007ffe016 */
[----:B----4-:R-:W-:Y:S02]  /*1090*/  IADD3 R27, PT, PT, R8, R24, R15 ;  /* 0x00000018081b7210 */ /* 0x010fe40007ffe00f */
[----:B-----5:R-:W-:Y:S02]  /*10a0*/  IADD3 R11, PT, PT, R11, R16, R17 ;  /* 0x000000100b0b7210 */ /* 0x020fe40007ffe011 */
[----:B------:R-:W-:-:S02]  /*10b0*/  IADD3 R9, PT, PT, R9, R12, R13 ;  /* 0x0000000c09097210 */ /* 0x000fc40007ffe00d */
[----:B------:R-:W-:-:S07]  /*10c0*/  IADD3 R7, PT, PT, R7, R2, R3 ;  /* 0x0000000207077210 */ /* 0x000fce0007ffe003 */
.L_x_4:
[----:B------:R-:W-:Y:S05]  /*10d0*/  BRA.U UP1, `(.L_x_3) ;  /* 0x0000000101947547 */ /* 0x000fea000b800000 */
[----:B------:R-:W0:Y:S01]  /*10e0*/  LDC R5, c[0x0][0x3a0] ;  /* 0x0000e800ff057b82 */ /* 0x000e220000000800 */
[----:B------:R-:W-:-:S07]  /*10f0*/  IMAD.MOV.U32 R13, RZ, RZ, 0x8 ;  /* 0x00000008ff0d7424 */ /* 0x000fce00078e00ff */
[----:B------:R-:W1:Y:S01]  /*1100*/  LDC R3, c[0x0][0x398] ;  /* 0x0000e600ff037b82 */ /* 0x000e620000000800 */
[----:B------:R-:W-:Y:S02]  /*1110*/  IMAD.MOV.U32 R15, RZ, RZ, 0x8 ;  /* 0x00000008ff0f7424 */ /* 0x000fe400078e00ff */
[----:B0-----:R-:W-:Y:S02]  /*1120*/  IMAD R8, R5, UR4, R6 ;  /* 0x0000000405087c24 */ /* 0x001fe4000f8e0206 */
[----:B------:R-:W-:Y:S02]  /*1130*/  IMAD.MOV.U32 R5, RZ, RZ, 0x8 ;  /* 0x00000008ff057424 */ /* 0x000fe400078e00ff */
[C---:B------:R-:W-:Y:S02]  /*1140*/  VIADD R14, R8.reuse, 0x20 ;  /* 0x00000020080e7836 */ /* 0x040fe40000000000 */
[----:B-1----:R-:W-:Y:S02]  /*1150*/  IMAD R6, R3, UR4, R0 ;  /* 0x0000000403067c24 */ /* 0x002fe4000f8e0200 */
[----:B------:R-:W-:-:S04]  /*1160*/  IMAD.WIDE.U32 R2, R8, R13, UR8 ;  /* 0x0000000808027e25 */ /* 0x000fc8000f8e000d */
[C---:B------:R-:W-:Y:S02]  /*1170*/  VIADD R12, R6.reuse, 0x20 ;  /* 0x00000020060c7836 */ /* 0x040fe40000000000 */
[----:B------:R-:W-:Y:S01]  /*1180*/  IMAD.WIDE.U32 R4, R6, R5, UR6 ;  /* 0x0000000606047e25 */ /* 0x000fe2000f8e0005 */
[----:B------:R-:W2:Y:S03]  /*1190*/  LDG.E.64.CONSTANT R2, desc[UR14][R2.64] ;  /* 0x0000000e02027981 */ /* 0x000ea6000c1e9b00 */
[----:B------:R-:W-:Y:S02]  /*11a0*/  IMAD.WIDE.U32 R12, R12, R13, UR6 ;  /* 0x000000060c0c7e25 */ /* 0x000fe4000f8e000d */
[----:B------:R-:W2:Y:S02]  /*11b0*/  LDG.E.64.CONSTANT R4, desc[UR14][R4.64] ;  /* 0x0000000e04047981 */ /* 0x000ea4000c1e9b00 */
[----:B------:R-:W-:-:S02]  /*11c0*/  IMAD.WIDE.U32 R14, R14, R15, UR8 ;  /* 0x000000080e0e7e25 */ /* 0x000fc4000f8e000f */
[----:B------:R-:W3:Y:S04]  /*11d0*/  LDG.E.64.CONSTANT R12, desc[UR14][R12.64] ;  /* 0x0000000e0c0c7981 */ /* 0x000ee8000c1e9b00 */
[----:B------:R-:W4:Y:S01]  /*11e0*/  LDG.E.64.CONSTANT R14, desc[UR14][R14.64] ;  /* 0x0000000e0e0e7981 */ /* 0x000f22000c1e9b00 */
[C---:B--2---:R-:W-:Y:S02]  /*11f0*/  LOP3.LUT R6, R2.reuse, R4, RZ, 0x3c, !PT ;  /* 0x0000000402067212 */ /* 0x044fe400078e3cff */
[C---:B------:R-:W-:Y:S02]  /*1200*/  LOP3.LUT R8, R3.reuse, R5, RZ, 0x3c, !PT ;  /* 0x0000000503087212 */ /* 0x040fe400078e3cff */
[-C--:B---3--:R-:W-:Y:S02]  /*1210*/  LOP3.LUT R2, R2, R12.reuse, RZ, 0x3c, !PT ;  /* 0x0000000c02027212 */ /* 0x088fe400078e3cff */
[----:B------:R-:W-:Y:S01]  /*1220*/  LOP3.LUT R3, R3, R13, RZ, 0x3c, !PT ;  /* 0x0000000d03037212 */ /* 0x000fe200078e3cff */
[----:B------:R-:W-:Y:S01]  /*1230*/  POPC R6, R6 ;  /* 0x0000000600067309 */ /* 0x000fe20000000000 */
[----:B----4-:R-:W-:-:S02]  /*1240*/  LOP3.LUT R10, R14, R12, RZ, 0x3c, !PT ;  /* 0x0000000c0e0a7212 */ /* 0x010fc400078e3cff */
[----:B------:R-:W-:Y:S02]  /*1250*/  LOP3.LUT R4, R14, R4, RZ, 0x3c, !PT ;  /* 0x000000040e047212 */ /* 0x000fe400078e3cff */
[C---:B------:R-:W-:Y:S02]  /*1260*/  LOP3.LUT R5, R15.reuse, R5, RZ, 0x3c, !PT ;  /* 0x000000050f057212 */ /* 0x040fe400078e3cff */
[----:B------:R-:W-:Y:S01]  /*1270*/  LOP3.LUT R12, R15, R13, RZ, 0x3c, !PT ;  /* 0x0000000d0f0c7212 */ /* 0x000fe200078e3cff */
[----:B------:R-:W0:Y:S08]  /*1280*/  POPC R8, R8 ;  /* 0x0000000800087309 */ /* 0x000e300000000000 */
[----:B------:R-:W-:Y:S01]  /*1290*/  POPC R2, R2 ;  /* 0x0000000200027309 */ /* 0x000fe20000000000 */
[----:B0-----:R-:W-:-:S07]  /*12a0*/  IADD3 R27, PT, PT, R27, R6, R8 ;  /* 0x000000061b1b7210 */ /* 0x001fce0007ffe008 */
[----:B------:R-:W0:Y:S08]  /*12b0*/  POPC R3, R3 ;  /* 0x0000000300037309 */ /* 0x000e300000000000 */
[----:B------:R-:W-:Y:S01]  /*12c0*/  POPC R4, R4 ;  /* 0x0000000400047309 */ /* 0x000fe20000000000 */
[----:B0-----:R-:W-:-:S07]  /*12d0*/  IADD3 R11, PT, PT, R11, R2, R3 ;  /* 0x000000020b0b7210 */ /* 0x001fce0007ffe003 */
[----:B------:R-:W0:Y:S08]  /*12e0*/  POPC R5, R5 ;  /* 0x0000000500057309 */ /* 0x000e300000000000 */
[----:B------:R-:W-:Y:S01]  /*12f0*/  POPC R10, R10 ;  /* 0x0000000a000a7309 */ /* 0x000fe20000000000 */
[----:B0-----:R-:W-:-:S07]  /*1300*/  IADD3 R9, PT, PT, R9, R4, R5 ;  /* 0x0000000409097210 */ /* 0x001fce0007ffe005 */
[----:B------:R-:W0:Y:S02]  /*1310*/  POPC R12, R12 ;  /* 0x0000000c000c7309 */ /* 0x000e240000000000 */
[----:B0-----:R-:W-:-:S07]  /*1320*/  IADD3 R7, PT, PT, R7, R10, R12 ;  /* 0x0000000a07077210 */ /* 0x001fce0007ffe00c */
.L_x_3:
[----:B------:R-:W-:Y:S02]  /*1330*/  I2FP.F32.U32 R2, R27 ;  /* 0x0000001b00027245 */ /* 0x000fe40000201000 */
[----:B------:R-:W-:Y:S02]  /*1340*/  I2FP.F32.U32 R4, R9 ;  /* 0x0000000900047245 */ /* 0x000fe40000201000 */
[----:B------:R-:W-:Y:S01]  /*1350*/  I2FP.F32.U32 R3, R11 ;  /* 0x0000000b00037245 */ /* 0x000fe20000201000 */
[----:B------:R-:W-:Y:S01]  /*1360*/  FADD R2, R2, R2 ;  /* 0x0000000202027221 */ /* 0x000fe20000000000 */
[----:B------:R-:W-:Y:S01]  /*1370*/  I2FP.F32.U32 R5, R7 ;  /* 0x0000000700057245 */ /* 0x000fe20000201000 */
[----:B------:R-:W-:Y:S02]  /*1380*/  FADD R4, R4, R4 ;  /* 0x0000000404047221 */ /* 0x000fe40000000000 */
[----:B------:R-:W-:Y:S02]  /*1390*/  FADD R3, R3, R3 ;  /* 0x0000000303037221 */ /* 0x000fe40000000000 */
[----:B------:R-:W-:-:S07]  /*13a0*/  FADD R5, R5, R5 ;  /* 0x0000000505057221 */ /* 0x000fce0000000000 */
.L_x_0:
[----:B------:R-:W-:Y:S01]  /*13b0*/  I2FP.F32.S32 R7, UR13 ;  /* 0x0000000d00077c45 */ /* 0x000fe20008201400 */
[----:B------:R-:W1:Y:S04]  /*13c0*/  LDCU UR4, c[0x0][0x3a0] ;  /* 0x00007400ff0477ac */ /* 0x000e680008000800 */
[C---:B------:R-:W-:Y:S01]  /*13d0*/  FFMA R2, R7.reuse, 64, -R2 ;  /* 0x4280000007027823 */ /* 0x040fe20000000802 */
[C---:B------:R-:W-:Y:S01]  /*13e0*/  FFMA R4, R7.reuse, 64, -R4 ;  /* 0x4280000007047823 */ /* 0x040fe20000000804 */
[C---:B------:R-:W-:Y:S01]  /*13f0*/  FFMA R5, R7.reuse, 64, -R5 ;  /* 0x4280000007057823 */ /* 0x040fe20000000805 */
[----:B------:R-:W-:Y:S02]  /*1400*/  FFMA R3, R7, 64, -R3 ;  /* 0x4280000007037823 */ /* 0x000fe40000000803 */
[----:B------:R-:W-:-:S02]  /*1410*/  FSETP.GE.AND P1, PT, R2, RZ, PT ;  /* 0x000000ff0200720b */ /* 0x000fc40003f26000 */
[----:B------:R-:W-:Y:S02]  /*1420*/  FSETP.GE.AND P0, PT, R4, RZ, PT ;  /* 0x000000ff0400720b */ /* 0x000fe40003f06000 */
[----:B------:R-:W-:Y:S02]  /*1430*/  FSETP.GE.AND P2, PT, R5, RZ, PT ;  /* 0x000000ff0500720b */ /* 0x000fe40003f46000 */
[----:B------:R-:W2:Y:S01]  /*1440*/  LDC.64 R4, c[0x0][0x390] ;  /* 0x0000e400ff047b82 */ /* 0x000ea20000000a00 */
[----:B-1----:R-:W-:-:S06]  /*1450*/  UIMAD UR4, UR5, UR4, UR12 ;  /* 0x00000004050472a4 */ /* 0x002fcc000f8e020c */
[----:B------:R-:W-:Y:S01]  /*1460*/  VOTE.ANY R8, PT, P1 ;  /* 0x0000000000087806 */ /* 0x000fe200008e0100 */
[----:B------:R-:W-:Y:S01]  /*1470*/  USHF.L.U32 UR4, UR4, 0x6, URZ ;  /* 0x0000000604047899 */ /* 0x000fe200080006ff */
[----:B------:R-:W-:Y:S02]  /*1480*/  FSETP.GE.AND P1, PT, R3, RZ, PT ;  /* 0x000000ff0300720b */ /* 0x000fe40003f26000 */
[----:B------:R-:W-:Y:S01]  /*1490*/  VOTE.ANY R2, PT, P0 ;  /* 0x0000000000027806 */ /* 0x000fe200000e0100 */
[----:B------:R-:W-:Y:S01]  /*14a0*/  BREV R3, R8 ;  /* 0x0000000800037301 */ /* 0x000fe20000000000 */
[----:B0-----:R-:W-:Y:S02]  /*14b0*/  VOTE.ANY R6, PT, P2 ;  /* 0x0000000000067806 */ /* 0x001fe400010e0100 */
[----:B------:R-:W-:-:S05]  /*14c0*/  LOP3.LUT R11, R0, UR4, RZ, 0xfc, !PT ;  /* 0x00000004000b7c12 */ /* 0x000fca000f8efcff */
[----:B------:R-:W0:Y:S02]  /*14d0*/  BREV R2, R2 ;  /* 0x0000000200027301 */ /* 0x000e240000000000 */
[----:B------:R-:W-:Y:S01]  /*14e0*/  VOTE.ANY R9, PT, P1 ;  /* 0x0000000000097806 */ /* 0x000fe200008e0100 */
[----:B--2---:R-:W-:-:S05]  /*14f0*/  IMAD.WIDE.U32 R4, R11, 0x8, R4 ;  /* 0x000000080b047825 */ /* 0x004fca00078e0004 */
[----:B------:R-:W-:Y:S01]  /*1500*/  BREV R7, R9 ;  /* 0x0000000900077301 */ /* 0x000fe20000000000 */
[----:B0-----:R-:W-:Y:S07]  /*1510*/  STG.E.64 desc[UR14][R4.64], R2 ;  /* 0x0000000204007986 */ /* 0x001fee000c101b0e */
[----:B------:R-:W0:Y:S02]  /*1520*/  BREV R6, R6 ;  /* 0x0000000600067301 */ /* 0x000e240000000000 */
[----:B0-----:R-:W-:Y:S01]  /*1530*/  STG.E.64 desc[UR14][R4.64+0x100], R6 ;  /* 0x0001000604007986 */ /* 0x001fe2000c101b0e */
[----:B------:R-:W-:Y:S05]  /*1540*/  EXIT ;  /* 0x000000000000794d */ /* 0x000fea0003800000 */
.L_x_5:
[----:B------:R-:W-:-:S00]  /*1550*/  BRA `(.L_x_5) ;  /* 0xfffffffc00fc7947 */ /* 0x000fc0000383ffff */
[----:B------:R-:W-:-:S00]  /*1560*/  NOP ;  /* 0x0000000000007918 */ /* 0x000fc00000000000 */
        /* <DEDUP_REMOVED lines=9> */
.L_x_32:


//--------------------- .text._Z9BMM64_BINPKyS0_Pyiii --------------------------
	.section	.text._Z9BMM64_BINPKyS0_Pyiii,"ax",@progbits
	.align	128
        .global         _Z9BMM64_BINPKyS0_Pyiii
        .type           _Z9BMM64_BINPKyS0_Pyiii,@function
        .size           _Z9BMM64_BINPKyS0_Pyiii,(.L_x_33 - _Z9BMM64_BINPKyS0_Pyiii)
        .other          _Z9BMM64_BINPKyS0_Pyiii,@"STO_CUDA_ENTRY STV_DEFAULT"
_Z9BMM64_BINPKyS0_Pyiii:
.text._Z9BMM64_BINPKyS0_Pyiii:
[----:B------:R-:W-:Y:S08]  /*0000*/  LDC R1, c[0x0][0x37c] ;  /* 0x0000df00ff017b82 */ /* 0x000ff00000000800 */
[----:B------:R-:W0:Y:S01]  /*0010*/  S2UR UR8, SR_CTAID.X ;  /* 0x00000000000879c3 */ /* 0x000e220000002500 */
[----:B------:R-:W1:Y:S01]  /*0020*/  LDCU UR9, c[0x0][0x39c] ;  /* 0x00007380ff0977ac */ /* 0x000e620008000800 */
[----:B------:R-:W2:Y:S01]  /*0030*/  S2R R0, SR_LANEID ;  /* 0x0000000000007919 */ /* 0x000ea20000000000 */
[----:B------:R-:W-:Y:S01]  /*0040*/  IMAD.MOV.U32 R72, RZ, RZ, RZ ;  /* 0x000000ffff487224 */ /* 0x000fe200078e00ff */
[----:B------:R-:W-:Y:S01]  /*0050*/  CS2R R2, SRZ ;  /* 0x0000000000027805 */ /* 0x000fe2000001ff00 */
[----:B------:R-:W0:Y:S01]  /*0060*/  LDCU UR7, c[0x0][0x3a0] ;  /* 0x00007400ff0777ac */ /* 0x000e220008000800 */
[----:B------:R-:W-:-:S02]  /*0070*/  CS2R R4, SRZ ;  /* 0x0000000000047805 */ /* 0x000fc4000001ff00 */
[----:B------:R-:W-:Y:S01]  /*0080*/  CS2R R6, SRZ ;  /* 0x0000000000067805 */ /* 0x000fe2000001ff00 */
[----:B------:R-:W3:Y:S01]  /*0090*/  S2UR UR6, SR_CTAID.Y ;  /* 0x00000000000679c3 */ /* 0x000ee20000002600 */
[----:B------:R-:W4:Y:S01]  /*00a0*/  LDCU.64 UR4, c[0x0][0x390] ;  /* 0x00007200ff0477ac */ /* 0x000f220008000a00 */
[----:B------:R-:W-:Y:S02]  /*00b0*/  CS2R R8, SRZ ;  /* 0x0000000000087805 */ /* 0x000fe4000001ff00 */
[----:B------:R-:W-:Y:S02]  /*00c0*/  CS2R R10, SRZ ;  /* 0x00000000000a7805 */ /* 0x000fe4000001ff00 */
[----:B------:R-:W-:Y:S02]  /*00d0*/  CS2R R12, SRZ ;  /* 0x00000000000c7805 */ /* 0x000fe4000001ff00 */
[----:B------:R-:W-:Y:S02]  /*00e0*/  CS2R R14, SRZ ;  /* 0x00000000000e7805 */ /* 0x000fe4000001ff00 */
[----:B------:R-:W-:-:S02]  /*00f0*/  CS2R R16, SRZ ;  /* 0x0000000000107805 */ /* 0x000fc4000001ff00 */
[----:B------:R-:W-:Y:S02]  /*0100*/  CS2R R18, SRZ ;  /* 0x0000000000127805 */ /* 0x000fe4000001ff00 */
[----:B------:R-:W-:Y:S02]  /*0110*/  CS2R R20, SRZ ;  /* 0x0000000000147805 */ /* 0x000fe4000001ff00 */
[----:B------:R-:W-:Y:S02]  /*0120*/  CS2R R22, SRZ ;  /* 0x0000000000167805 */ /* 0x000fe4000001ff00 */
[----:B------:R-:W-:Y:S01]  /*0130*/  CS2R R24, SRZ ;  /* 0x0000000000187805 */ /* 0x000fe2000001ff00 */
[----:B-1----:R-:W-:Y:S01]  /*0140*/  UISETP.GE.AND UP0, UPT, UR9, 0x1, UPT ;  /* 0x000000010900788c */ /* 0x002fe2000bf06270 */
[----:B------:R-:W-:Y:S02]  /*0150*/  CS2R R26, SRZ ;  /* 0x00000000001a7805 */ /* 0x000fe4000001ff00 */
[----:B------:R-:W-:-:S02]  /*0160*/  CS2R R28, SRZ ;  /* 0x00000000001c7805 */ /* 0x000fc4000001ff00 */
[----:B------:R-:W-:Y:S02]  /*0170*/  CS2R R30, SRZ ;  /* 0x00000000001e7805 */ /* 0x000fe4000001ff00 */
[----:B------:R-:W-:Y:S01]  /*0180*/  CS2R R32, SRZ ;  /* 0x0000000000207805 */ /* 0x000fe2000001ff00 */
[----:B0-----:R-:W-:Y:S01]  /*0190*/  UIMAD UR7, UR8, UR7, URZ ;  /* 0x00000007080772a4 */ /* 0x001fe2000f8e02ff */
[----:B------:R-:W-:Y:S02]  /*01a0*/  CS2R R68, SRZ ;  /* 0x0000000000447805 */ /* 0x000fe4000001ff00 */
[----:B------:R-:W-:Y:S02]  /*01b0*/  CS2R R34, SRZ ;  /* 0x0000000000227805 */ /* 0x000fe4000001ff00 */
[----:B------:R-:W-:Y:S02]  /*01c0*/  CS2R R42, SRZ ;  /* 0x00000000002a7805 */ /* 0x000fe4000001ff00 */
[----:B------:R-:W-:-:S02]  /*01d0*/  CS2R R44, SRZ ;  /* 0x00000000002c7805 */ /* 0x000fc4000001ff00 */
[----:B------:R-:W-:Y:S02]  /*01e0*/  CS2R R46, SRZ ;  /* 0x00000000002e7805 */ /* 0x000fe4000001ff00 */
[----:B------:R-:W-:Y:S02]  /*01f0*/  CS2R R48, SRZ ;  /* 0x0000000000307805 */ /* 0x000fe4000001ff00 */
[----:B------:R-:W-:Y:S01]  /*0200*/  CS2R R50, SRZ ;  /* 0x0000000000327805 */ /* 0x000fe2000001ff00 */
[----:B---3--:R-:W-:Y:S01]  /*0210*/  USHF.L.U32 UR6, UR6, 0x6, URZ ;  /* 0x0000000606067899 */ /* 0x008fe200080006ff */
[----:B------:R-:W-:Y:S02]  /*0220*/  CS2R R52, SRZ ;  /* 0x0000000000347805 */ /* 0x000fe4000001ff00 */
[----:B------:R-:W-:Y:S02]  /*0230*/  CS2R R54, SRZ ;  /* 0x0000000000367805 */ /* 0x000fe4000001ff00 */
[----:B------:R-:W-:Y:S01]  /*0240*/  CS2R R56, SRZ ;  /* 0x0000000000387805 */ /* 0x000fe2000001ff00 */
[----:B------:R-:W-:Y:S01]  /*0250*/  ULEA UR7, UR7, UR6, 0x6 ;  /* 0x0000000607077291 */ /* 0x000fe2000f8e30ff */
[----:B------:R-:W-:-:S02]  /*0260*/  CS2R R58, SRZ ;  /* 0x00000000003a7805 */ /* 0x000fc4000001ff00 */
[----:B------:R-:W-:Y:S02]  /*0270*/  CS2R R60, SRZ ;  /* 0x00000000003c7805 */ /* 0x000fe4000001ff00 */
[----:B------:R-:W-:Y:S02]  /*0280*/  CS2R R62, SRZ ;  /* 0x00000000003e7805 */ /* 0x000fe4000001ff00 */
[----:B------:R-:W-:Y:S02]  /*0290*/  CS2R R64, SRZ ;  /* 0x0000000000407805 */ /* 0x000fe4000001ff00 */
[----:B------:R-:W-:Y:S01]  /*02a0*/  CS2R R66, SRZ ;  /* 0x0000000000427805 */ /* 0x000fe2000001ff00 */
[----:B------:R-:W-:Y:S01]  /*02b0*/  IMAD.MOV.U32 R71, RZ, RZ, RZ ;  /* 0x000000ffff477224 */ /* 0x000fe200078e00ff */
[----:B------:R-:W0:Y:S01]  /*02c0*/  LDCU.64 UR14, c[0x0][0x358] ;  /* 0x00006b00ff0e77ac */ /* 0x000e220008000a00 */
[----:B----4-:R-:W-:Y:S01]  /*02d0*/  UIMAD.WIDE.U32 UR4, UR7, 0x8, UR4 ;  /* 0x00000008070478a5 */ /* 0x010fe2000f8e0004 */
[----:B--2---:R-:W-:Y:S11]  /*02e0*/  BRA.U !UP0, `(.L_x_6) ;  /* 0x0000003908807547 */ /* 0x004ff6000b800000 */
[----:B------:R-:W-:Y:S01]  /*02f0*/  UIADD3 UR7, UPT, UPT, UR9, -0x1, URZ ;  /* 0xffffffff09077890 */ /* 0x000fe2000fffe0ff */
[----:B------:R-:W-:Y:S01]  /*0300*/  IMAD.MOV.U32 R70, RZ, RZ, R0 ;  /* 0x000000ffff467224 */ /* 0x000fe200078e0000 */
[----:B------:R-:W1:Y:S01]  /*0310*/  LDCU UR9, c[0x0][0x370] ;  /* 0x00006e00ff0977ac */ /* 0x000e620008000800 */
[----:B------:R-:W-:Y:S01]  /*0320*/  IMAD.MOV.U32 R72, RZ, RZ, RZ ;  /* 0x000000ffff487224 */ /* 0x000fe200078e00ff */
[----:B------:R-:W-:Y:S01]  /*0330*/  USHF.R.U32.HI UR7, URZ, 0x6, UR7 ;  /* 0x00000006ff077899 */ /* 0x000fe20008011607 */
[----:B------:R-:W2:Y:S01]  /*0340*/  LDCU.128 UR20, c[0x0][0x380] ;  /* 0x00007000ff1477ac */ /* 0x000ea20008000c00 */
[----:B------:R-:W3:Y:S01]  /*0350*/  LDCU UR16, c[0x0][0x374] ;  /* 0x00006e80ff1077ac */ /* 0x000ee20008000800 */
[----:B------:R-:W-:Y:S02]  /*0360*/  USHF.L.U32 UR8, UR8, 0x6, URZ ;  /* 0x0000000608087899 */ /* 0x000fe400080006ff */
[----:B------:R-:W-:-:S12]  /*0370*/  UIADD3 UR7, UPT, UPT, -UR7, URZ, URZ ;  /* 0x000000ff07077290 */ /* 0x000fd8000fffe1ff */
.L_x_7:
[----:B--2---:R-:W-:Y:S01]  /*0380*/  UIMAD.WIDE.U32 UR12, UR6, 0x8, UR22 ;  /* 0x00000008060c78a5 */ /* 0x004fe2000f8e0016 */
[----:B------:R-:W-:-:S05]  /*0390*/  IMAD.MOV.U32 R41, RZ, RZ, 0x8 ;  /* 0x00000008ff297424 */ /* 0x000fca00078e00ff */
[----:B------:R-:W-:-:S06]  /*03a0*/  IMAD.WIDE.U32 R40, R0, R41, UR12 ;  /* 0x0000000c00287e25 */ /* 0x000fcc000f8e0029 */
[----:B0-----:R-:W2:Y:S01]  /*03b0*/  LDG.E.64.CONSTANT R40, desc[UR14][R40.64] ;  /* 0x0000000e28287981 */ /* 0x001ea2000c1e9b00 */
[----:B------:R-:W-:Y:S01]  /*03c0*/  UIMAD.WIDE.U32 UR10, UR8, 0x8, UR20 ;  /* 0x00000008080a78a5 */ /* 0x000fe2000f8e0014 */
[----:B------:R-:W-:Y:S02]  /*03d0*/  IMAD.MOV.U32 R37, RZ, RZ, 0x8 ;  /* 0x00000008ff257424 */ /* 0x000fe400078e00ff */
[C---:B------:R-:W-:Y:S02]  /*03e0*/  VIADD R38, R70.reuse, 0x20 ;  /* 0x0000002046267836 */ /* 0x040fe40000000000 */
[----:B------:R-:W-:Y:S02]  /*03f0*/  IMAD.MOV.U32 R39, RZ, RZ, 0x8 ;  /* 0x00000008ff277424 */ /* 0x000fe400078e00ff */
[----:B------:R-:W-:-:S04]  /*0400*/  IMAD.WIDE.U32 R36, R70, R37, UR10 ;  /* 0x0000000a46247e25 */ /* 0x000fc8000f8e0025 */
[----:B------:R-:W-:Y:S02]  /*0410*/  IMAD.WIDE.U32 R38, R38, R39, UR10 ;  /* 0x0000000a26267e25 */ /* 0x000fe4000f8e0027 */
[----:B------:R-:W4:Y:S04]  /*0420*/  LDG.E.64.CONSTANT R36, desc[UR14][R36.64] ;  /* 0x0000000e24247981 */ /* 0x000f28000c1e9b00 */
[----:B------:R-:W5:Y:S04]  /*0430*/  LDG.E.64.CONSTANT R38, desc[UR14][R38.64] ;  /* 0x0000000e26267981 */ /* 0x000f68000c1e9b00 */
[----:B--2---:R-:W4:Y:S04]  /*0440*/  SHFL.IDX PT, R73, R40, RZ, 0x1f ;  /* 0x00001fff28497589 */ /* 0x004f2800000e0000 */
[----:B------:R-:W0:Y:S01]  /*0450*/  SHFL.IDX PT, R77, R41, RZ, 0x1f ;  /* 0x00001fff294d7589 */ /* 0x000e2200000e0000 */
[----:B----4-:R-:W-:-:S02]  /*0460*/  LOP3.LUT R76, R73, R36, RZ, 0x3c, !PT ;  /* 0x00000024494c7212 */ /* 0x010fc400078e3cff */
[----:B-----5:R-:W-:Y:S02]  /*0470*/  LOP3.LUT R73, R73, R38, RZ, 0x3c, !PT ;  /* 0x0000002649497212 */ /* 0x020fe400078e3cff */
[C---:B0-----:R-:W-:Y:S02]  /*0480*/  LOP3.LUT R75, R77.reuse, R37, RZ, 0x3c, !PT ;  /* 0x000000254d4b7212 */ /* 0x041fe400078e3cff */
[----:B------:R-:W-:Y:S01]  /*0490*/  LOP3.LUT R77, R77, R39, RZ, 0x3c, !PT ;  /* 0x000000274d4d7212 */ /* 0x000fe200078e3cff */
[----:B------:R-:W-:Y:S08]  /*04a0*/  POPC R76, R76 ;  /* 0x0000004c004c7309 */ /* 0x000ff00000000000 */
[----:B------:R0:W-:Y:S08]  /*04b0*/  POPC R74, R77 ;  /* 0x0000004d004a7309 */ /* 0x0001f00000000000 */
[----:B------:R-:W2:Y:S01]  /*04c0*/  POPC R73, R73 ;  /* 0x0000004900497309 */ /* 0x000ea20000000000 */
[----:B0-----:R-:W0:Y:S07]  /*04d0*/  SHFL.IDX PT, R77, R41, 0x1, 0x1f ;  /* 0x00201f00294d7f89 */ /* 0x001e2e00000e0000 */
[----:B------:R-:W4:Y:S01]  /*04e0*/  POPC R75, R75 ;  /* 0x0000004b004b7309 */ /* 0x000f220000000000 */
[----:B--2---:R-:W-:-:S02]  /*04f0*/  IMAD.IADD R74, R73, 0x1, R74 ;  /* 0x00000001494a7824 */ /* 0x004fc400078e024a */
[----:B------:R-:W2:Y:S01]  /*0500*/  SHFL.IDX PT, R73, R40, 0x1, 0x1f ;  /* 0x00201f0028497f89 */ /* 0x000ea200000e0000 */
[----:B----4-:R-:W-:-:S04]  /*0510*/  IMAD.IADD R75, R76, 0x1, R75 ;  /* 0x000000014c4b7824 */ /* 0x010fc800078e024b */
[----:B------:R-:W-:Y:S01]  /*0520*/  IMAD.U32 R75, R75, 0x10000, RZ ;  /* 0x000100004b4b7824 */ /* 0x000fe200078e00ff */
[----:B0-----:R-:W-:-:S04]  /*0530*/  LOP3.LUT R76, R77, R37, RZ, 0x3c, !PT ;  /* 0x000000254d4c7212 */ /* 0x001fc800078e3cff */
[----:B------:R-:W-:Y:S02]  /*0540*/  LOP3.LUT R74, R75, R74, RZ, 0xfc, !PT ;  /* 0x0000004a4b4a7212 */ /* 0x000fe400078efcff */
[----:B------:R2:W-:Y:S03]  /*0550*/  POPC R75, R76 ;  /* 0x0000004c004b7309 */ /* 0x0005e60000000000 */
[----:B------:R-:W-:Y:S01]  /*0560*/  IMAD.IADD R71, R74, 0x1, R71 ;  /* 0x000000014a477824 */ /* 0x000fe200078e0247 */
[----:B------:R-:W-:Y:S02]  /*0570*/  LOP3.LUT R74, R77, R39, RZ, 0x3c, !PT ;  /* 0x000000274d4a7212 */ /* 0x000fe400078e3cff */
[----:B------:R-:W0:Y:S04]  /*0580*/  SHFL.IDX PT, R77, R41, 0x2, 0x1f ;  /* 0x00401f00294d7f89 */ /* 0x000e2800000e0000 */
[----:B------:R-:W-:Y:S01]  /*0590*/  POPC R74, R74 ;  /* 0x0000004a004a7309 */ /* 0x000fe20000000000 */
[----:B--2---:R-:W-:-:S02]  /*05a0*/  LOP3.LUT R76, R73, R36, RZ, 0x3c, !PT ;  /* 0x00000024494c7212 */ /* 0x004fc400078e3cff */
[----:B------:R-:W-:-:S05]  /*05b0*/  LOP3.LUT R73, R73, R38, RZ, 0x3c, !PT ;  /* 0x0000002649497212 */ /* 0x000fca00078e3cff */
[----:B------:R-:W2:Y:S08]  /*05c0*/  POPC R76, R76 ;  /* 0x0000004c004c7309 */ /* 0x000eb00000000000 */
[----:B------:R-:W4:Y:S01]  /*05d0*/  POPC R73, R73 ;  /* 0x0000004900497309 */ /* 0x000f220000000000 */
[----:B--2---:R-:W-:-:S04]  /*05e0*/  IMAD.IADD R75, R76, 0x1, R75 ;  /* 0x000000014c4b7824 */ /* 0x004fc800078e024b */
[----:B------:R-:W-:Y:S02]  /*05f0*/  IMAD.U32 R75, R75, 0x10000, RZ ;  /* 0x000100004b4b7824 */ /* 0x000fe400078e00ff */
[----:B----4-:R-:W-:Y:S02]  /*0600*/  IMAD.IADD R74, R73, 0x1, R74 ;  /* 0x00000001494a7824 */ /* 0x010fe400078e024a */
[----:B------:R-:W2:Y:S03]  /*0610*/  SHFL.IDX PT, R73, R40, 0x2, 0x1f ;  /* 0x00401f0028497f89 */ /* 0x000ea600000e0000 */
[----:B------:R-:W-:-:S05]  /*0620*/  LOP3.LUT R75, R75, R74, RZ, 0xfc, !PT ;  /* 0x0000004a4b4b7212 */ /* 0x000fca00078efcff */
[----:B------:R-:W-:Y:S01]  /*0630*/  IMAD.IADD R68, R75, 0x1, R68 ;  /* 0x000000014b447824 */ /* 0x000fe200078e0244 */
[C---:B0-----:R-:W-:Y:S02]  /*0640*/  LOP3.LUT R75, R77.reuse, R37, RZ, 0x3c, !PT ;  /* 0x000000254d4b7212 */ /* 0x041fe400078e3cff */
[----:B------:R-:W-:-:S04]  /*0650*/  LOP3.LUT R77, R77, R39, RZ, 0x3c, !PT ;  /* 0x000000274d4d7212 */ /* 0x000fc800078e3cff */
[----:B------:R0:W-:Y:S08]  /*0660*/  POPC R74, R77 ;  /* 0x0000004d004a7309 */ /* 0x0001f00000000000 */
[----:B------:R-:W-:Y:S01]  /*0670*/  POPC R75, R75 ;  /* 0x0000004b004b7309 */ /* 0x000fe20000000000 */
[C---:B--2---:R-:W-:Y:S02]  /*0680*/  LOP3.LUT R76, R73.reuse, R36, RZ, 0x3c, !PT ;  /* 0x00000024494c7212 */ /* 0x044fe400078e3cff */
[----:B------:R-:W-:Y:S01]  /*0690*/  LOP3.LUT R73, R73, R38, RZ, 0x3c, !PT ;  /* 0x0000002649497212 */ /* 0x000fe200078e3cff */
[----:B0-----:R-:W0:Y:S04]  /*06a0*/  SHFL.IDX PT, R77, R41, 0x3, 0x1f ;  /* 0x00601f00294d7f89 */ /* 0x001e2800000e0000 */
[----:B------:R-:W2:Y:S08]  /*06b0*/  POPC R76, R76 ;  /* 0x0000004c004c7309 */ /* 0x000eb00000000000 */
[----:B------:R-:W4:Y:S01]  /*06c0*/  POPC R73, R73 ;  /* 0x0000004900497309 */ /* 0x000f220000000000 */
[----:B--2---:R-:W-:-:S04]  /*06d0*/  IMAD.IADD R75, R76, 0x1, R75 ;  /* 0x000000014c4b7824 */ /* 0x004fc800078e024b */
[----:B------:R-:W-:Y:S01]  /*06e0*/  IMAD.U32 R75, R75, 0x10000, RZ ;  /* 0x000100004b4b7824 */ /* 0x000fe200078e00ff */
[----:B0-----:R-:W-:Y:S01]  /*06f0*/  LOP3.LUT R76, R77, R37, RZ, 0x3c, !PT ;  /* 0x000000254d4c7212 */ /* 0x001fe200078e3cff */
[----:B----4-:R-:W-:Y:S02]  /*0700*/  IMAD.IADD R74, R73, 0x1, R74 ;  /* 0x00000001494a7824 */ /* 0x010fe400078e024a */
[----:B------:R-:W0:Y:S03]  /*0710*/  SHFL.IDX PT, R73, R40, 0x3, 0x1f ;  /* 0x00601f0028497f89 */ /* 0x000e2600000e0000 */
[----:B------:R-:W-:Y:S02]  /*0720*/  LOP3.LUT R74, R75, R74, RZ, 0xfc, !PT ;  /* 0x0000004a4b4a7212 */ /* 0x000fe400078efcff */
[----:B------:R0:W-:Y:S03]  /*0730*/  POPC R75, R76 ;  /* 0x0000004c004b7309 */ /* 0x0001e60000000000 */
[----:B------:R-:W-:Y:S01]  /*0740*/  IMAD.IADD R67, R74, 0x1, R67 ;  /* 0x000000014a437824 */ /* 0x000fe200078e0243 */
[----:B------:R-:W-:-:S02]  /*0750*/  LOP3.LUT R74, R77, R39, RZ, 0x3c, !PT ;  /* 0x000000274d4a7212 */ /* 0x000fc400078e3cff */
[----:B------:R-:W2:Y:S04]  /*0760*/  SHFL.IDX PT, R77, R41, 0x4, 0x1f ;  /* 0x00801f00294d7f89 */ /* 0x000ea800000e0000 */
[----:B------:R-:W-:Y:S01]  /*0770*/  POPC R74, R74 ;  /* 0x0000004a004a7309 */ /* 0x000fe20000000000 */
[C---:B0-----:R-:W-:Y:S02]  /*0780*/  LOP3.LUT R76, R73.reuse, R36, RZ, 0x3c, !PT ;  /* 0x00000024494c7212 */ /* 0x041fe400078e3cff */
[----:B------:R-:W-:-:S05]  /*0790*/  LOP3.LUT R73, R73, R38, RZ, 0x3c, !PT ;  /* 0x0000002649497212 */ /* 0x000fca00078e3cff */
[----:B------:R-:W0:Y:S08]  /*07a0*/  POPC R76, R76 ;  /* 0x0000004c004c7309 */ /* 0x000e300000000000 */
[----:B------:R-:W4:Y:S01]  /*07b0*/  POPC R73, R73 ;  /* 0x0000004900497309 */ /* 0x000f220000000000 */
[----:B0-----:R-:W-:-:S04]  /*07c0*/  IMAD.IADD R75, R76, 0x1, R75 ;  /* 0x000000014c4b7824 */ /* 0x001fc800078e024b */
[----:B------:R-:W-:Y:S02]  /*07d0*/  IMAD.U32 R75, R75, 0x10000, RZ ;  /* 0x000100004b4b7824 */ /* 0x000fe400078e00ff */
[----:B----4-:R-:W-:Y:S02]  /*07e0*/  IMAD.IADD R74, R73, 0x1, R74 ;  /* 0x00000001494a7824 */ /* 0x010fe400078e024a */
[----:B------:R-:W0:Y:S03]  /*07f0*/  SHFL.IDX PT, R73, R40, 0x4, 0x1f ;  /* 0x00801f0028497f89 */ /* 0x000e2600000e0000 */
[----:B------:R-:W-:-:S05]  /*0800*/  LOP3.LUT R75, R75, R74, RZ, 0xfc, !PT ;  /* 0x0000004a4b4b7212 */ /* 0x000fca00078efcff */
[----:B------:R-:W-:Y:S01]  /*0810*/  IMAD.IADD R66, R75, 0x1, R66 ;  /* 0x000000014b427824 */ /* 0x000fe200078e0242 */
[C---:B--2---:R-:W-:Y:S02]  /*0820*/  LOP3.LUT R75, R77.reuse, R37, RZ, 0x3c, !PT ;  /* 0x000000254d4b7212 */ /* 0x044fe400078e3cff */
[----:B------:R-:W-:-:S04]  /*0830*/  LOP3.LUT R77, R77, R39, RZ, 0x3c, !PT ;  /* 0x000000274d4d7212 */ /* 0x000fc800078e3cff */
[----:B------:R2:W-:Y:S08]  /*0840*/  POPC R74, R77 ;  /* 0x0000004d004a7309 */ /* 0x0005f00000000000 */
[----:B------:R-:W-:Y:S01]  /*0850*/  POPC R75, R75 ;  /* 0x0000004b004b7309 */ /* 0x000fe20000000000 */
[C---:B0-----:R-:W-:Y:S02]  /*0860*/  LOP3.LUT R76, R73.reuse, R36, RZ, 0x3c, !PT ;  /* 0x00000024494c7212 */ /* 0x041fe400078e3cff */
[----:B------:R-:W-:Y:S01]  /*0870*/  LOP3.LUT R73, R73, R38, RZ, 0x3c, !PT ;  /* 0x0000002649497212 */ /* 0x000fe200078e3cff */
[----:B--2---:R-:W0:Y:S04]  /*0880*/  SHFL.IDX PT, R77, R41, 0x5, 0x1f ;  /* 0x00a01f00294d7f89 */ /* 0x004e2800000e0000 */
        /* <DEDUP_REMOVED lines=373> */
[----:B------:R-:W-:Y:S01]  /*1fe0*/  SHFL.IDX PT, R41, R41, 0x1f, 0x1f ;  /* 0x03e01f0029297f89 */ /* 0x000fe200000e0000 */
[C---:B0-----:R-:W-:Y:S02]  /*1ff0*/  LOP3.LUT R76, R73.reuse, R36, RZ, 0x3c, !PT ;  /* 0x00000024494c7212 */ /* 0x041fe400078e3cff */
[----:B------:R-:W-:-:S04]  /*2000*/  LOP3.LUT R73, R73, R38, RZ, 0x3c, !PT ;  /* 0x0000002649497212 */ /* 0x000fc800078e3cff */
        /* <DEDUP_REMOVED lines=10> */
[----:B------:R-:W-:Y:S08]  /*20b0*/  POPC R75, R75 ;  /* 0x0000004b004b7309 */ /* 0x000ff00000000000 */
[----:B------:R-:W-:Y:S01]  /*20c0*/  POPC R74, R77 ;  /* 0x0000004d004a7309 */ /* 0x000fe20000000000 */
[----:B0-----:R-:W-:-:S07]  /*20d0*/  LOP3.LUT R76, R73, R36, RZ, 0x3c, !PT ;  /* 0x00000024494c7212 */ /* 0x001fce00078e3cff */
[----:B------:R-:W0:Y:S02]  /*20e0*/  POPC R76, R76 ;  /* 0x0000004c004c7309 */ /* 0x000e240000000000 */
[----:B0-----:R-:W-:Y:S01]  /*20f0*/  IMAD.IADD R75, R76, 0x1, R75 ;  /* 0x000000014c4b7824 */ /* 0x001fe200078e024b */
[----:B------:R-:W-:-:S03]  /*2100*/  LOP3.LUT R76, R73, R38, RZ, 0x3c, !PT ;  /* 0x00000026494c7212 */ /* 0x000fc600078e3cff */
[----:B------:R-:W-:Y:S02]  /*2110*/  IMAD.U32 R75, R75, 0x10000, RZ ;  /* 0x000100004b4b7824 */ /* 0x000fe400078e00ff */
[----:B------:R0:W2:Y:S02]  /*2120*/  POPC R73, R76 ;  /* 0x0000004c00497309 */ /* 0x0000a40000000000 */
[----:B0-----:R-:W-:Y:S01]  /*2130*/  LOP3.LUT R76, R41, R39, RZ, 0x3c, !PT ;  /* 0x00000027294c7212 */ /* 0x001fe200078e3cff */
[----:B--2---:R-:W-:Y:S02]  /*2140*/  IMAD.IADD R74, R73, 0x1, R74 ;  /* 0x00000001494a7824 */ /* 0x004fe400078e024a */
[----:B------:R-:W0:Y:S03]  /*2150*/  SHFL.IDX PT, R73, R40, 0x1f, 0x1f ;  /* 0x03e01f0028497f89 */ /* 0x000e2600000e0000 */
[----:B------:R-:W-:Y:S01]  /*2160*/  POPC R76, R76 ;  /* 0x0000004c004c7309 */ /* 0x000fe20000000000 */
[----:B------:R-:W-:-:S02]  /*2170*/  LOP3.LUT R74, R75, R74, RZ, 0xfc, !PT ;  /* 0x0000004a4b4a7212 */ /* 0x000fc400078efcff */
[----:B------:R-:W-:Y:S01]  /*2180*/  LOP3.LUT R75, R41, R37, RZ, 0x3c, !PT ;  /* 0x00000025294b7212 */ /* 0x000fe200078e3cff */
[----:B------:R-:W-:Y:S02]  /*2190*/  IMAD.MOV.U32 R41, RZ, RZ, 0x8 ;  /* 0x00000008ff297424 */ /* 0x000fe400078e00ff */
[----:B------:R-:W-:-:S03]  /*21a0*/  IMAD.IADD R33, R74, 0x1, R33 ;  /* 0x000000014a217824 */ /* 0x000fc600078e0221 */
[----:B------:R-:W-:Y:S01]  /*21b0*/  POPC R75, R75 ;  /* 0x0000004b004b7309 */ /* 0x000fe20000000000 */
[C---:B0-----:R-:W-:Y:S02]  /*21c0*/  LOP3.LUT R40, R73.reuse, R36, RZ, 0x3c, !PT ;  /* 0x0000002449287212 */ /* 0x041fe400078e3cff */
[----:B------:R-:W-:-:S05]  /*21d0*/  LOP3.LUT R77, R73, R38, RZ, 0x3c, !PT ;  /* 0x00000026494d7212 */ /* 0x000fca00078e3cff */
[----:B------:R0:W2:Y:S08]  /*21e0*/  POPC R74, R40 ;  /* 0x00000028004a7309 */ /* 0x0000b00000000000 */
[----:B------:R-:W4:Y:S01]  /*21f0*/  POPC R73, R77 ;  /* 0x0000004d00497309 */ /* 0x000f220000000000 */
[----:B0-----:R-:W-:-:S04]  /*2200*/  VIADD R40, R0, 0x20 ;  /* 0x0000002000287836 */ /* 0x001fc80000000000 */
[----:B------:R-:W-:-:S04]  /*2210*/  IMAD.WIDE.U32 R40, R40, R41, UR12 ;  /* 0x0000000c28287e25 */ /* 0x000fc8000f8e0029 */
[----:B--2---:R-:W-:Y:S02]  /*2220*/  IMAD.IADD R74, R74, 0x1, R75 ;  /* 0x000000014a4a7824 */ /* 0x004fe400078e024b */
[----:B------:R-:W2:Y:S01]  /*2230*/  LDG.E.64.CONSTANT R40, desc[UR14][R40.64] ;  /* 0x0000000e28287981 */ /* 0x000ea2000c1e9b00 */
[----:B----4-:R-:W-:Y:S02]  /*2240*/  IMAD.IADD R73, R73, 0x1, R76 ;  /* 0x0000000149497824 */ /* 0x010fe400078e024c */
[----:B------:R-:W-:-:S05]  /*2250*/  IMAD.U32 R74, R74, 0x10000, RZ ;  /* 0x000100004a4a7824 */ /* 0x000fca00078e00ff */
[----:B------:R-:W-:-:S05]  /*2260*/  LOP3.LUT R74, R74, R73, RZ, 0xfc, !PT ;  /* 0x000000494a4a7212 */ /* 0x000fca00078efcff */
[----:B------:R-:W-:Y:S01]  /*2270*/  IMAD.IADD R69, R74, 0x1, R69 ;  /* 0x000000014a457824 */ /* 0x000fe200078e0245 */
[----:B--2---:R-:W0:Y:S04]  /*2280*/  SHFL.IDX PT, R73, R40, RZ, 0x1f ;  /* 0x00001fff28497589 */ /* 0x004e2800000e0000 */
[----:B------:R-:W2:Y:S01]  /*2290*/  SHFL.IDX PT, R75, R41, RZ, 0x1f ;  /* 0x00001fff294b7589 */ /* 0x000ea200000e0000 */
[C---:B0-----:R-:W-:Y:S02]  /*22a0*/  LOP3.LUT R77, R73.reuse, R36, RZ, 0x3c, !PT ;  /* 0x00000024494d7212 */ /* 0x041fe400078e3cff */
[----:B------:R-:W-:Y:S02]  /*22b0*/  LOP3.LUT R73, R73, R38, RZ, 0x3c, !PT ;  /* 0x0000002649497212 */ /* 0x000fe400078e3cff */
[----:B--2---:R-:W-:-:S02]  /*22c0*/  LOP3.LUT R74, R75, R37, RZ, 0x3c, !PT ;  /* 0x000000254b4a7212 */ /* 0x004fc400078e3cff */
[----:B------:R-:W-:Y:S01]  /*22d0*/  LOP3.LUT R76, R75, R39, RZ, 0x3c, !PT ;  /* 0x000000274b4c7212 */ /* 0x000fe200078e3cff */
[----:B------:R-:W-:Y:S08]  /*22e0*/  POPC R77, R77 ;  /* 0x0000004d004d7309 */ /* 0x000ff00000000000 */
[----:B------:R-:W-:Y:S08]  /*22f0*/  POPC R75, R76 ;  /* 0x0000004c004b7309 */ /* 0x000ff00000000000 */
[----:B------:R-:W0:Y:S08]  /*2300*/  POPC R73, R73 ;  /* 0x0000004900497309 */ /* 0x000e300000000000 */
[----:B------:R-:W2:Y:S01]  /*2310*/  POPC R74, R74 ;  /* 0x0000004a004a7309 */ /* 0x000ea20000000000 */
[----:B0-----:R-:W-:Y:S01]  /*2320*/  IADD3 R73, PT, PT, R32, R73, R75 ;  /* 0x0000004920497210 */ /* 0x001fe20007ffe04b */
[----:B--2---:R-:W-:-:S02]  /*2330*/  IMAD.IADD R74, R77, 0x1, R74 ;  /* 0x000000014d4a7824 */ /* 0x004fc400078e024a */
[----:B------:R-:W0:Y:S02]  /*2340*/  SHFL.IDX PT, R77, R41, 0x1, 0x1f ;  /* 0x00201f00294d7f89 */ /* 0x000e2400000e0000 */
[----:B------:R-:W-:Y:S02]  /*2350*/  IMAD R32, R74, 0x10000, R73 ;  /* 0x000100004a207824 */ /* 0x000fe400078e0249 */
[----:B------:R-:W2:Y:S01]  /*2360*/  SHFL.IDX PT, R73, R40, 0x1, 0x1f ;  /* 0x00201f0028497f89 */ /* 0x000ea200000e0000 */
[----:B0-----:R-:W-:Y:S02]  /*2370*/  LOP3.LUT R75, R77, R37, RZ, 0x3c, !PT ;  /* 0x000000254d4b7212 */ /* 0x001fe400078e3cff */
[C---:B--2---:R-:W-:Y:S02]  /*2380*/  LOP3.LUT R76, R73.reuse, R36, RZ, 0x3c, !PT ;  /* 0x00000024494c7212 */ /* 0x044fe400078e3cff */
[----:B------:R-:W-:Y:S02]  /*2390*/  LOP3.LUT R73, R73, R38, RZ, 0x3c, !PT ;  /* 0x0000002649497212 */ /* 0x000fe400078e3cff */
[----:B------:R-:W-:Y:S01]  /*23a0*/  LOP3.LUT R77, R77, R39, RZ, 0x3c, !PT ;  /* 0x000000274d4d7212 */ /* 0x000fe200078e3cff */
[----:B------:R-:W-:Y:S08]  /*23b0*/  POPC R75, R75 ;  /* 0x0000004b004b7309 */ /* 0x000ff00000000000 */
[----:B------:R-:W0:Y:S08]  /*23c0*/  POPC R76, R76 ;  /* 0x0000004c004c7309 */ /* 0x000e300000000000 */
[----:B------:R-:W-:Y:S08]  /*23d0*/  POPC R74, R77 ;  /* 0x0000004d004a7309 */ /* 0x000ff00000000000 */
[----:B------:R-:W2:Y:S01]  /*23e0*/  POPC R73, R73 ;  /* 0x0000004900497309 */ /* 0x000ea20000000000 */
[----:B0-----:R-:W-:Y:S01]  /*23f0*/  IMAD.IADD R75, R76, 0x1, R75 ;  /* 0x000000014c4b7824 */ /* 0x001fe200078e024b */
[----:B--2---:R-:W-:-:S02]  /*2400*/  IADD3 R74, PT, PT, R31, R73, R74 ;  /* 0x000000491f4a7210 */ /* 0x004fc40007ffe04a */
[----:B------:R-:W0:Y:S03]  /*2410*/  SHFL.IDX PT, R73, R40, 0x2, 0x1f ;  /* 0x00401f0028497f89 */ /* 0x000e2600000e0000 */
[----:B------:R-:W-:Y:S02]  /*2420*/  IMAD R31, R75, 0x10000, R74 ;  /* 0x000100004b1f7824 */ /* 0x000fe400078e024a */
[----:B------:R-:W2:Y:S01]  /*2430*/  SHFL.IDX PT, R75, R41, 0x2, 0x1f ;  /* 0x00401f00294b7f89 */ /* 0x000ea200000e0000 */
[C---:B0-----:R-:W-:Y:S02]  /*2440*/  LOP3.LUT R77, R73.reuse, R36, RZ, 0x3c, !PT ;  /* 0x00000024494d7212 */ /* 0x041fe400078e3cff */
[----:B------:R-:W-:Y:S02]  /*2450*/  LOP3.LUT R73, R73, R38, RZ, 0x3c, !PT ;  /* 0x0000002649497212 */ /* 0x000fe400078e3cff */
[----:B--2---:R-:W-:-:S02]  /*2460*/  LOP3.LUT R74, R75, R37, RZ, 0x3c, !PT ;  /* 0x000000254b4a7212 */ /* 0x004fc400078e3cff */
[----:B------:R-:W-:Y:S02]  /*2470*/  LOP3.LUT R76, R75, R39, RZ, 0x3c, !PT ;  /* 0x000000274b4c7212 */ /* 0x000fe400078e3cff */
[----:B------:R-:W-:Y:S08]  /*2480*/  POPC R73, R73 ;  /* 0x0000004900497309 */ /* 0x000ff00000000000 */
[----:B------:R-:W0:Y:S08]  /*2490*/  POPC R75, R76 ;  /* 0x0000004c004b7309 */ /* 0x000e300000000000 */
[----:B------:R-:W-:Y:S08]  /*24a0*/  POPC R74, R74 ;  /* 0x0000004a004a7309 */ /* 0x000ff00000000000 */
        /* <DEDUP_REMOVED lines=345> */
[----:B--2---:R-:W-:-:S04]  /*3a40*/  LOP3.LUT R76, R73, R36, RZ, 0x3c, !PT ;  /* 0x00000024494c7212 */ /* 0x004fc800078e3cff */
[----:B------:R-:W-:Y:S08]  /*3a50*/  POPC R75, R75 ;  /* 0x0000004b004b7309 */ /* 0x000ff00000000000 */
[----:B------:R-:W0:Y:S01]  /*3a60*/  POPC R76, R76 ;  /* 0x0000004c004c7309 */ /* 0x000e220000000000 */
[----:B------:R-:W-:-:S07]  /*3a70*/  LOP3.LUT R77, R77, R39, RZ, 0x3c, !PT ;  /* 0x000000274d4d7212 */ /* 0x000fce00078e3cff */
[----:B------:R-:W-:Y:S01]  /*3a80*/  POPC R74, R77 ;  /* 0x0000004d004a7309 */ /* 0x000fe20000000000 */
[----:B0-----:R-:W-:Y:S01]  /*3a90*/  IMAD.IADD R75, R76, 0x1, R75 ;  /* 0x000000014c4b7824 */ /* 0x001fe200078e024b */
[----:B------:R-:W-:-:S06]  /*3aa0*/  LOP3.LUT R76, R73, R38, RZ, 0x3c, !PT ;  /* 0x00000026494c7212 */ /* 0x000fcc00078e3cff */
[----:B------:R-:W0:Y:S02]  /*3ab0*/  POPC R73, R76 ;  /* 0x0000004c00497309 */ /* 0x000e240000000000 */
[----:B0-----:R-:W-:Y:S02]  /*3ac0*/  IADD3 R74, PT, PT, R3, R73, R74 ;  /* 0x00000049034a7210 */ /* 0x001fe40007ffe04a */
[----:B------:R-:W0:Y:S03]  /*3ad0*/  SHFL.IDX PT, R73, R40, 0x1e, 0x1f ;  /* 0x03c01f0028497f89 */ /* 0x000e2600000e0000 */
[----:B------:R-:W-:Y:S02]  /*3ae0*/  IMAD R3, R75, 0x10000, R74 ;  /* 0x000100004b037824 */ /* 0x000fe400078e024a */
[----:B------:R-:W2:Y:S01]  /*3af0*/  SHFL.IDX PT, R75, R41, 0x1e, 0x1f ;  /* 0x03c01f00294b7f89 */ /* 0x000ea200000e0000 */
[----:B0-----:R-:W-:-:S02]  /*3b00*/  LOP3.LUT R77, R73, R36, RZ, 0x3c, !PT ;  /* 0x00000024494d7212 */ /* 0x001fc400078e3cff */
[----:B------:R-:W-:Y:S02]  /*3b10*/  LOP3.LUT R76, R73, R38, RZ, 0x3c, !PT ;  /* 0x00000026494c7212 */ /* 0x000fe400078e3cff */
[C---:B--2---:R-:W-:Y:S02]  /*3b20*/  LOP3.LUT R74, R75.reuse, R37, RZ, 0x3c, !PT ;  /* 0x000000254b4a7212 */ /* 0x044fe400078e3cff */
[----:B------:R-:W-:Y:S01]  /*3b30*/  LOP3.LUT R75, R75, R39, RZ, 0x3c, !PT ;  /* 0x000000274b4b7212 */ /* 0x000fe200078e3cff */
[----:B------:R-:W-:Y:S08]  /*3b40*/  POPC R73, R76 ;  /* 0x0000004c00497309 */ /* 0x000ff00000000000 */
[----:B------:R-:W0:Y:S08]  /*3b50*/  POPC R75, R75 ;  /* 0x0000004b004b7309 */ /* 0x000e300000000000 */
[----:B------:R-:W-:Y:S08]  /*3b60*/  POPC R74, R74 ;  /* 0x0000004a004a7309 */ /* 0x000ff00000000000 */
[----:B------:R-:W2:Y:S01]  /*3b70*/  POPC R77, R77 ;  /* 0x0000004d004d7309 */ /* 0x000ea20000000000 */
[----:B0-----:R-:W-:Y:S01]  /*3b80*/  IADD3 R73, PT, PT, R2, R73, R75 ;  /* 0x0000004902497210 */ /* 0x001fe20007ffe04b */
[----:B------:R-:W0:Y:S01]  /*3b90*/  SHFL.IDX PT, R41, R41, 0x1f, 0x1f ;  /* 0x03e01f0029297f89 */ /* 0x000e2200000e0000 */
[----:B--2---:R-:W-:-:S04]  /*3ba0*/  IMAD.IADD R74, R77, 0x1, R74 ;  /* 0x000000014d4a7824 */ /* 0x004fc800078e024a */
[----:B------:R-:W-:Y:S02]  /*3bb0*/  IMAD R2, R74, 0x10000, R73 ;  /* 0x000100004a027824 */ /* 0x000fe400078e0249 */
[----:B------:R-:W2:Y:S01]  /*3bc0*/  SHFL.IDX PT, R73, R40, 0x1f, 0x1f ;  /* 0x03e01f0028497f89 */ /* 0x000ea200000e0000 */
[C---:B0-----:R-:W-:Y:S02]  /*3bd0*/  LOP3.LUT R37, R41.reuse, R37, RZ, 0x3c, !PT ;  /* 0x0000002529257212 */ /* 0x041fe400078e3cff */
[----:B------:R-:W-:-:S04]  /*3be0*/  LOP3.LUT R74, R41, R39, RZ, 0x3c, !PT ;  /* 0x00000027294a7212 */ /* 0x000fc800078e3cff */
[----:B------:R-:W-:Y:S01]  /*3bf0*/  POPC R37, R37 ;  /* 0x0000002500257309 */ /* 0x000fe20000000000 */
[----:B------:R-:W-:-:S07]  /*3c00*/  UIADD3 UR7, UPT, UPT, UR7, 0x1, URZ ;  /* 0x0000000107077890 */ /* 0x000fce000fffe0ff */
[----:B------:R-:W-:Y:S01]  /*3c10*/  POPC R74, R74 ;  /* 0x0000004a004a7309 */ /* 0x000fe20000000000 */
[C---:B--2---:R-:W-:Y:S02]  /*3c20*/  LOP3.LUT R38, R73.reuse, R38, RZ, 0x3c, !PT ;  /* 0x0000002649267212 */ /* 0x044fe400078e3cff */
[----:B------:R-:W-:-:S05]  /*3c30*/  LOP3.LUT R73, R73, R36, RZ, 0x3c, !PT ;  /* 0x0000002449497212 */ /* 0x000fca00078e3cff */
[----:B------:R-:W0:Y:S08]  /*3c40*/  POPC R39, R38 ;  /* 0x0000002600277309 */ /* 0x000e300000000000 */
[----:B------:R-:W2:Y:S01]  /*3c50*/  POPC R36, R73 ;  /* 0x0000004900247309 */ /* 0x000ea20000000000 */
[----:B------:R-:W-:Y:S01]  /*3c60*/  UISETP.NE.AND UP0, UPT, UR7, 0x1, UPT ;  /* 0x000000010700788c */ /* 0x000fe2000bf05270 */
[----:B-1----:R-:W-:Y:S01]  /*3c70*/  IMAD.U32 R41, RZ, RZ, UR9 ;  /* 0x00000009ff297e24 */ /* 0x002fe2000f8e00ff */
[----:B0-----:R-:W-:-:S03]  /*3c80*/  IADD3 R39, PT, PT, R72, R39, R74 ;  /* 0x0000002748277210 */ /* 0x001fc60007ffe04a */
[----:B------:R-:W-:Y:S02]  /*3c90*/  IMAD R70, R41, 0x40, R70 ;  /* 0x0000004029467824 */ /* 0x000fe400078e0246 */
[----:B--2---:R-:W-:Y:S02]  /*3ca0*/  IMAD.IADD R36, R36, 0x1, R37 ;  /* 0x0000000124247824 */ /* 0x004fe400078e0225 */
[----:B---3--:R-:W-:Y:S02]  /*3cb0*/  IMAD.U32 R37, RZ, RZ, UR16 ;  /* 0x00000010ff257e24 */ /* 0x008fe4000f8e00ff */
[----:B------:R-:W-:Y:S02]  /*3cc0*/  IMAD R72, R36, 0x10000, R39 ;  /* 0x0001000024487824 */ /* 0x000fe400078e0227 */
[----:B------:R-:W-:Y:S01]  /*3cd0*/  IMAD R0, R37, 0x40, R0 ;  /* 0x0000004025007824 */ /* 0x000fe200078e0200 */
[----:B------:R-:W-:Y:S06]  /*3ce0*/  BRA.U UP0, `(.L_x_7) ;  /* 0xffffffc500a47547 */ /* 0x000fec000b83ffff */
.L_x_6:
[----:B------:R-:W1:Y:S01]  /*3cf0*/  LDCU UR6, c[0x0][0x39c] ;  /* 0x00007380ff0677ac */ /* 0x000e620008000800 */
[----:B------:R-:W-:Y:S08]  /*3d00*/  I2F.S16 R0, R71.H1 ;  /* 0x1000004700007306 */ /* 0x000ff00000101400 */
[----:B------:R-:W2:Y:S08]  /*3d10*/  I2F.S16 R37, R68.H1 ;  /* 0x1000004400257306 */ /* 0x000eb00000101400 */
[----:B------:R-:W3:Y:S01]  /*3d20*/  I2F.S16 R39, R67.H1 ;  /* 0x1000004300277306 */ /* 0x000ee20000101400 */
[----:B--2---:R-:W-:-:S07]  /*3d30*/  FADD R37, R37, R37 ;  /* 0x0000002525257221 */ /* 0x004fce0000000000 */
[----:B------:R1:W2:Y:S01]  /*3d40*/  I2F.S16 R38, R68 ;  /* 0x0000004400267306 */ /* 0x0002a20000101400 */
[----:B---3--:R-:W-:-:S07]  /*3d50*/  FADD R39, R39, R39 ;  /* 0x0000002727277221 */ /* 0x008fce0000000000 */
[----:B------:R-:W-:Y:S01]  /*3d60*/  I2F.S16 R36, R71 ;  /* 0x0000004700247306 */ /* 0x000fe20000101400 */
[----:B-1----:R-:W-:-:S04]  /*3d70*/  I2FP.F32.S32 R68, UR6 ;  /* 0x0000000600447c45 */ /* 0x002fc80008201400 */
[----:B------:R-:W-:Y:S01]  /*3d80*/  R2UR UR6, R68 ;  /* 0x00000000440672ca */ /* 0x000fe200000e0000 */
[----:B--2---:R-:W-:Y:S02]  /*3d90*/  FADD R38, R38, R38 ;  /* 0x0000002626267221 */ /* 0x004fe40000000000 */
[----:B------:R-:W1:Y:S08]  /*3da0*/  I2F.S16 R41, R66.H1 ;  /* 0x1000004200297306 */ /* 0x000e700000101400 */
[----:B------:R2:W3:Y:S02]  /*3db0*/  I2F.S16 R73, R66 ;  /* 0x0000004200497306 */ /* 0x0004e40000101400 */
[----:B------:R-:W-:-:S02]  /*3dc0*/  FSETP.GTU.AND P1, PT, R37, UR6, PT ;  /* 0x0000000625007c0b */ /* 0x000fc4000bf2c000 */
[----:B------:R-:W-:Y:S01]  /*3dd0*/  FSETP.GTU.AND P2, PT, R39, UR6, PT ;  /* 0x0000000627007c0b */ /* 0x000fe2000bf4c000 */
[----:B-1----:R-:W-:-:S03]  /*3de0*/  FADD R41, R41, R41 ;  /* 0x0000002929297221 */ /* 0x002fc60000000000 */
[----:B------:R-:W1:Y:S01]  /*3df0*/  I2F.S16 R40, R67 ;  /* 0x0000004300287306 */ /* 0x000e620000101400 */
[----:B--2---:R-:W-:Y:S01]  /*3e00*/  FADD R66, R0, R0 ;  /* 0x0000000000427221 */ /* 0x004fe20000000000 */
[----:B------:R-:W-:-:S04]  /*3e10*/  SEL R37, RZ, 0x20000000, P2 ;  /* 0x20000000ff257807 */ /* 0x000fc80001000000 */
[----:B------:R-:W-:Y:S01]  /*3e20*/  FSETP.GTU.AND P0, PT, R66, UR6, PT ;  /* 0x0000000642007c0b */ /* 0x000fe2000bf0c000 */
[----:B---3--:R-:W-:Y:S01]  /*3e30*/  FADD R73, R73, R73 ;  /* 0x0000004949497221 */ /* 0x008fe20000000000 */
[----:B------:R-:W2:Y:S02]  /*3e40*/  I2F.S16 R70, R65.H1 ;  /* 0x1000004100467306 */ /* 0x000ea40000101400 */
[----:B------:R-:W-:Y:S01]  /*3e50*/  SEL R39, RZ, 0x80000000, P0 ;  /* 0x80000000ff277807 */ /* 0x000fe20000000000 */
[----:B-1----:R-:W-:-:S05]  /*3e60*/  FADD R40, R40, R40 ;  /* 0x0000002828287221 */ /* 0x002fca0000000000 */
[----:B------:R-:W1:Y:S01]  /*3e70*/  I2F.S16 R75, R64.H1 ;  /* 0x10000040004b7306 */ /* 0x000e620000101400 */
[----:B------:R-:W-:Y:S01]  /*3e80*/  FSETP.GTU.AND P2, PT, R40, UR6, PT ;  /* 0x0000000628007c0b */ /* 0x000fe2000bf4c000 */
[----:B--2---:R-:W-:-:S06]  /*3e90*/  FADD R70, R70, R70 ;  /* 0x0000004646467221 */ /* 0x004fcc0000000000 */
[----:B------:R2:W3:Y:S01]  /*3ea0*/  I2F.S16 R76, R64 ;  /* 0x00000040004c7306 */ /* 0x0004e20000101400 */
[----:B-1----:R-:W-:-:S07]  /*3eb0*/  FADD R75, R75, R75 ;  /* 0x0000004b4b4b7221 */ /* 0x002fce0000000000 */
[----:B------:R1:W4:Y:S01]  /*3ec0*/  I2F.S16 R74, R65 ;  /* 0x00000041004a7306 */ /* 0x0003220000101400 */
[----:B--2---:R-:W-:Y:S02]  /*3ed0*/  SEL R64, RZ, 0x40000000, P1 ;  /* 0x40000000ff407807 */ /* 0x004fe40000800000 */
[----:B------:R-:W-:Y:S02]  /*3ee0*/  FSETP.GTU.AND P1, PT, R38, UR6, PT ;  /* 0x0000000626007c0b */ /* 0x000fe4000bf2c000 */
[----:B------:R-:W-:Y:S01]  /*3ef0*/  LOP3.LUT R37, R37, R64, R39, 0xfe, !PT ;  /* 0x0000004025257212 */ /* 0x000fe200078efe27 */
[----:B------:R-:W-:Y:S01]  /*3f00*/  FADD R64, R36, R36 ;  /* 0x0000002424407221 */ /* 0x000fe20000000000 */
[----:B------:R-:W-:Y:S01]  /*3f10*/  SEL R38, RZ, 0x20000000, P2 ;  /* 0x20000000ff267807 */ /* 0x000fe20001000000 */
[----:B------:R-:W2:Y:S01]  /*3f20*/  I2F.S16 R71, R63.H1 ;  /* 0x1000003f00477306 */ /* 0x000ea20000101400 */
[----:B-1----:R-:W-:Y:S01]  /*3f30*/  SEL R65, RZ, 0x40000000, P1 ;  /* 0x40000000ff417807 */ /* 0x002fe20000800000 */
[----:B---3--:R-:W-:Y:S01]  /*3f40*/  FADD R76, R76, R76 ;  /* 0x0000004c4c4c7221 */ /* 0x008fe20000000000 */
[----:B------:R-:W-:-:S02]  /*3f50*/  FSETP.GTU.AND P0, PT, R64, UR6, PT ;  /* 0x0000000640007c0b */ /* 0x000fc4000bf0c000 */
[----:B------:R-:W-:Y:S02]  /*3f60*/  FSETP.GTU.AND P2, PT, R70, UR6, PT ;  /* 0x0000000646007c0b */ /* 0x000fe4000bf4c000 */
[----:B------:R-:W-:Y:S01]  /*3f70*/  SEL R40, RZ, 0x80000000, P0 ;  /* 0x80000000ff287807 */ /* 0x000fe20000000000 */
[----:B------:R-:W1:Y:S01]  /*3f80*/  I2F.S16 R77, R63 ;  /* 0x0000003f004d7306 */ /* 0x000e620000101400 */
[----:B------:R-:W-:Y:S01]  /*3f90*/  FSETP.GTU.AND P0, PT, R41, UR6, PT ;  /* 0x0000000629007c0b */ /* 0x000fe2000bf0c000 */
[----:B----4-:R-:W-:Y:S01]  /*3fa0*/  FADD R74, R74, R74 ;  /* 0x0000004a4a4a7221 */ /* 0x010fe20000000000 */
[----:B------:R-:W-:Y:S02]  /*3fb0*/  LOP3.LUT R38, R38, R65, R40, 0xfe, !PT ;  /* 0x0000004126267212 */ /* 0x000fe400078efe28 */
[----:B------:R-:W-:Y:S02]  /*3fc0*/  SEL R66, RZ, 0x10000000, P0 ;  /* 0x10000000ff427807 */ /* 0x000fe40000000000 */
[----:B------:R-:W-:Y:S01]  /*3fd0*/  FSETP.GTU.AND P1, PT, R73, UR6, PT ;  /* 0x0000000649007c0b */ /* 0x000fe2000bf2c000 */
[----:B------:R-:W3:Y:S01]  /*3fe0*/  I2F.S16 R40, R58.H1 ;  /* 0x1000003a00287306 */ /* 0x000ee20000101400 */
[----:B------:R-:W-:Y:S01]  /*3ff0*/  FSETP.GTU.AND P3, PT, R74, UR6, PT ;  /* 0x000000064a007c0b */ /* 0x000fe2000bf6c000 */
[----:B--2---:R-:W-:Y:S01]  /*4000*/  FADD R71, R71, R71 ;  /* 0x0000004747477221 */ /* 0x004fe20000000000 */
[----:B------:R-:W-:-:S02]  /*4010*/  FSETP.GTU.AND P0, PT, R75, UR6, PT ;  /* 0x000000064b007c0b */ /* 0x000fc4000bf0c000 */
[----:B------:R-:W-:Y:S01]  /*4020*/  SEL R73, RZ, 0x8000000, P3 ;  /* 0x08000000ff497807 */ /* 0x000fe20001800000 */
[----:B-1----:R-:W-:Y:S02]  /*4030*/  FADD R77, R77, R77 ;  /* 0x0000004d4d4d7221 */ /* 0x002fe40000000000 */
[----:B------:R1:W2:Y:S03]  /*4040*/  I2F.S16 R64, R58 ;  /* 0x0000003a00407306 */ /* 0x0002a60000101400 */
[----:B------:R-:W-:Y:S01]  /*4050*/  FSETP.GTU.AND P3, PT, R77, UR6, PT ;  /* 0x000000064d007c0b */ /* 0x000fe2000bf6c000 */
[----:B---3--:R-:W-:-:S04]  /*4060*/  FADD R40, R40, R40 ;  /* 0x0000002828287221 */ /* 0x008fc80000000000 */
[----:B------:R-:W3:Y:S01]  /*4070*/  I2F.S16 R67, R62.H1 ;  /* 0x1000003e00437306 */ /* 0x000ee20000101400 */
[----:B-1----:R-:W-:Y:S02]  /*4080*/  SEL R58, RZ, 0x8000000, P2 ;  /* 0x08000000ff3a7807 */ /* 0x002fe40001000000 */
[----:B------:R-:W-:Y:S02]  /*4090*/  FSETP.GTU.AND P2, PT, R71, UR6, PT ;  /* 0x0000000647007c0b */ /* 0x000fe4000bf4c000 */
[----:B------:R-:W-:Y:S02]  /*40a0*/  LOP3.LUT R37, R58, R66, R37, 0xfe, !PT ;  /* 0x000000423a257212 */ /* 0x000fe400078efe25 */
[----:B------:R-:W-:Y:S01]  /*40b0*/  SEL R58, RZ, 0x10000000, P1 ;  /* 0x10000000ff3a7807 */ /* 0x000fe20000800000 */
[----:B------:R-:W1:Y:S01]  /*40c0*/  I2F.S16 R0, R61.H1 ;  /* 0x1000003d00007306 */ /* 0x000e620000101400 */
[----:B------:R-:W-:Y:S01]  /*40d0*/  SEL R71, RZ, 0x4000000, P0 ;  /* 0x04000000ff477807 */ /* 0x000fe20000000000 */
[----:B--2---:R-:W-:Y:S01]  /*40e0*/  FADD R64, R64, R64 ;  /* 0x0000004040407221 */ /* 0x004fe20000000000 */
[----:B------:R-:W-:-:S02]  /*40f0*/  LOP3.LUT R38, R73, R58, R38, 0xfe, !PT ;  /* 0x0000003a49267212 */ /* 0x000fc400078efe26 */
[----:B------:R-:W-:Y:S01]  /*4100*/  FSETP.GTU.AND P1, PT, R76, UR6, PT ;  /* 0x000000064c007c0b */ /* 0x000fe2000bf2c000 */
[----:B---3--:R-:W-:Y:S02]  /*4110*/  FADD R67, R67, R67 ;  /* 0x0000004343437221 */ /* 0x008fe40000000000 */
[----:B------:R-:W2:Y:S01]  /*4120*/  I2F.S16 R68, R62 ;  /* 0x0000003e00447306 */ /* 0x000ea20000101400 */
[----:B------:R-:W-:Y:S02]  /*4130*/  FSETP.GTU.AND P5, PT, R40, UR6, PT ;  /* 0x0000000628007c0b */ /* 0x000fe4000bfac000 */
[----:B------:R-:W-:Y:S01]  /*4140*/  FSETP.GTU.AND P0, PT, R67, UR6, PT ;  /* 0x0000000643007c0b */ /* 0x000fe2000bf0c000 */
[----:B-1----:R-:W-:-:S04]  /*4150*/  FADD R0, R0, R0 ;  /* 0x0000000000007221 */ /* 0x002fc80000000000 */
[----:B------:R-:W1:Y:S01]  /*4160*/  I2F.S16 R63, R61 ;  /* 0x0000003d003f7306 */ /* 0x000e620000101400 */
[----:B--2---:R-:W-:-:S07]  /*4170*/  FADD R68, R68, R68 ;  /* 0x0000004444447221 */ /* 0x004fce0000000000 */
[----:B------:R-:W2:Y:S01]  /*4180*/  I2F.S16 R58, R54.H1 ;  /* 0x10000036003a7306 */ /* 0x000ea20000101400 */
[----:B-1----:R-:W-:-:S07]  /*4190*/  FADD R63, R63, R63 ;  /* 0x0000003f3f3f7221 */ /* 0x002fce0000000000 */
[----:B------:R1:W3:Y:S01]  /*41a0*/  I2F.S16 R66, R54 ;  /* 0x0000003600427306 */ /* 0x0002e20000101400 */
[----:B--2---:R-:W-:-:S07]  /*41b0*/  FADD R58, R58, R58 ;  /* 0x0000003a3a3a7221 */ /* 0x004fce0000000000 */
[----:B------:R-:W2:Y:S01]  /*41c0*/  I2F.S16 R39, R60.H1 ;  /* 0x1000003c00277306 */ /* 0x000ea20000101400 */
[----:B-1----:R-:W-:Y:S02]  /*41d0*/  SEL R54, RZ, 0x2000000, P2 ;  /* 0x02000000ff367807 */ /* 0x002fe40001000000 */
[----:B------:R-:W-:Y:S02]  /*41e0*/  FSETP.GTU.AND P2, PT, R0, UR6, PT ;  /* 0x0000000600007c0b */ /* 0x000fe4000bf4c000 */
[----:B------:R-:W-:Y:S02]  /*41f0*/  LOP3.LUT R37, R54, R71, R37, 0xfe, !PT ;  /* 0x0000004736257212 */ /* 0x000fe400078efe25 */
[----:B------:R-:W-:Y:S01]  /*4200*/  SEL R54, RZ, 0x4000000, P1 ;  /* 0x04000000ff367807 */ /* 0x000fe20000800000 */
[----:B------:R-:W1:Y:S01]  /*4210*/  I2F.S16 R36, R59.H1 ;  /* 0x1000003b00247306 */ /* 0x000e620000101400 */
[----:B------:R-:W-:Y:S01]  /*4220*/  SEL R71, RZ, 0x2000000, P3 ;  /* 0x02000000ff477807 */ /* 0x000fe20001800000 */
[----:B---3--:R-:W-:Y:S01]  /*4230*/  FADD R66, R66, R66 ;  /* 0x0000004242427221 */ /* 0x008fe20000000000 */
[----:B------:R-:W-:-:S02]  /*4240*/  FSETP.GTU.AND P1, PT, R68, UR6, PT ;  /* 0x0000000644007c0b */ /* 0x000fc4000bf2c000 */
[----:B------:R-:W-:Y:S02]  /*4250*/  LOP3.LUT R38, R71, R54, R38, 0xfe, !PT ;  /* 0x0000003647267212 */ /* 0x000fe400078efe26 */
[----:B------:R-:W-:Y:S01]  /*4260*/  FSETP.GTU.AND P3, PT, R63, UR6, PT ;  /* 0x000000063f007c0b */ /* 0x000fe2000bf6c000 */
[----:B------:R-:W3:Y:S01]  /*4270*/  I2F.S16 R62, R60 ;  /* 0x0000003c003e7306 */ /* 0x000ee20000101400 */
[----:B--2---:R-:W-:Y:S01]  /*4280*/  FADD R39, R39, R39 ;  /* 0x0000002727277221 */ /* 0x004fe20000000000 */
[----:B-1----:R-:W-:-:S06]  /*4290*/  FADD R36, R36, R36 ;  /* 0x0000002424247221 */ /* 0x002fcc0000000000 */
[----:B------:R-:W1:Y:S01]  /*42a0*/  I2F.S16 R61, R59 ;  /* 0x0000003b003d7306 */ /* 0x000e620000101400 */
[----:B---3--:R-:W-:-:S07]  /*42b0*/  FADD R62, R62, R62 ;  /* 0x0000003e3e3e7221 */ /* 0x008fce0000000000 */
[----:B------:R-:W2:Y:S01]  /*42c0*/  I2F.S16 R54, R50.H1 ;  /* 0x1000003200367306 */ /* 0x000ea20000101400 */
[----:B-1----:R-:W-:-:S07]  /*42d0*/  FADD R61, R61, R61 ;  /* 0x0000003d3d3d7221 */ /* 0x002fce0000000000 */
[----:B------:R1:W3:Y:S01]  /*42e0*/  I2F.S16 R71, R50 ;  /* 0x0000003200477306 */ /* 0x0002e20000101400 */
[----:B--2---:R-:W-:-:S07]  /*42f0*/  FADD R54, R54, R54 ;  /* 0x0000003636367221 */ /* 0x004fce0000000000 */
[----:B------:R-:W2:Y:S01]  /*4300*/  I2F.S16 R75, R49.H1 ;  /* 0x10000031004b7306 */ /* 0x000ea20000101400 */
[----:B-1----:R-:W-:Y:S02]  /*4310*/  SEL R50, RZ, 0x800000, P2 ;  /* 0x00800000ff327807 */ /* 0x002fe40001000000 */
[----:B------:R-:W-:Y:S01]  /*4320*/  FSETP.GTU.AND P2, PT, R36, UR6, PT ;  /* 0x0000000624007c0b */ /* 0x000fe2000bf4c000 */
[----:B---3--:R-:W-:-:S04]  /*4330*/  FADD R71, R71, R71 ;  /* 0x0000004747477221 */ /* 0x008fc80000000000 */
[----:B------:R1:W3:Y:S01]  /*4340*/  I2F.S16 R76, R49 ;  /* 0x00000031004c7306 */ /* 0x0002e20000101400 */
[----:B--2---:R-:W-:-:S07]  /*4350*/  FADD R75, R75, R75 ;  /* 0x0000004b4b4b7221 */ /* 0x004fce0000000000 */
[----:B------:R-:W2:Y:S01]  /*4360*/  I2F.S16 R63, R46 ;  /* 0x0000002e003f7306 */ /* 0x000ea20000101400 */
[----:B-1----:R-:W-:Y:S02]  /*4370*/  SEL R49, RZ, 0x1000000, P0 ;  /* 0x01000000ff317807 */ /* 0x002fe40000000000 */
[----:B------:R-:W-:Y:S02]  /*4380*/  FSETP.GTU.AND P0, PT, R39, UR6, PT ;  /* 0x0000000627007c0b */ /* 0x000fe4000bf0c000 */
[----:B------:R-:W-:Y:S02]  /*4390*/  LOP3.LUT R37, R50, R49, R37, 0xfe, !PT ;  /* 0x0000003132257212 */ /* 0x000fe400078efe25 */
[----:B------:R-:W-:Y:S01]  /*43a0*/  SEL R50, RZ, 0x1000000, P1 ;  /* 0x01000000ff327807 */ /* 0x000fe20000800000 */
[----:B------:R-:W1:Y:S01]  /*43b0*/  I2F.S16 R68, R45 ;  /* 0x0000002d00447306 */ /* 0x000e620000101400 */
[----:B------:R-:W-:Y:S01]  /*43c0*/  SEL R49, RZ, 0x800000, P3 ;  /* 0x00800000ff317807 */ /* 0x000fe20001800000 */
[----:B---3--:R-:W-:Y:S01]  /*43d0*/  FADD R76, R76, R76 ;  /* 0x0000004c4c4c7221 */ /* 0x008fe20000000000 */
[----:B------:R-:W-:-:S02]  /*43e0*/  FSETP.GTU.AND P1, PT, R62, UR6, PT ;  /* 0x000000063e007c0b */ /* 0x000fc4000bf2c000 */
[----:B------:R-:W-:Y:S02]  /*43f0*/  LOP3.LUT R38, R49, R50, R38, 0xfe, !PT ;  /* 0x0000003231267212 */ /* 0x000fe400078efe26 */
[----:B------:R-:W-:Y:S01]  /*4400*/  FSETP.GTU.AND P3, PT, R61, UR6, PT ;  /* 0x000000063d007c0b */ /* 0x000fe2000bf6c000 */
[----:B------:R3:W-:Y:S01]  /*4410*/  I2F.S16 R49, R46.H1 ;  /* 0x1000002e00317306 */ /* 0x0007e20000101400 */
[----:B--2---:R-:W-:Y:S01]  /*4420*/  FADD R63, R63, R63 ;  /* 0x0000003f3f3f7221 */ /* 0x004fe20000000000 */
[----:B-1----:R-:W-:-:S06]  /*4430*/  FADD R68, R68, R68 ;  /* 0x0000004444447221 */ /* 0x002fcc0000000000 */
[----:B------:R1:W-:Y:S01]  /*4440*/  I2F.S16 R50, R45.H1 ;  /* 0x1000002d00327306 */ /* 0x0003e20000101400 */
[----:B---3--:R-:W-:-:S07]  /*4450*/  SEL R46, RZ, 0x200000, P2 ;  /* 0x00200000ff2e7807 */ /* 0x008fce0001000000 */
[----:B------:R-:W2:Y:S01]  /*4460*/  I2F.S16 R41, R56.H1 ;  /* 0x1000003800297306 */ /* 0x000ea20000101400 */
[----:B-1----:R-:W-:-:S04]  /*4470*/  SEL R45, RZ, 0x400000, P0 ;  /* 0x00400000ff2d7807 */ /* 0x002fc80000000000 */
[----:B------:R-:W-:Y:S02]  /*4480*/  LOP3.LUT R37, R46, R45, R37, 0xfe, !PT ;  /* 0x0000002d2e257212 */ /* 0x000fe400078efe25 */
[----:B------:R-:W-:Y:S01]  /*4490*/  SEL R46, RZ, 0x400000, P1 ;  /* 0x00400000ff2e7807 */ /* 0x000fe20000800000 */
[----:B------:R-:W-:Y:S01]  /*44a0*/  I2F.S16 R61, R42 ;  /* 0x0000002a003d7306 */ /* 0x000fe20000101400 */
[----:B------:R-:W-:Y:S02]  /*44b0*/  SEL R45, RZ, 0x200000, P3 ;  /* 0x00200000ff2d7807 */ /* 0x000fe40001800000 */
[----:B------:R-:W-:Y:S02]  /*44c0*/  FSETP.GTU.AND P1, PT, R64, UR6, PT ;  /* 0x0000000640007c0b */ /* 0x000fe4000bf2c000 */
[----:B------:R-:W-:Y:S01]  /*44d0*/  LOP3.LUT R45, R45, R46, R38, 0xfe, !PT ;  /* 0x0000002e2d2d7212 */ /* 0x000fe200078efe26 */
[----:B--2---:R-:W-:Y:S02]  /*44e0*/  FADD R41, R41, R41 ;  /* 0x0000002929297221 */ /* 0x004fe40000000000 */
[----:B------:R-:W1:Y:S03]  /*44f0*/  I2F.S16 R38, R42.H1 ;  /* 0x1000002a00267306 */ /* 0x000e660000101400 */
[----:B------:R-:W-:-:S05]  /*4500*/  FSETP.GTU.AND P3, PT, R41, UR6, PT ;  /* 0x0000000629007c0b */ /* 0x000fca000bf6c000 */
[----:B------:R-:W2:Y:S01]  /*4510*/  I2F.S16 R42, R32.H1 ;  /* 0x10000020002a7306 */ /* 0x000ea20000101400 */
[----:B-1----:R-:W-:-:S07]  /*4520*/  FADD R38, R38, R38 ;  /* 0x0000002626267221 */ /* 0x002fce0000000000 */
[----:B------:R-:W1:Y:S01]  /*4530*/  I2F.S16 R41, R31.H1 ;  /* 0x1000001f00297306 */ /* 0x000e620000101400 */
[----:B--2---:R-:W-:-:S07]  /*4540*/  FADD R42, R42, R42 ;  /* 0x0000002a2a2a7221 */ /* 0x004fce0000000000 */
[----:B------:R-:W2:Y:S01]  /*4550*/  I2F.S16 R65, R57 ;  /* 0x0000003900417306 */ /* 0x000ea20000101400 */
[----:B------:R-:W-:Y:S01]  /*4560*/  FSETP.GTU.AND P2, PT, R42, UR6, PT ;  /* 0x000000062a007c0b */ /* 0x000fe2000bf4c000 */
[----:B-1----:R-:W-:-:S06]  /*4570*/  FADD R41, R41, R41 ;  /* 0x0000002929297221 */ /* 0x002fcc0000000000 */
[----:B------:R-:W1:Y:S01]  /*4580*/  I2F.S16 R59, R56 ;  /* 0x00000038003b7306 */ /* 0x000e620000101400 */
[----:B------:R-:W-:Y:S01]  /*4590*/  FSETP.GTU.AND P6, PT, R41, UR6, PT ;  /* 0x0000000629007c0b */ /* 0x000fe2000bfcc000 */
[----:B--2---:R-:W-:-:S06]  /*45a0*/  FADD R65, R65, R65 ;  /* 0x0000004141417221 */ /* 0x004fcc0000000000 */
[----:B------:R-:W2:Y:S01]  /*45b0*/  I2F.S16 R42, R30.H1 ;  /* 0x1000001e002a7306 */ /* 0x000ea20000101400 */
[----:B------:R-:W-:Y:S02]  /*45c0*/  FSETP.GTU.AND P4, PT, R65, UR6, PT ;  /* 0x0000000641007c0b */ /* 0x000fe4000bf8c000 */
[----:B------:R-:W-:Y:S01]  /*45d0*/  SEL R65, RZ, 0x80000000, P2 ;  /* 0x80000000ff417807 */ /* 0x000fe20001000000 */
[----:B-1----:R-:W-:-:S04]  /*45e0*/  FADD R59, R59, R59 ;  /* 0x0000003b3b3b7221 */ /* 0x002fc80000000000 */
[----:B------:R-:W1:Y:S01]  /*45f0*/  I2F.S16 R60, R57.H1 ;  /* 0x10000039003c7306 */ /* 0x000e620000101400 */
[----:B------:R-:W-:Y:S02]  /*4600*/  FSETP.GTU.AND P2, PT, R59, UR6, PT ;  /* 0x000000063b007c0b */ /* 0x000fe4000bf4c000 */
[----:B------:R-:W-:Y:S01]  /*4610*/  SEL R59, RZ, 0x40000000, P6 ;  /* 0x40000000ff3b7807 */ /* 0x000fe20003000000 */
[----:B--2---:R-:W-:-:S04]  /*4620*/  FADD R42, R42, R42 ;  /* 0x0000002a2a2a7221 */ /* 0x004fc80000000000 */
[----:B------:R-:W2:Y:S01]  /*4630*/  I2F.S16 R64, R33.H1 ;  /* 0x1000002100407306 */ /* 0x000ea20000101400 */
[----:B------:R-:W-:Y:S01]  /*4640*/  FSETP.GTU.AND P6, PT, R42, UR6, PT ;  /* 0x000000062a007c0b */ /* 0x000fe2000bfcc000 */
[----:B-1----:R-:W-:-:S06]  /*4650*/  FADD R60, R60, R60 ;  /* 0x0000003c3c3c7221 */ /* 0x002fcc0000000000 */
[----:B------:R-:W1:Y:S01]  /*4660*/  I2F.S16 R77, R33 ;  /* 0x00000021004d7306 */ /* 0x000e620000101400 */
[----:B------:R-:W-:Y:S02]  /*4670*/  FSETP.GTU.AND P0, PT, R60, UR6, PT ;  /* 0x000000063c007c0b */ /* 0x000fe4000bf0c000 */
[----:B------:R-:W-:Y:S01]  /*4680*/  SEL R60, RZ, 0x20000000, P6 ;  /* 0x20000000ff3c7807 */ /* 0x000fe20003000000 */
[----:B--2---:R-:W-:-:S04]  /*4690*/  FADD R64, R64, R64 ;  /* 0x0000004040407221 */ /* 0x004fc80000000000 */
[----:B------:R-:W2:Y:S01]  /*46a0*/  I2F.S16 R33, R32 ;  /* 0x0000002000217306 */ /* 0x000ea20000101400 */
[----:B------:R-:W-:Y:S01]  /*46b0*/  LOP3.LUT R60, R60, R59, R65, 0xfe, !PT ;  /* 0x0000003b3c3c7212 */ /* 0x000fe200078efe41 */
[----:B-1----:R-:W-:-:S06]  /*46c0*/  FADD R77, R77, R77 ;  /* 0x0000004d4d4d7221 */ /* 0x002fcc0000000000 */
[----:B------:R-:W1:Y:S01]  /*46d0*/  I2F.S16 R41, R31 ;  /* 0x0000001f00297306 */ /* 0x000e620000101400 */
[----:B--2---:R-:W-:-:S07]  /*46e0*/  FADD R33, R33, R33 ;  /* 0x0000002121217221 */ /* 0x004fce0000000000 */
[----:B------:R-:W2:Y:S01]  /*46f0*/  I2F.S16 R30, R30 ;  /* 0x0000001e001e7306 */ /* 0x000ea20000101400 */
[----:B------:R-:W-:Y:S01]  /*4700*/  FSETP.GTU.AND P6, PT, R33, UR6, PT ;  /* 0x0000000621007c0b */ /* 0x000fe2000bfcc000 */
[----:B-1----:R-:W-:-:S06]  /*4710*/  FADD R41, R41, R41 ;  /* 0x0000002929297221 */ /* 0x002fcc0000000000 */
[----:B------:R-:W1:Y:S01]  /*4720*/  I2F.S16 R33, R29.H1 ;  /* 0x1000001d00217306 */ /* 0x000e620000101400 */
[----:B------:R-:W-:Y:S02]  /*4730*/  SEL R59, RZ, 0x80000000, P6 ;  /* 0x80000000ff3b7807 */ /* 0x000fe40003000000 */
[----:B------:R-:W-:Y:S01]  /*4740*/  FSETP.GTU.AND P6, PT, R41, UR6, PT ;  /* 0x0000000629007c0b */ /* 0x000fe2000bfcc000 */
[----:B--2---:R-:W-:-:S04]  /*4750*/  FADD R31, R30, R30 ;  /* 0x0000001e1e1f7221 */ /* 0x004fc80000000000 */
[----:B------:R-:W2:Y:S01]  /*4760*/  I2F.S16 R42, R28.H1 ;  /* 0x1000001c002a7306 */ /* 0x000ea20000101400 */
[----:B------:R-:W-:Y:S02]  /*4770*/  SEL R30, RZ, 0x40000000, P6 ;  /* 0x40000000ff1e7807 */ /* 0x000fe40003000000 */
[----:B------:R-:W-:Y:S01]  /*4780*/  FSETP.GTU.AND P6, PT, R31, UR6, PT ;  /* 0x000000061f007c0b */ /* 0x000fe2000bfcc000 */
[----:B-1----:R-:W-:-:S04]  /*4790*/  FADD R33, R33, R33 ;  /* 0x0000002121217221 */ /* 0x002fc80000000000 */
[----:B------:R-:W1:Y:S01]  /*47a0*/  I2F.S16 R32, R29 ;  /* 0x0000001d00207306 */ /* 0x000e620000101400 */
[----:B------:R-:W-:Y:S02]  /*47b0*/  SEL R31, RZ, 0x20000000, P6 ;  /* 0x20000000ff1f7807 */ /* 0x000fe40003000000 */
[----:B------:R-:W-:Y:S02]  /*47c0*/  FSETP.GTU.AND P6, PT, R33, UR6, PT ;  /* 0x0000000621007c0b */ /* 0x000fe4000bfcc000 */
[----:B------:R-:W-:Y:S01]  /*47d0*/  LOP3.LUT R31, R31, R30, R59, 0xfe, !PT ;  /* 0x0000001e1f1f7212 */ /* 0x000fe200078efe3b */
[----:B--2---:R-:W-:Y:S02]  /*47e0*/  FADD R42, R42, R42 ;  /* 0x0000002a2a2a7221 */ /* 0x004fe40000000000 */
[----:B------:R-:W2:Y:S01]  /*47f0*/  I2F.S16 R41, R28 ;  /* 0x0000001c00297306 */ /* 0x000ea20000101400 */
[----:B------:R-:W-:Y:S02]  /*4800*/  SEL R65, RZ, 0x10000000, P6 ;  /* 0x10000000ff417807 */ /* 0x000fe40003000000 */
[----:B------:R-:W-:Y:S01]  /*4810*/  FSETP.GTU.AND P6, PT, R42, UR6, PT ;  /* 0x000000062a007c0b */ /* 0x000fe2000bfcc000 */
[----:B-1----:R-:W-:-:S04]  /*4820*/  FADD R32, R32, R32 ;  /* 0x0000002020207221 */ /* 0x002fc80000000000 */
[----:B------:R-:W1:Y:S01]  /*4830*/  I2F.S16 R30, R27.H1 ;  /* 0x1000001b001e7306 */ /* 0x000e620000101400 */
[----:B------:R-:W-:Y:S02]  /*4840*/  SEL R33, RZ, 0x8000000, P6 ;  /* 0x08000000ff217807 */ /* 0x000fe40003000000 */
[----:B------:R-:W-:Y:S02]  /*4850*/  FSETP.GTU.AND P6, PT, R32, UR6, PT ;  /* 0x0000000620007c0b */ /* 0x000fe4000bfcc000 */
[----:B------:R-:W-:Y:S01]  /*4860*/  LOP3.LUT R60, R33, R65, R60, 0xfe, !PT ;  /* 0x00000041213c7212 */ /* 0x000fe200078efe3c */
[----:B--2---:R-:W-:Y:S02]  /*4870*/  FADD R28, R41, R41 ;  /* 0x00000029291c7221 */ /* 0x004fe40000000000 */
[----:B------:R-:W-:Y:S01]  /*4880*/  I2F.S16 R29, R26.H1 ;  /* 0x1000001a001d7306 */ /* 0x000fe20000101400 */
[----:B------:R-:W-:Y:S02]  /*4890*/  SEL R65, RZ, 0x10000000, P6 ;  /* 0x10000000ff417807 */ /* 0x000fe40003000000 */
[----:B------:R-:W-:-:S05]  /*48a0*/  FSETP.GTU.AND P6, PT, R28, UR6, PT ;  /* 0x000000061c007c0b */ /* 0x000fca000bfcc000 */
[----:B------:R2:W3:Y:S08]  /*48b0*/  I2F.S16 R42, R26 ;  /* 0x0000001a002a7306 */ /* 0x0004f00000101400 */
[----:B------:R-:W4:Y:S01]  /*48c0*/  I2F.S16 R59, R27 ;  /* 0x0000001b003b7306 */ /* 0x000f220000101400 */
[----:B--2---:R-:W-:-:S04]  /*48d0*/  SEL R26, RZ, 0x8000000, P6 ;  /* 0x08000000ff1a7807 */ /* 0x004fc80003000000 */
[----:B------:R-:W-:Y:S01]  /*48e0*/  LOP3.LUT R26, R26, R65, R31, 0xfe, !PT ;  /* 0x000000411a1a7212 */ /* 0x000fe200078efe1f */
[----:B-1----:R-:W-:Y:S01]  /*48f0*/  FADD R31, R30, R30 ;  /* 0x0000001e1e1f7221 */ /* 0x002fe20000000000 */
[----:B---3--:R-:W-:Y:S01]  /*4900*/  FADD R42, R42, R42 ;  /* 0x0000002a2a2a7221 */ /* 0x008fe20000000000 */
[----:B------:R-:W1:Y:S03]  /*4910*/  I2F.S16 R33, R25.H1 ;  /* 0x1000001900217306 */ /* 0x000e660000101400 */
[----:B------:R-:W-:-:S04]  /*4920*/  FSETP.GTU.AND P6, PT, R31, UR6, PT ;  /* 0x000000061f007c0b */ /* 0x000fc8000bfcc000 */
[----:B------:R-:W-:Y:S01]  /*4930*/  SEL R65, RZ, 0x4000000, P6 ;  /* 0x04000000ff417807 */ /* 0x000fe20003000000 */
[----:B------:R2:W3:Y:S01]  /*4940*/  I2F.S16 R27, R25 ;  /* 0x00000019001b7306 */ /* 0x0004e20000101400 */
[----:B----4-:R-:W-:Y:S01]  /*4950*/  FADD R59, R59, R59 ;  /* 0x0000003b3b3b7221 */ /* 0x010fe20000000000 */
[----:B-1----:R-:W-:-:S06]  /*4960*/  FADD R33, R33, R33 ;  /* 0x0000002121217221 */ /* 0x002fcc0000000000 */
[----:B------:R-:W1:Y:S01]  /*4970*/  I2F.S16 R41, R24.H1 ;  /* 0x1000001800297306 */ /* 0x000e620000101400 */
[----:B--2---:R-:W-:-:S05]  /*4980*/  FADD R25, R29, R29 ;  /* 0x0000001d1d197221 */ /* 0x004fca0000000000 */
[----:B------:R-:W-:Y:S01]  /*4990*/  FSETP.GTU.AND P6, PT, R25, UR6, PT ;  /* 0x0000000619007c0b */ /* 0x000fe2000bfcc000 */
[----:B---3--:R-:W-:Y:S01]  /*49a0*/  FADD R27, R27, R27 ;  /* 0x0000001b1b1b7221 */ /* 0x008fe20000000000 */
[----:B------:R-:W-:Y:S02]  /*49b0*/  I2F.S16 R32, R24 ;  /* 0x0000001800207306 */ /* 0x000fe40000101400 */
[----:B------:R-:W-:Y:S02]  /*49c0*/  SEL R25, RZ, 0x2000000, P6 ;  /* 0x02000000ff197807 */ /* 0x000fe40003000000 */
[----:B------:R-:W-:Y:S02]  /*49d0*/  FSETP.GTU.AND P6, PT, R59, UR6, PT ;  /* 0x000000063b007c0b */ /* 0x000fe4000bfcc000 */
[----:B------:R-:W-:Y:S02]  /*49e0*/  LOP3.LUT R60, R25, R65, R60, 0xfe, !PT ;  /* 0x00000041193c7212 */ /* 0x000fe400078efe3c */
[----:B------:R-:W-:Y:S01]  /*49f0*/  SEL R59, RZ, 0x4000000, P6 ;  /* 0x04000000ff3b7807 */ /* 0x000fe20003000000 */
[----:B------:R-:W2:Y:S01]  /*4a00*/  I2F.S16 R28, R23.H1 ;  /* 0x10000017001c7306 */ /* 0x000ea20000101400 */
[----:B------:R-:W-:-:S04]  /*4a10*/  FSETP.GTU.AND P6, PT, R42, UR6, PT ;  /* 0x000000062a007c0b */ /* 0x000fc8000bfcc000 */
[----:B------:R-:W-:Y:S02]  /*4a20*/  SEL R42, RZ, 0x2000000, P6 ;  /* 0x02000000ff2a7807 */ /* 0x000fe40003000000 */
[----:B------:R-:W-:Y:S01]  /*4a30*/  FSETP.GTU.AND P6, PT, R33, UR6, PT ;  /* 0x0000000621007c0b */ /* 0x000fe2000bfcc000 */
[----:B-1----:R-:W-:Y:S01]  /*4a40*/  FADD R33, R41, R41 ;  /* 0x0000002929217221 */ /* 0x002fe20000000000 */
[----:B------:R-:W1:Y:S02]  /*4a50*/  I2F.S16 R30, R23 ;  /* 0x00000017001e7306 */ /* 0x000e640000101400 */
[----:B------:R-:W-:Y:S02]  /*4a60*/  SEL R41, RZ, 0x1000000, P6 ;  /* 0x01000000ff297807 */ /* 0x000fe40003000000 */
[----:B------:R-:W-:Y:S02]  /*4a70*/  FSETP.GTU.AND P6, PT, R33, UR6, PT ;  /* 0x0000000621007c0b */ /* 0x000fe4000bfcc000 */
[----:B------:R-:W-:Y:S01]  /*4a80*/  LOP3.LUT R33, R42, R59, R26, 0xfe, !PT ;  /* 0x0000003b2a217212 */ /* 0x000fe200078efe1a */
[----:B--2---:R-:W-:Y:S01]  /*4a90*/  FADD R28, R28, R28 ;  /* 0x0000001c1c1c7221 */ /* 0x004fe20000000000 */
[----:B------:R-:W-:Y:S01]  /*4aa0*/  SEL R42, RZ, 0x800000, P6 ;  /* 0x00800000ff2a7807 */ /* 0x000fe20003000000 */
[----:B------:R-:W2:Y:S01]  /*4ab0*/  I2F.S16 R29, R22.H1 ;  /* 0x10000016001d7306 */ /* 0x000ea20000101400 */
[----:B------:R-:W-:Y:S01]  /*4ac0*/  FSETP.GTU.AND P6, PT, R27, UR6, PT ;  /* 0x000000061b007c0b */ /* 0x000fe2000bfcc000 */
[----:B------:R-:W-:Y:S01]  /*4ad0*/  FADD R27, R32, R32 ;  /* 0x00000020201b7221 */ /* 0x000fe20000000000 */
[----:B------:R-:W-:-:S02]  /*4ae0*/  LOP3.LUT R60, R42, R41, R60, 0xfe, !PT ;  /* 0x000000292a3c7212 */ /* 0x000fc400078efe3c */
[----:B------:R-:W-:Y:S01]  /*4af0*/  SEL R32, RZ, 0x1000000, P6 ;  /* 0x01000000ff207807 */ /* 0x000fe20003000000 */
[----:B-1----:R-:W-:Y:S01]  /*4b00*/  FADD R30, R30, R30 ;  /* 0x0000001e1e1e7221 */ /* 0x002fe20000000000 */
[----:B------:R-:W-:Y:S01]  /*4b10*/  FSETP.GTU.AND P6, PT, R27, UR6, PT ;  /* 0x000000061b007c0b */ /* 0x000fe2000bfcc000 */
[----:B------:R-:W1:Y:S03]  /*4b20*/  I2F.S16 R31, R22 ;  /* 0x00000016001f7306 */ /* 0x000e660000101400 */
[----:B------:R-:W-:Y:S02]  /*4b30*/  SEL R41, RZ, 0x800000, P6 ;  /* 0x00800000ff297807 */ /* 0x000fe40003000000 */
[----:B------:R-:W-:Y:S01]  /*4b40*/  FSETP.GTU.AND P6, PT, R28, UR6, PT ;  /* 0x000000061c007c0b */ /* 0x000fe2000bfcc000 */
[----:B--2---:R-:W-:Y:S02]  /*4b50*/  FADD R29, R29, R29 ;  /* 0x0000001d1d1d7221 */ /* 0x004fe40000000000 */
[----:B------:R-:W2:Y:S01]  /*4b60*/  I2F.S16 R57, R55.H1 ;  /* 0x1000003700397306 */ /* 0x000ea20000101400 */
[----:B------:R-:W-:-:S02]  /*4b70*/  SEL R59, RZ, 0x400000, P6 ;  /* 0x00400000ff3b7807 */ /* 0x000fc40003000000 */
[----:B------:R-:W-:Y:S02]  /*4b80*/  FSETP.GTU.AND P6, PT, R30, UR6, PT ;  /* 0x000000061e007c0b */ /* 0x000fe4000bfcc000 */
[----:B------:R-:W-:Y:S02]  /*4b90*/  LOP3.LUT R32, R41, R32, R33, 0xfe, !PT ;  /* 0x0000002029207212 */ /* 0x000fe400078efe21 */
[----:B------:R-:W-:Y:S01]  /*4ba0*/  SEL R42, RZ, 0x400000, P6 ;  /* 0x00400000ff2a7807 */ /* 0x000fe20003000000 */
[----:B------:R-:W3:Y:S01]  /*4bb0*/  I2F.S16 R56, R55 ;  /* 0x0000003700387306 */ /* 0x000ee20000101400 */
[----:B------:R-:W-:Y:S01]  /*4bc0*/  FSETP.GTU.AND P6, PT, R29, UR6, PT ;  /* 0x000000061d007c0b */ /* 0x000fe2000bfcc000 */
[----:B-1----:R-:W-:Y:S01]  /*4bd0*/  FADD R31, R31, R31 ;  /* 0x0000001f1f1f7221 */ /* 0x002fe20000000000 */
[----:B------:R-:W-:Y:S02]  /*4be0*/  SEL R33, RZ, 0x80000, P4 ;  /* 0x00080000ff217807 */ /* 0x000fe40002000000 */
[----:B------:R-:W-:-:S02]  /*4bf0*/  SEL R29, RZ, 0x200000, P6 ;  /* 0x00200000ff1d7807 */ /* 0x000fc40003000000 */
[----:B------:R-:W-:Y:S01]  /*4c00*/  FSETP.GTU.AND P6, PT, R31, UR6, PT ;  /* 0x000000061f007c0b */ /* 0x000fe2000bfcc000 */
[----:B------:R-:W-:Y:S01]  /*4c10*/  I2F.S16 R55, R52 ;  /* 0x0000003400377306 */ /* 0x000fe20000101400 */
[----:B--2---:R-:W-:Y:S01]  /*4c20*/  FADD R57, R57, R57 ;  /* 0x0000003939397221 */ /* 0x004fe20000000000 */
[----:B------:R-:W-:Y:S02]  /*4c30*/  LOP3.LUT R29, R29, R59, R60, 0xfe, !PT ;  /* 0x0000003b1d1d7212 */ /* 0x000fe400078efe3c */
[----:B------:R-:W-:Y:S01]  /*4c40*/  SEL R60, RZ, 0x100000, P5 ;  /* 0x00100000ff3c7807 */ /* 0x000fe20002800000 */
[----:B---3--:R-:W-:-:S03]  /*4c50*/  FADD R56, R56, R56 ;  /* 0x0000003838387221 */ /* 0x008fc60000000000 */
[----:B------:R-:W1:Y:S02]  /*4c60*/  I2F.S16 R70, R53.H1 ;  /* 0x1000003500467306 */ /* 0x000e640000101400 */
[----:B------:R-:W-:-:S06]  /*4c70*/  FSETP.GTU.AND P5, PT, R56, UR6, PT ;  /* 0x0000000638007c0b */ /* 0x000fcc000bfac000 */
[----:B------:R-:W2:Y:S01]  /*4c80*/  I2F.S16 R73, R53 ;  /* 0x0000003500497306 */ /* 0x000ea20000101400 */
[----:B-1----:R-:W-:-:S07]  /*4c90*/  FADD R70, R70, R70 ;  /* 0x0000004646467221 */ /* 0x002fce0000000000 */
[----:B------:R-:W1:Y:S01]  /*4ca0*/  I2F.S16 R53, R51.H1 ;  /* 0x1000003300357306 */ /* 0x000e620000101400 */
[----:B------:R-:W-:Y:S01]  /*4cb0*/  FSETP.GTU.AND P4, PT, R70, UR6, PT ;  /* 0x0000000646007c0b */ /* 0x000fe2000bf8c000 */
[----:B--2---:R-:W-:-:S06]  /*4cc0*/  FADD R73, R73, R73 ;  /* 0x0000004949497221 */ /* 0x004fcc0000000000 */
[----:B------:R-:W2:Y:S01]  /*4cd0*/  I2F.S16 R74, R52.H1 ;  /* 0x10000034004a7306 */ /* 0x000ea20000101400 */
[----:B-1----:R-:W-:-:S07]  /*4ce0*/  FADD R59, R53, R53 ;  /* 0x00000035353b7221 */ /* 0x002fce0000000000 */
[----:B------:R-:W1:Y:S01]  /*4cf0*/  I2F.S16 R67, R48.H1 ;  /* 0x1000003000437306 */ /* 0x000e620000101400 */
[----:B------:R-:W-:Y:S02]  /*4d00*/  SEL R53, RZ, 0x20000, P5 ;  /* 0x00020000ff357807 */ /* 0x000fe40002800000 */
[----:B------:R-:W-:Y:S01]  /*4d10*/  FSETP.GTU.AND P5, PT, R59, UR6, PT ;  /* 0x000000063b007c0b */ /* 0x000fe2000bfac000 */
[----:B--2---:R-:W-:-:S04]  /*4d20*/  FADD R74, R74, R74 ;  /* 0x0000004a4a4a7221 */ /* 0x004fc80000000000 */
[----:B------:R-:W-:Y:S01]  /*4d30*/  I2F.S16 R52, R51 ;  /* 0x0000003300347306 */ /* 0x000fe20000101400 */
[----:B-1----:R-:W-:-:S07]  /*4d40*/  FADD R67, R67, R67 ;  /* 0x0000004343437221 */ /* 0x002fce0000000000 */
[----:B------:R-:W1:Y:S08]  /*4d50*/  I2F.S16 R25, R20.H1 ;  /* 0x1000001400197306 */ /* 0x000e700000101400 */
[----:B------:R-:W-:Y:S01]  /*4d60*/  I2F.S16 R22, R20 ;  /* 0x0000001400167306 */ /* 0x000fe20000101400 */
[----:B-1----:R-:W-:-:S07]  /*4d70*/  FADD R25, R25, R25 ;  /* 0x0000001919197221 */ /* 0x002fce0000000000 */
[----:B------:R-:W-:Y:S08]  /*4d80*/  I2F.S16 R0, R47.H1 ;  /* 0x1000002f00007306 */ /* 0x000ff00000101400 */
[----:B------:R-:W1:Y:S08]  /*4d90*/  I2F.S16 R24, R21.H1 ;  /* 0x1000001500187306 */ /* 0x000e700000101400 */
[----:B------:R-:W-:Y:S01]  /*4da0*/  I2F.S16 R23, R21 ;  /* 0x0000001500177306 */ /* 0x000fe20000101400 */
[----:B-1----:R-:W-:-:S07]  /*4db0*/  FADD R24, R24, R24 ;  /* 0x0000001818187221 */ /* 0x002fce0000000000 */
[----:B------:R-:W1:Y:S08]  /*4dc0*/  I2F.S16 R20, R18.H1 ;  /* 0x1000001200147306 */ /* 0x000e700000101400 */
[----:B------:R-:W-:Y:S01]  /*4dd0*/  I2F.S16 R27, R18 ;  /* 0x00000012001b7306 */ /* 0x000fe20000101400 */
[----:B-1----:R-:W-:-:S07]  /*4de0*/  FADD R70, R20, R20 ;  /* 0x0000001414467221 */ /* 0x002fce0000000000 */
[----:B------:R-:W-:Y:S08]  /*4df0*/  I2F.S16 R21, R19.H1 ;  /* 0x1000001300157306 */ /* 0x000ff00000101400 */
[----:B------:R-:W-:Y:S08]  /*4e00*/  I2F.S16 R26, R19 ;  /* 0x00000013001a7306 */ /* 0x000ff00000101400 */
[----:B------:R-:W-:Y:S08]  /*4e10*/  I2F.S16 R18, R16.H1 ;  /* 0x1000001000127306 */ /* 0x000ff00000101400 */
[----:B------:R1:W-:Y:S08]  /*4e20*/  I2F.S16 R30, R16 ;  /* 0x00000010001e7306 */ /* 0x0003f00000101400 */
[----:B------:R-:W2:Y:S01]  /*4e30*/  I2F.S16 R51, R48 ;  /* 0x0000003000337306 */ /* 0x000ea20000101400 */
[----:B-1----:R-:W-:-:S02]  /*4e40*/  SEL R16, RZ, 0x100000, P1 ;  /* 0x00100000ff107807 */ /* 0x002fc40000800000 */
[----:B------:R-:W-:Y:S01]  /*4e50*/  FSETP.GTU.AND P1, PT, R58, UR6, PT ;  /* 0x000000063a007c0b */ /* 0x000fe2000bf2c000 */
[----:B------:R-:W-:Y:S01]  /*4e60*/  FADD R58, R55, R55 ;  /* 0x00000037373a7221 */ /* 0x000fe20000000000 */
[----:B------:R-:W-:-:S03]  /*4e70*/  LOP3.LUT R16, R33, R16, R45, 0xfe, !PT ;  /* 0x0000001021107212 */ /* 0x000fc600078efe2d */
[----:B------:R-:W-:Y:S08]  /*4e80*/  I2F.S16 R19, R17.H1 ;  /* 0x1000001100137306 */ /* 0x000ff00000101400 */
[----:B------:R1:W-:Y:S08]  /*4e90*/  I2F.S16 R28, R17 ;  /* 0x00000011001c7306 */ /* 0x0003f00000101400 */
[----:B------:R-:W3:Y:S01]  /*4ea0*/  I2F.S16 R48, R47 ;  /* 0x0000002f00307306 */ /* 0x000ee20000101400 */
[----:B-1----:R-:W-:-:S02]  /*4eb0*/  SEL R17, RZ, 0x200000, P6 ;  /* 0x00200000ff117807 */ /* 0x002fc40003000000 */
[----:B------:R-:W-:Y:S02]  /*4ec0*/  FSETP.GTU.AND P6, PT, R57, UR6, PT ;  /* 0x0000000639007c0b */ /* 0x000fe4000bfcc000 */
[----:B------:R-:W-:Y:S02]  /*4ed0*/  LOP3.LUT R17, R17, R42, R32, 0xfe, !PT ;  /* 0x0000002a11117212 */ /* 0x000fe400078efe20 */
[----:B------:R-:W-:Y:S01]  /*4ee0*/  SEL R56, RZ, 0x20000, P6 ;  /* 0x00020000ff387807 */ /* 0x000fe20003000000 */
[----:B------:R-:W-:Y:S01]  /*4ef0*/  I2F.S16 R39, R44.H1 ;  /* 0x1000002c00277306 */ /* 0x000fe20000101400 */
[----:B------:R-:W-:Y:S02]  /*4f00*/  SEL R57, RZ, 0x80000, P0 ;  /* 0x00080000ff397807 */ /* 0x000fe40000000000 */
[----:B------:R-:W-:Y:S01]  /*4f10*/  FSETP.GTU.AND P6, PT, R58, UR6, PT ;  /* 0x000000063a007c0b */ /* 0x000fe2000bfcc000 */
[----:B------:R-:W-:Y:S01]  /*4f20*/  FADD R58, R52, R52 ;  /* 0x00000034343a7221 */ /* 0x000fe20000000000 */
[----:B------:R-:W-:-:S02]  /*4f30*/  LOP3.LUT R37, R57, R60, R37, 0xfe, !PT ;  /* 0x0000003c39257212 */ /* 0x000fc400078efe25 */
[----:B------:R-:W-:Y:S01]  /*4f40*/  SEL R59, RZ, 0x4000, P6 ;  /* 0x00004000ff3b7807 */ /* 0x000fe20003000000 */
[----:B------:R-:W1:Y:S01]  /*4f50*/  I2F.S16 R47, R44 ;  /* 0x0000002c002f7306 */ /* 0x000e620000101400 */
[----:B------:R-:W-:Y:S02]  /*4f60*/  SEL R57, RZ, 0x10000, P1 ;  /* 0x00010000ff397807 */ /* 0x000fe40000800000 */
[----:B------:R-:W-:Y:S01]  /*4f70*/  FSETP.GTU.AND P6, PT, R67, UR6, PT ;  /* 0x0000000643007c0b */ /* 0x000fe2000bfcc000 */
[----:B------:R-:W-:Y:S01]  /*4f80*/  FADD R67, R0, R0 ;  /* 0x0000000000437221 */ /* 0x000fe20000000000 */
[----:B------:R-:W-:Y:S02]  /*4f90*/  FSETP.GTU.AND P1, PT, R58, UR6, PT ;  /* 0x000000063a007c0b */ /* 0x000fe4000bf2c000 */
[----:B------:R-:W-:Y:S01]  /*4fa0*/  FSETP.GTU.AND P0, PT, R66, UR6, PT ;  /* 0x0000000642007c0b */ /* 0x000fe2000bf0c000 */
[----:B------:R-:W4:Y:S01]  /*4fb0*/  I2F.S16 R31, R15.H1 ;  /* 0x1000000f001f7306 */ /* 0x000f220000101400 */
[----:B--2---:R-:W-:Y:S01]  /*4fc0*/  FADD R66, R51, R51 ;  /* 0x0000003333427221 */ /* 0x004fe20000000000 */
[----:B------:R-:W-:-:S02]  /*4fd0*/  SEL R0, RZ, 0x2000, P1 ;  /* 0x00002000ff007807 */ /* 0x000fc40000800000 */
[----:B------:R-:W-:Y:S01]  /*4fe0*/  FSETP.GTU.AND P1, PT, R67, UR6, PT ;  /* 0x0000000643007c0b */ /* 0x000fe2000bf2c000 */
[----:B---3--:R-:W-:Y:S01]  /*4ff0*/  FADD R67, R48, R48 ;  /* 0x0000003030437221 */ /* 0x008fe20000000000 */
[----:B------:R-:W-:Y:S01]  /*5000*/  SEL R42, RZ, 0x40000, P2 ;  /* 0x00040000ff2a7807 */ /* 0x000fe20001000000 */
[----:B-1----:R-:W-:Y:S01]  /*5010*/  FADD R47, R47, R47 ;  /* 0x0000002f2f2f7221 */ /* 0x002fe20000000000 */
[----:B------:R1:W2:Y:S01]  /*5020*/  I2F.S16 R32, R15 ;  /* 0x0000000f00207306 */ /* 0x0002a20000101400 */
[----:B------:R-:W-:Y:S02]  /*5030*/  FSETP.GTU.AND P2, PT, R74, UR6, PT ;  /* 0x000000064a007c0b */ /* 0x000fe4000bf4c000 */
[----:B------:R-:W-:Y:S02]  /*5040*/  LOP3.LUT R16, R53, R42, R16, 0xfe, !PT ;  /* 0x0000002a35107212 */ /* 0x000fe400078efe10 */
[----:B------:R-:W-:Y:S02]  /*5050*/  SEL R60, RZ, 0x4000, P2 ;  /* 0x00004000ff3c7807 */ /* 0x000fe40001000000 */
[----:B------:R-:W-:Y:S01]  /*5060*/  FSETP.GTU.AND P2, PT, R76, UR6, PT ;  /* 0x000000064c007c0b */ /* 0x000fe2000bf4c000 */
[----:B------:R-:W3:Y:S01]  /*5070*/  I2F.S16 R36, R43.H1 ;  /* 0x1000002b00247306 */ /* 0x000ee20000101400 */
[----:B-1----:R-:W-:Y:S01]  /*5080*/  SEL R15, RZ, 0x40000, P3 ;  /* 0x00040000ff0f7807 */ /* 0x002fe20001800000 */
[----:B----4-:R-:W-:Y:S01]  /*5090*/  FADD R31, R31, R31 ;  /* 0x0000001f1f1f7221 */ /* 0x010fe20000000000 */
[----:B------:R-:W-:-:S02]  /*50a0*/  FSETP.GTU.AND P3, PT, R73, UR6, PT ;  /* 0x0000000649007c0b */ /* 0x000fc4000bf6c000 */
[----:B------:R-:W-:Y:S01]  /*50b0*/  LOP3.LUT R15, R56, R15, R37, 0xfe, !PT ;  /* 0x0000000f380f7212 */ /* 0x000fe200078efe25 */
[----:B------:R-:W-:Y:S01]  /*50c0*/  FADD R37, R30, R30 ;  /* 0x0000001e1e257221 */ /* 0x000fe20000000000 */
[----:B------:R-:W-:Y:S01]  /*50d0*/  SEL R65, RZ, 0x8000, P3 ;  /* 0x00008000ff417807 */ /* 0x000fe20001800000 */
[----:B------:R-:W1:Y:S01]  /*50e0*/  I2F.S16 R41, R14.H1 ;  /* 0x1000000e00297306 */ /* 0x000e620000101400 */
[----:B------:R-:W-:Y:S01]  /*50f0*/  FSETP.GTU.AND P3, PT, R75, UR6, PT ;  /* 0x000000064b007c0b */ /* 0x000fe2000bf6c000 */
[----:B--2---:R-:W-:-:S03]  /*5100*/  FADD R56, R32, R32 ;  /* 0x0000002020387221 */ /* 0x004fc60000000000 */
[----:B------:R-:W-:Y:S02]  /*5110*/  SEL R45, RZ, 0x800, P3 ;  /* 0x00000800ff2d7807 */ /* 0x000fe40001800000 */
[----:B------:R-:W-:Y:S01]  /*5120*/  FSETP.GTU.AND P3, PT, R63, UR6, PT ;  /* 0x000000063f007c0b */ /* 0x000fe2000bf6c000 */
[----:B------:R2:W4:Y:S01]  /*5130*/  I2F.S16 R55, R14 ;  /* 0x0000000e00377306 */ /* 0x0005220000101400 */
[----:B------:R-:W-:Y:S01]  /*5140*/  FADD R63, R39, R39 ;  /* 0x00000027273f7221 */ /* 0x000fe20000000000 */
[----:B---3--:R-:W-:Y:S01]  /*5150*/  FADD R36, R36, R36 ;  /* 0x0000002424247221 */ /* 0x008fe20000000000 */
[----:B-1----:R-:W-:-:S05]  /*5160*/  FADD R41, R41, R41 ;  /* 0x0000002929297221 */ /* 0x002fca0000000000 */
[----:B------:R-:W-:Y:S01]  /*5170*/  I2F.S16 R52, R13.H1 ;  /* 0x1000000d00347306 */ /* 0x000fe20000101400 */
[----:B--2---:R-:W-:Y:S02]  /*5180*/  SEL R14, RZ, 0x10000, P0 ;  /* 0x00010000ff0e7807 */ /* 0x004fe40000000000 */
[----:B------:R-:W-:Y:S02]  /*5190*/  FSETP.GTU.AND P0, PT, R54, UR6, PT ;  /* 0x0000000636007c0b */ /* 0x000fe4000bf0c000 */
[----:B------:R-:W-:Y:S02]  /*51a0*/  SEL R54, RZ, 0x8000, P4 ;  /* 0x00008000ff367807 */ /* 0x000fe40002000000 */
[----:B------:R-:W-:Y:S01]  /*51b0*/  FSETP.GTU.AND P4, PT, R71, UR6, PT ;  /* 0x0000000647007c0b */ /* 0x000fe2000bf8c000 */
[----:B------:R1:W2:Y:S01]  /*51c0*/  I2F.S16 R58, R13 ;  /* 0x0000000d003a7306 */ /* 0x0002a20000101400 */
[----:B----4-:R-:W-:Y:S01]  /*51d0*/  FADD R55, R55, R55 ;  /* 0x0000003737377221 */ /* 0x010fe20000000000 */
[----:B------:R-:W-:-:S02]  /*51e0*/  LOP3.LUT R14, R65, R14, R16, 0xfe, !PT ;  /* 0x0000000e410e7212 */ /* 0x000fc400078efe10 */
[----:B------:R-:W-:Y:S02]  /*51f0*/  LOP3.LUT R15, R54, R57, R15, 0xfe, !PT ;  /* 0x00000039360f7212 */ /* 0x000fe400078efe0f */
[----:B------:R-:W-:Y:S02]  /*5200*/  LOP3.LUT R0, R0, R59, R14, 0xfe, !PT ;  /* 0x0000003b00007212 */ /* 0x000fe400078efe0e */
[----:B------:R-:W3:Y:S01]  /*5210*/  I2F.S16 R44, R43 ;  /* 0x0000002b002c7306 */ /* 0x000ee20000101400 */
[----:B-1----:R-:W-:Y:S02]  /*5220*/  SEL R13, RZ, 0x2000, P5 ;  /* 0x00002000ff0d7807 */ /* 0x002fe40002800000 */
[----:B------:R-:W-:Y:S02]  /*5230*/  FSETP.GTU.AND P5, PT, R66, UR6, PT ;  /* 0x0000000642007c0b */ /* 0x000fe4000bfac000 */
[----:B------:R-:W-:Y:S02]  /*5240*/  SEL R66, RZ, 0x1000, P0 ;  /* 0x00001000ff427807 */ /* 0x000fe40000000000 */
[----:B------:R-:W-:Y:S01]  /*5250*/  FSETP.GTU.AND P0, PT, R67, UR6, PT ;  /* 0x0000000643007c0b */ /* 0x000fe2000bf0c000 */
[----:B------:R-:W1:Y:S01]  /*5260*/  I2F.S16 R46, R35.H1 ;  /* 0x10000023002e7306 */ /* 0x000e620000101400 */
[----:B------:R-:W-:Y:S01]  /*5270*/  FADD R67, R50, R50 ;  /* 0x0000003232437221 */ /* 0x000fe20000000000 */
[----:B------:R-:W-:Y:S01]  /*5280*/  SEL R50, RZ, 0x800, P2 ;  /* 0x00000800ff327807 */ /* 0x000fe20001000000 */
[----:B--2---:R-:W-:Y:S01]  /*5290*/  FADD R58, R58, R58 ;  /* 0x0000003a3a3a7221 */ /* 0x004fe20000000000 */
[----:B------:R-:W-:Y:S01]  /*52a0*/  LOP3.LUT R13, R13, R60, R15, 0xfe, !PT ;  /* 0x0000003c0d0d7212 */ /* 0x000fe200078efe0f */
[----:B------:R-:W-:Y:S01]  /*52b0*/  IMAD.MOV.U32 R15, RZ, RZ, 0x8 ;  /* 0x00000008ff0f7424 */ /* 0x000fe200078e00ff */
[----:B------:R-:W-:Y:S01]  /*52c0*/  FSETP.GTU.AND P2, PT, R67, UR6, PT ;  /* 0x0000000643007c0b */ /* 0x000fe2000bf4c000 */
[----:B---3--:R-:W-:Y:S01]  /*52d0*/  FADD R44, R44, R44 ;  /* 0x0000002c2c2c7221 */ /* 0x008fe20000000000 */
[----:B------:R-:W-:Y:S01]  /*52e0*/  I2F.S16 R51, R12.H1 ;  /* 0x1000000c00337306 */ /* 0x000fe20000101400 */
[----:B------:R-:W-:Y:S01]  /*52f0*/  LOP3.LUT R45, R45, R66, R13, 0xfe, !PT ;  /* 0x000000422d2d7212 */ /* 0x000fe200078efe0d */
[----:B------:R-:W-:-:S02]  /*5300*/  IMAD.MOV.U32 R13, RZ, RZ, 0x8 ;  /* 0x00000008ff0d7424 */ /* 0x000fc400078e00ff */
[----:B-1----:R-:W-:-:S04]  /*5310*/  FADD R46, R46, R46 ;  /* 0x0000002e2e2e7221 */ /* 0x002fc80000000000 */
[----:B------:R1:W-:Y:S08]  /*5320*/  I2F.S16 R48, R12 ;  /* 0x0000000c00307306 */ /* 0x0003f00000101400 */
[----:B------:R-:W2:Y:S01]  /*5330*/  I2F.S16 R62, R35 ;  /* 0x00000023003e7306 */ /* 0x000ea20000101400 */
[----:B-1----:R-:W-:Y:S02]  /*5340*/  SEL R12, RZ, 0x400, P6 ;  /* 0x00000400ff0c7807 */ /* 0x002fe40003000000 */
[----:B------:R-:W-:-:S02]  /*5350*/  FSETP.GTU.AND P6, PT, R68, UR6, PT ;  /* 0x0000000644007c0b */ /* 0x000fc4000bfcc000 */
[----:B------:R-:W-:Y:S02]  /*5360*/  SEL R68, RZ, 0x400, P5 ;  /* 0x00000400ff447807 */ /* 0x000fe40002800000 */
[----:B------:R-:W-:Y:S01]  /*5370*/  FSETP.GTU.AND P5, PT, R63, UR6, PT ;  /* 0x000000063f007c0b */ /* 0x000fe2000bfac000 */
[----:B------:R-:W1:Y:S01]  /*5380*/  I2F.S16 R40, R34.H1 ;  /* 0x1000002200287306 */ /* 0x000e620000101400 */
[----:B------:R-:W-:Y:S02]  /*5390*/  SEL R63, RZ, 0x200, P1 ;  /* 0x00000200ff3f7807 */ /* 0x000fe40000800000 */
[----:B------:R-:W-:Y:S02]  /*53a0*/  FSETP.GTU.AND P1, PT, R47, UR6, PT ;  /* 0x000000062f007c0b */ /* 0x000fe4000bf2c000 */
[----:B------:R-:W-:Y:S02]  /*53b0*/  SEL R47, RZ, 0x200, P0 ;  /* 0x00000200ff2f7807 */ /* 0x000fe40000000000 */
[----:B------:R-:W-:Y:S01]  /*53c0*/  FSETP.GTU.AND P0, PT, R24, UR6, PT ;  /* 0x0000000618007c0b */ /* 0x000fe2000bf0c000 */
[----:B------:R-:W3:Y:S01]  /*53d0*/  I2F.S16 R43, R34 ;  /* 0x00000022002b7306 */ /* 0x000ee20000101400 */
[----:B--2---:R-:W-:Y:S01]  /*53e0*/  FADD R62, R62, R62 ;  /* 0x0000003e3e3e7221 */ /* 0x004fe20000000000 */
[----:B------:R-:W-:-:S02]  /*53f0*/  LOP3.LUT R12, R63, R12, R45, 0xfe, !PT ;  /* 0x0000000c3f0c7212 */ /* 0x000fc400078efe2d */
[----:B------:R-:W-:Y:S02]  /*5400*/  SEL R67, RZ, 0x100000, P0 ;  /* 0x00100000ff437807 */ /* 0x000fe40000000000 */
[----:B------:R-:W-:Y:S01]  /*5410*/  FSETP.GTU.AND P0, PT, R25, UR6, PT ;  /* 0x0000000619007c0b */ /* 0x000fe2000bf0c000 */
[----:B-1----:R-:W-:Y:S01]  /*5420*/  FADD R40, R40, R40 ;  /* 0x0000002828287221 */ /* 0x002fe20000000000 */
[----:B------:R-:W-:Y:S01]  /*5430*/  I2F.S16 R35, R69.H1 ;  /* 0x1000004500237306 */ /* 0x000fe20000101400 */
[----:B---3--:R-:W-:-:S07]  /*5440*/  FADD R43, R43, R43 ;  /* 0x0000002b2b2b7221 */ /* 0x008fce0000000000 */
[----:B------:R1:W-:Y:S08]  /*5450*/  I2F.S16 R34, R69 ;  /* 0x0000004500227306 */ /* 0x0003f00000101400 */
[----:B------:R-:W2:Y:S01]  /*5460*/  I2F.S16 R33, R11.H1 ;  /* 0x1000000b00217306 */ /* 0x000ea20000101400 */
[----:B-1----:R-:W-:Y:S01]  /*5470*/  FADD R69, R49, R49 ;  /* 0x0000003131457221 */ /* 0x002fe20000000000 */
[----:B------:R-:W-:-:S04]  /*5480*/  SEL R49, RZ, 0x1000, P4 ;  /* 0x00001000ff317807 */ /* 0x000fc80002000000 */
[----:B------:R-:W-:Y:S02]  /*5490*/  FSETP.GTU.AND P4, PT, R69, UR6, PT ;  /* 0x0000000645007c0b */ /* 0x000fe4000bf8c000 */
[----:B------:R1:W3:Y:S01]  /*54a0*/  I2F.S16 R39, R11 ;  /* 0x0000000b00277306 */ /* 0x0002e20000101400 */
[----:B------:R-:W-:Y:S02]  /*54b0*/  LOP3.LUT R49, R50, R49, R0, 0xfe, !PT ;  /* 0x0000003132317212 */ /* 0x000fe400078efe00 */
[----:B------:R-:W4:Y:S02]  /*54c0*/  S2R R0, SR_LANEID ;  /* 0x0000000000007919 */ /* 0x000f240000000000 */
[----:B------:R-:W-:Y:S01]  /*54d0*/  LOP3.LUT R47, R47, R68, R49, 0xfe, !PT ;  /* 0x000000442f2f7212 */ /* 0x000fe200078efe31 */
[----:B--2---:R-:W-:Y:S02]  /*54e0*/  FADD R33, R33, R33 ;  /* 0x0000002121217221 */ /* 0x004fe40000000000 */
[----:B------:R-:W2:Y:S01]  /*54f0*/  I2F.S16 R24, R10.H1 ;  /* 0x1000000a00187306 */ /* 0x000ea20000101400 */
[----:B-1----:R-:W-:-:S02]  /*5500*/  SEL R11, RZ, 0x100, P4 ;  /* 0x00000100ff0b7807 */ /* 0x002fc40002000000 */
[----:B------:R-:W-:Y:S02]  /*5510*/  FSETP.GTU.AND P4, PT, R36, UR6, PT ;  /* 0x0000000624007c0b */ /* 0x000fe4000bf8c000 */
[----:B------:R-:W-:Y:S02]  /*5520*/  SEL R36, RZ, 0x80000, P0 ;  /* 0x00080000ff247807 */ /* 0x000fe40000000000 */
[----:B------:R-:W-:Y:S01]  /*5530*/  FSETP.GTU.AND P0, PT, R44, UR6, PT ;  /* 0x000000062c007c0b */ /* 0x000fe2000bf0c000 */
[----:B------:R1:W5:Y:S01]  /*5540*/  I2F.S16 R25, R10 ;  /* 0x0000000a00197306 */ /* 0x0003620000101400 */
[----:B------:R-:W-:Y:S01]  /*5550*/  FADD R44, R61, R61 ;  /* 0x0000003d3d2c7221 */ /* 0x000fe20000000000 */
[----:B------:R-:W-:Y:S01]  /*5560*/  SEL R61, RZ, 0x100, P3 ;  /* 0x00000100ff3d7807 */ /* 0x000fe20001800000 */
[----:B---3--:R-:W-:Y:S01]  /*5570*/  FADD R39, R39, R39 ;  /* 0x0000002727277221 */ /* 0x008fe20000000000 */
[----:B------:R-:W-:Y:S02]  /*5580*/  FSETP.GTU.AND P3, PT, R38, UR6, PT ;  /* 0x0000000626007c0b */ /* 0x000fe4000bf6c000 */
[----:B------:R-:W-:Y:S01]  /*5590*/  SEL R38, RZ, 0x80, P2 ;  /* 0x00000080ff267807 */ /* 0x000fe20001000000 */
[----:B--2---:R-:W-:Y:S01]  /*55a0*/  FADD R24, R24, R24 ;  /* 0x0000001818187221 */ /* 0x004fe20000000000 */
[----:B------:R-:W-:Y:S01]  /*55b0*/  LOP3.LUT R29, R36, R67, R29, 0xfe, !PT ;  /* 0x00000043241d7212 */ /* 0x000fe200078efe1d */
[----:B------:R-:W2:Y:S01]  /*55c0*/  I2F.S16 R30, R5.H1 ;  /* 0x10000005001e7306 */ /* 0x000ea20000101400 */
[----:B-1----:R-:W-:-:S02]  /*55d0*/  SEL R10, RZ, 0x80, P6 ;  /* 0x00000080ff0a7807 */ /* 0x002fc40003000000 */
[----:B------:R-:W-:Y:S01]  /*55e0*/  FSETP.GTU.AND P6, PT, R46, UR6, PT ;  /* 0x000000062e007c0b */ /* 0x000fe2000bfcc000 */
[----:B------:R-:W-:Y:S01]  /*55f0*/  FADD R46, R23, R23 ;  /* 0x00000017172e7221 */ /* 0x000fe20000000000 */
[----:B------:R-:W-:Y:S01]  /*5600*/  SEL R23, RZ, 0x40, P1 ;  /* 0x00000040ff177807 */ /* 0x000fe20000800000 */
[----:B-----5:R-:W-:Y:S01]  /*5610*/  FADD R42, R25, R25 ;  /* 0x00000019192a7221 */ /* 0x020fe20000000000 */
[----:B------:R-:W-:Y:S01]  /*5620*/  FSETP.GTU.AND P2, PT, R44, UR6, PT ;  /* 0x000000062c007c0b */ /* 0x000fe2000bf4c000 */
[----:B------:R-:W-:Y:S01]  /*5630*/  I2F.S16 R36, R9.H1 ;  /* 0x1000000900247306 */ /* 0x000fe20000101400 */
[----:B------:R-:W-:Y:S02]  /*5640*/  FSETP.GTU.AND P1, PT, R40, UR6, PT ;  /* 0x0000000628007c0b */ /* 0x000fe4000bf2c000 */
[----:B------:R-:W-:Y:S02]  /*5650*/  SEL R40, RZ, 0x20, P4 ;  /* 0x00000020ff287807 */ /* 0x000fe40002000000 */
[----:B------:R-:W-:-:S02]  /*5660*/  FSETP.GTU.AND P4, PT, R46, UR6, PT ;  /* 0x000000062e007c0b */ /* 0x000fc4000bf8c000 */
[----:B------:R-:W-:Y:S01]  /*5670*/  SEL R67, RZ, 0x40, P5 ;  /* 0x00000040ff437807 */ /* 0x000fe20002800000 */
[----:B------:R1:W3:Y:S01]  /*5680*/  I2F.S16 R44, R9 ;  /* 0x00000009002c7306 */ /* 0x0002e20000101400 */
[----:B------:R-:W-:Y:S01]  /*5690*/  FSETP.GTU.AND P5, PT, R62, UR6, PT ;  /* 0x000000063e007c0b */ /* 0x000fe2000bfac000 */
[----:B--2---:R-:W-:Y:S01]  /*56a0*/  FADD R30, R30, R30 ;  /* 0x0000001e1e1e7221 */ /* 0x004fe20000000000 */
[----:B------:R-:W-:Y:S02]  /*56b0*/  LOP3.LUT R11, R38, R11, R12, 0xfe, !PT ;  /* 0x0000000b260b7212 */ /* 0x000fe400078efe0c */
[----:B------:R-:W-:Y:S02]  /*56c0*/  SEL R69, RZ, 0x8, P5 ;  /* 0x00000008ff457807 */ /* 0x000fe40002800000 */
[----:B------:R-:W-:Y:S01]  /*56d0*/  LOP3.LUT R10, R10, R61, R47, 0xfe, !PT ;  /* 0x0000003d0a0a7212 */ /* 0x000fe200078efe2f */
[----:B------:R-:W2:Y:S01]  /*56e0*/  I2F.S16 R46, R8.H1 ;  /* 0x10000008002e7306 */ /* 0x000ea20000101400 */
[----:B-1----:R-:W-:Y:S01]  /*56f0*/  FADD R9, R22, R22 ;  /* 0x0000001616097221 */ /* 0x002fe20000000000 */
[----:B------:R-:W-:-:S02]  /*5700*/  SEL R22, RZ, 0x20, P0 ;  /* 0x00000020ff167807 */ /* 0x000fc40000000000 */
[----:B------:R-:W-:Y:S02]  /*5710*/  FSETP.GTU.AND P0, PT, R43, UR6, PT ;  /* 0x000000062b007c0b */ /* 0x000fe4000bf0c000 */
[----:B------:R-:W-:Y:S01]  /*5720*/  SEL R43, RZ, 0x100000, P4 ;  /* 0x00100000ff2b7807 */ /* 0x000fe20002000000 */
[----:B---3--:R-:W-:Y:S01]  /*5730*/  FADD R44, R44, R44 ;  /* 0x0000002c2c2c7221 */ /* 0x008fe20000000000 */
[----:B------:R-:W-:Y:S02]  /*5740*/  FSETP.GTU.AND P4, PT, R9, UR6, PT ;  /* 0x0000000609007c0b */ /* 0x000fe4000bf8c000 */
[----:B------:R1:W-:Y:S01]  /*5750*/  I2F.S16 R9, R8 ;  /* 0x0000000800097306 */ /* 0x0003e20000101400 */
[----:B------:R-:W-:Y:S02]  /*5760*/  SEL R20, RZ, 0x4, P0 ;  /* 0x00000004ff147807 */ /* 0x000fe40000000000 */
[----:B------:R-:W-:Y:S02]  /*5770*/  SEL R62, RZ, 0x80000, P4 ;  /* 0x00080000ff3e7807 */ /* 0x000fe40002000000 */
[----:B------:R-:W-:Y:S01]  /*5780*/  FSETP.GTU.AND P4, PT, R64, UR6, PT ;  /* 0x0000000640007c0b */ /* 0x000fe2000bf8c000 */
[----:B------:R-:W-:Y:S01]  /*5790*/  FADD R64, R34, R34 ;  /* 0x0000002222407221 */ /* 0x000fe20000000000 */
[----:B------:R-:W-:Y:S01]  /*57a0*/  LOP3.LUT R17, R62, R43, R17, 0xfe, !PT ;  /* 0x0000002b3e117212 */ /* 0x000fe200078efe11 */
[----:B------:R-:W-:Y:S01]  /*57b0*/  FADD R62, R35, R35 ;  /* 0x00000023233e7221 */ /* 0x000fe20000000000 */
[----:B------:R-:W-:Y:S01]  /*57c0*/  SEL R34, RZ, 0x8, P6 ;  /* 0x00000008ff227807 */ /* 0x000fe20003000000 */
[----:B------:R-:W3:Y:S01]  /*57d0*/  I2F.S16 R43, R7.H1 ;  /* 0x10000007002b7306 */ /* 0x000ee20000101400 */
[----:B------:R-:W-:Y:S01]  /*57e0*/  FSETP.GTU.AND P6, PT, R64, UR6, PT ;  /* 0x0000000640007c0b */ /* 0x000fe2000bfcc000 */
[----:B------:R-:W-:Y:S01]  /*57f0*/  FADD R64, R26, R26 ;  /* 0x0000001a1a407221 */ /* 0x000fe20000000000 */
[----:B-1----:R-:W-:Y:S01]  /*5800*/  SEL R8, RZ, 0x10, P2 ;  /* 0x00000010ff087807 */ /* 0x002fe20001000000 */
[----:B--2---:R-:W-:Y:S01]  /*5810*/  FADD R46, R46, R46 ;  /* 0x0000002e2e2e7221 */ /* 0x004fe20000000000 */
[----:B------:R-:W-:Y:S01]  /*5820*/  FSETP.GTU.AND P2, PT, R62, UR6, PT ;  /* 0x000000063e007c0b */ /* 0x000fe2000bf4c000 */
[----:B------:R-:W-:Y:S01]  /*5830*/  FADD R62, R21, R21 ;  /* 0x00000015153e7221 */ /* 0x000fe20000000000 */
[----:B------:R-:W-:Y:S01]  /*5840*/  SEL R26, RZ, 0x4, P1 ;  /* 0x00000004ff1a7807 */ /* 0x000fe20000800000 */
[----:B------:R1:W-:Y:S01]  /*5850*/  I2F.S16 R21, R7 ;  /* 0x0000000700157306 */ /* 0x0003e20000101400 */
[----:B------:R-:W-:-:S02]  /*5860*/  SEL R35, RZ, 0x10, P3 ;  /* 0x00000010ff237807 */ /* 0x000fc40001800000 */
[----:B------:R-:W-:Y:S01]  /*5870*/  FSETP.GTU.AND P1, PT, R64, UR6, PT ;  /* 0x0000000640007c0b */ /* 0x000fe2000bf2c000 */
[----:B------:R-:W-:Y:S01]  /*5880*/  FADD R64, R19, R19 ;  /* 0x0000001313407221 */ /* 0x000fe20000000000 */
[----:B------:R-:W-:Y:S02]  /*5890*/  FSETP.GTU.AND P3, PT, R77, UR6, PT ;  /* 0x000000064d007c0b */ /* 0x000fe4000bf6c000 */
[----:B------:R-:W-:Y:S01]  /*58a0*/  FSETP.GTU.AND P5, PT, R62, UR6, PT ;  /* 0x000000063e007c0b */ /* 0x000fe2000bfac000 */
[----:B------:R-:W-:Y:S01]  /*58b0*/  FADD R62, R27, R27 ;  /* 0x0000001b1b3e7221 */ /* 0x000fe20000000000 */
[----:B-1----:R-:W-:Y:S01]  /*58c0*/  SEL R7, RZ, 0x2, P3 ;  /* 0x00000002ff077807 */ /* 0x002fe20001800000 */
[----:B------:R-:W1:Y:S01]  /*58d0*/  I2F.S16 R27, R6.H1 ;  /* 0x10000006001b7306 */ /* 0x000e620000101400 */
[----:B------:R-:W-:Y:S01]  /*58e0*/  FSETP.GTU.AND P3, PT, R64, UR6, PT ;  /* 0x0000000640007c0b */ /* 0x000fe2000bf6c000 */
[----:B------:R-:W-:Y:S01]  /*58f0*/  FADD R64, R28, R28 ;  /* 0x0000001c1c407221 */ /* 0x000fe20000000000 */
[----:B------:R-:W-:Y:S01]  /*5900*/  FSETP.GTU.AND P0, PT, R70, UR6, PT ;  /* 0x0000000646007c0b */ /* 0x000fe2000bf0c000 */
[----:B------:R-:W-:Y:S01]  /*5910*/  FADD R70, R18, R18 ;  /* 0x0000001212467221 */ /* 0x000fe20000000000 */
[----:B------:R-:W-:Y:S01]  /*5920*/  SEL R19, RZ, 0x2, P4 ;  /* 0x00000002ff137807 */ /* 0x000fe20002000000 */
[----:B---3--:R-:W-:Y:S01]  /*5930*/  FADD R43, R43, R43 ;  /* 0x0000002b2b2b7221 */ /* 0x008fe20000000000 */
[----:B------:R-:W-:Y:S01]  /*5940*/  FSETP.GTU.AND P4, PT, R62, UR6, PT ;  /* 0x000000063e007c0b */ /* 0x000fe2000bf8c000 */
[----:B------:R2:W-:Y:S01]  /*5950*/  I2F.S16 R28, R6 ;  /* 0x00000006001c7306 */ /* 0x0005e20000101400 */
[----:B------:R-:W-:-:S02]  /*5960*/  SEL R62, RZ, 0x40000, P5 ;  /* 0x00040000ff3e7807 */ /* 0x000fc40002800000 */
[----:B------:R-:W-:Y:S01]  /*5970*/  FSETP.GTU.AND P5, PT, R64, UR6, PT ;  /* 0x0000000640007c0b */ /* 0x000fe2000bfac000 */
[----:B------:R-:W-:Y:S01]  /*5980*/  FADD R64, R52, R52 ;  /* 0x0000003434407221 */ /* 0x000fe20000000000 */
[----:B------:R-:W-:Y:S02]  /*5990*/  SEL R32, RZ, 0x20000, P4 ;  /* 0x00020000ff207807 */ /* 0x000fe40002000000 */
[----:B------:R-:W-:Y:S02]  /*59a0*/  SEL R52, RZ, 0x10000, P5 ;  /* 0x00010000ff347807 */ /* 0x000fe40002800000 */
[----:B--2---:R-:W-:Y:S02]  /*59b0*/  SEL R6, RZ, 0x20000, P0 ;  /* 0x00020000ff067807 */ /* 0x004fe40000000000 */
[----:B------:R-:W-:Y:S02]  /*59c0*/  FSETP.GTU.AND P0, PT, R37, UR6, PT ;  /* 0x0000000625007c0b */ /* 0x000fe4000bf0c000 */
[----:B------:R-:W-:Y:S01]  /*59d0*/  FSETP.GTU.AND P4, PT, R31, UR6, PT ;  /* 0x000000061f007c0b */ /* 0x000fe2000bf8c000 */
[----:B------:R-:W2:Y:S01]  /*59e0*/  I2F.S16 R37, R5 ;  /* 0x0000000500257306 */ /* 0x000ea20000101400 */
[----:B------:R-:W-:-:S02]  /*59f0*/  FSETP.GTU.AND P5, PT, R41, UR6, PT ;  /* 0x0000000629007c0b */ /* 0x000fc4000bfac000 */
[----:B------:R-:W-:Y:S02]  /*5a00*/  SEL R41, RZ, 0x8000, P0 ;  /* 0x00008000ff297807 */ /* 0x000fe40000000000 */
[----:B------:R-:W-:Y:S02]  /*5a10*/  SEL R18, RZ, 0x40000, P1 ;  /* 0x00040000ff127807 */ /* 0x000fe40000800000 */
[----:B------:R-:W-:Y:S01]  /*5a20*/  FSETP.GTU.AND P0, PT, R64, UR6, PT ;  /* 0x0000000640007c0b */ /* 0x000fe2000bf0c000 */
[----:B------:R-:W-:Y:S01]  /*5a30*/  FADD R64, R51, R51 ;  /* 0x0000003333407221 */ /* 0x000fe20000000000 */
[----:B------:R-:W-:Y:S01]  /*5a40*/  FSETP.GTU.AND P1, PT, R70, UR6, PT ;  /* 0x0000000646007c0b */ /* 0x000fe2000bf2c000 */
[----:B-1----:R-:W-:Y:S01]  /*5a50*/  FADD R70, R27, R27 ;  /* 0x0000001b1b467221 */ /* 0x002fe20000000000 */
[----:B------:R-:W-:Y:S02]  /*5a60*/  SEL R31, RZ, 0x10000, P3 ;  /* 0x00010000ff1f7807 */ /* 0x000fe40001800000 */
[----:B------:R-:W-:-:S02]  /*5a70*/  FSETP.GTU.AND P3, PT, R56, UR6, PT ;  /* 0x0000000638007c0b */ /* 0x000fc4000bf6c000 */
[----:B------:R-:W-:Y:S01]  /*5a80*/  SEL R51, RZ, 0x4000, P4 ;  /* 0x00004000ff337807 */ /* 0x000fe20002000000 */
[----:B--2---:R-:W-:Y:S01]  /*5a90*/  FADD R37, R37, R37 ;  /* 0x0000002525257221 */ /* 0x004fe20000000000 */
[----:B------:R-:W-:Y:S01]  /*5aa0*/  FSETP.GTU.AND P4, PT, R58, UR6, PT ;  /* 0x000000063a007c0b */ /* 0x000fe2000bf8c000 */
[----:B------:R-:W-:Y:S01]  /*5ab0*/  FADD R58, R48, R48 ;  /* 0x00000030303a7221 */ /* 0x000fe20000000000 */
[----:B------:R-:W-:Y:S01]  /*5ac0*/  SEL R56, RZ, 0x8000, P1 ;  /* 0x00008000ff387807 */ /* 0x000fe20000800000 */
[----:B------:R-:W1:Y:S01]  /*5ad0*/  I2F.S16 R48, R4 ;  /* 0x0000000400307306 */ /* 0x000e620000101400 */
[----:B------:R-:W-:Y:S02]  /*5ae0*/  FSETP.GTU.AND P1, PT, R55, UR6, PT ;  /* 0x0000000637007c0b */ /* 0x000fe4000bf2c000 */
[----:B------:R-:W-:Y:S02]  /*5af0*/  SEL R5, RZ, 0x4000, P3 ;  /* 0x00004000ff057807 */ /* 0x000fe40001800000 */
[----:B------:R-:W-:-:S02]  /*5b00*/  FSETP.GTU.AND P3, PT, R64, UR6, PT ;  /* 0x0000000640007c0b */ /* 0x000fc4000bf6c000 */
[----:B------:R-:W-:Y:S01]  /*5b10*/  SEL R64, RZ, 0x2000, P5 ;  /* 0x00002000ff407807 */ /* 0x000fe20002800000 */
[----:B------:R2:W3:Y:S01]  /*5b20*/  I2F.S16 R55, R4.H1 ;  /* 0x1000000400377306 */ /* 0x0004e20000101400 */
[----:B------:R-:W-:Y:S02]  /*5b30*/  FSETP.GTU.AND P5, PT, R58, UR6, PT ;  /* 0x000000063a007c0b */ /* 0x000fe4000bfac000 */
[----:B------:R-:W-:Y:S02]  /*5b40*/  SEL R58, RZ, 0x2000, P1 ;  /* 0x00002000ff3a7807 */ /* 0x000fe40000800000 */
[----:B------:R-:W-:Y:S02]  /*5b50*/  FSETP.GTU.AND P1, PT, R33, UR6, PT ;  /* 0x0000000621007c0b */ /* 0x000fe4000bf2c000 */
[----:B------:R-:W-:Y:S01]  /*5b60*/  SEL R25, RZ, 0x1000, P0 ;  /* 0x00001000ff197807 */ /* 0x000fe20000000000 */
[----:B------:R-:W-:Y:S01]  /*5b70*/  I2F.S16 R33, R3.H1 ;  /* 0x1000000300217306 */ /* 0x000fe20000101400 */
[----:B--2---:R-:W-:Y:S01]  /*5b80*/  SEL R4, RZ, 0x1000, P4 ;  /* 0x00001000ff047807 */ /* 0x004fe20002000000 */
[----:B-1----:R-:W-:Y:S01]  /*5b90*/  FADD R48, R48, R48 ;  /* 0x0000003030307221 */ /* 0x002fe20000000000 */
[----:B------:R-:W-:Y:S01]  /*5ba0*/  FSETP.GTU.AND P0, PT, R39, UR6, PT ;  /* 0x0000000627007c0b */ /* 0x000fe2000bf0c000 */
[----:B------:R-:W-:Y:S01]  /*5bb0*/  FADD R39, R36, R36 ;  /* 0x0000002424277221 */ /* 0x000fe20000000000 */
[----:B------:R-:W-:-:S02]  /*5bc0*/  FSETP.GTU.AND P4, PT, R24, UR6, PT ;  /* 0x0000000618007c0b */ /* 0x000fc4000bf8c000 */
[----:B------:R-:W-:Y:S01]  /*5bd0*/  SEL R24, RZ, 0x800, P3 ;  /* 0x00000800ff187807 */ /* 0x000fe20001800000 */
[----:B------:R1:W-:Y:S01]  /*5be0*/  I2F.S16 R36, R3 ;  /* 0x0000000300247306 */ /* 0x0003e20000101400 */
[----:B------:R-:W-:Y:S01]  /*5bf0*/  FSETP.GTU.AND P3, PT, R42, UR6, PT ;  /* 0x000000062a007c0b */ /* 0x000fe2000bf6c000 */
[----:B---3--:R-:W-:Y:S01]  /*5c00*/  FADD R55, R55, R55 ;  /* 0x0000003737377221 */ /* 0x008fe20000000000 */
[----:B------:R-:W-:Y:S02]  /*5c10*/  SEL R42, RZ, 0x400, P1 ;  /* 0x00000400ff2a7807 */ /* 0x000fe40000800000 */
[----:B------:R-:W-:Y:S01]  /*5c20*/  FSETP.GTU.AND P1, PT, R44, UR6, PT ;  /* 0x000000062c007c0b */ /* 0x000fe2000bf2c000 */
[----:B------:R-:W-:Y:S01]  /*5c30*/  FADD R44, R9, R9 ;  /* 0x00000009092c7221 */ /* 0x000fe20000000000 */
[----:B------:R-:W-:Y:S01]  /*5c40*/  SEL R53, RZ, 0x800, P5 ;  /* 0x00000800ff357807 */ /* 0x000fe20002800000 */
[----:B------:R-:W-:Y:S01]  /*5c50*/  I2F.S16 R9, R2.H1 ;  /* 0x1000000200097306 */ /* 0x000fe20000101400 */
[----:B------:R-:W-:-:S02]  /*5c60*/  FSETP.GTU.AND P5, PT, R39, UR6, PT ;  /* 0x0000000627007c0b */ /* 0x000fc4000bfac000 */
[----:B------:R-:W-:Y:S02]  /*5c70*/  SEL R39, RZ, 0x400, P0 ;  /* 0x00000400ff277807 */ /* 0x000fe40000000000 */
[----:B------:R-:W-:Y:S01]  /*5c80*/  FSETP.GTU.AND P0, PT, R46, UR6, PT ;  /* 0x000000062e007c0b */ /* 0x000fe2000bf0c000 */
[----:B------:R-:W-:Y:S01]  /*5c90*/  FADD R46, R21, R21 ;  /* 0x00000015152e7221 */ /* 0x000fe20000000000 */
[----:B-1----:R-:W-:Y:S01]  /*5ca0*/  SEL R3, RZ, 0x200, P4 ;  /* 0x00000200ff037807 */ /* 0x002fe20002000000 */
[----:B------:R1:W2:Y:S01]  /*5cb0*/  I2F.S16 R21, R2 ;  /* 0x0000000200157306 */ /* 0x0002a20000101400 */
[----:B------:R-:W-:Y:S02]  /*5cc0*/  FSETP.GTU.AND P4, PT, R44, UR6, PT ;  /* 0x000000062c007c0b */ /* 0x000fe4000bf8c000 */
[----:B------:R-:W-:Y:S02]  /*5cd0*/  SEL R44, RZ, 0x200, P3 ;  /* 0x00000200ff2c7807 */ /* 0x000fe40001800000 */
[----:B------:R-:W-:-:S02]  /*5ce0*/  FSETP.GTU.AND P3, PT, R43, UR6, PT ;  /* 0x000000062b007c0b */ /* 0x000fc4000bf6c000 */
[----:B------:R-:W-:Y:S02]  /*5cf0*/  SEL R43, RZ, 0x100, P5 ;  /* 0x00000100ff2b7807 */ /* 0x000fe40002800000 */
[----:B------:R-:W-:Y:S02]  /*5d00*/  LOP3.LUT R17, R32, R18, R17, 0xfe, !PT ;  /* 0x0000001220117212 */ /* 0x000fe400078efe11 */
[----:B------:R-:W-:Y:S01]  /*5d10*/  FSETP.GTU.AND P5, PT, R46, UR6, PT ;  /* 0x000000062e007c0b */ /* 0x000fe2000bfac000 */
[----:B------:R-:W-:Y:S01]  /*5d20*/  FADD R46, R28, R28 ;  /* 0x0000001c1c2e7221 */ /* 0x000fe20000000000 */
[----:B------:R-:W-:Y:S02]  /*5d30*/  LOP3.LUT R6, R6, R62, R29, 0xfe, !PT ;  /* 0x0000003e06067212 */ /* 0x000fe400078efe1d */
[----:B------:R-:W-:Y:S01]  /*5d40*/  LOP3.LUT R41, R41, R52, R17, 0xfe, !PT ;  /* 0x0000003429297212 */ /* 0x000fe200078efe11 */
[----:B------:R-:W3:Y:S01]  /*5d50*/  I2F.S16 R29, R72.H1 ;  /* 0x10000048001d7306 */ /* 0x000ee20000101400 */
[----:B-1----:R-:W-:Y:S01]  /*5d60*/  SEL R2, RZ, 0x80, P4 ;  /* 0x00000080ff027807 */ /* 0x002fe20002000000 */
[----:B--2---:R-:W-:Y:S01]  /*5d70*/  FADD R62, R21, R21 ;  /* 0x00000015153e7221 */ /* 0x004fe20000000000 */
[----:B------:R-:W-:-:S02]  /*5d80*/  LOP3.LUT R6, R56, R31, R6, 0xfe, !PT ;  /* 0x0000001f38067212 */ /* 0x000fc400078efe06 */
[----:B------:R-:W-:Y:S02]  /*5d90*/  SEL R28, RZ, 0x80, P0 ;  /* 0x00000080ff1c7807 */ /* 0x000fe40000000000 */
[----:B------:R-:W-:Y:S02]  /*5da0*/  FSETP.GTU.AND P4, PT, R30, UR6, PT ;  /* 0x000000061e007c0b */ /* 0x000fe4000bf8c000 */
[----:B------:R-:W-:Y:S02]  /*5db0*/  SEL R27, RZ, 0x100, P1 ;  /* 0x00000100ff1b7807 */ /* 0x000fe40000800000 */
[----:B------:R-:W-:Y:S02]  /*5dc0*/  FSETP.GTU.AND P0, PT, R46, UR6, PT ;  /* 0x000000062e007c0b */ /* 0x000fe4000bf0c000 */
[----:B------:R-:W-:Y:S01]  /*5dd0*/  SEL R30, RZ, 0x40, P3 ;  /* 0x00000040ff1e7807 */ /* 0x000fe20001800000 */
[----:B------:R-:W1:Y:S01]  /*5de0*/  I2F.S16 R46, R72 ;  /* 0x00000048002e7306 */ /* 0x000e620000101400 */
[----:B------:R-:W-:Y:S01]  /*5df0*/  FSETP.GTU.AND P1, PT, R70, UR6, PT ;  /* 0x0000000646007c0b */ /* 0x000fe2000bf2c000 */
[----:B---3--:R-:W-:Y:S01]  /*5e00*/  FADD R29, R29, R29 ;  /* 0x0000001d1d1d7221 */ /* 0x008fe20000000000 */
[----:B------:R-:W-:-:S02]  /*5e10*/  FSETP.GTU.AND P3, PT, R37, UR6, PT ;  /* 0x0000000625007c0b */ /* 0x000fc4000bf6c000 */
[----:B------:R-:W-:Y:S02]  /*5e20*/  LOP3.LUT R5, R58, R5, R41, 0xfe, !PT ;  /* 0x000000053a057212 */ /* 0x000fe400078efe29 */
[----:B------:R-:W-:Y:S02]  /*5e30*/  SEL R37, RZ, 0x40, P5 ;  /* 0x00000040ff257807 */ /* 0x000fe40002800000 */
[----:B------:R-:W-:Y:S02]  /*5e40*/  LOP3.LUT R51, R64, R51, R6, 0xfe, !PT ;  /* 0x0000003340337212 */ /* 0x000fe400078efe06 */
[----:B------:R-:W-:Y:S01]  /*5e50*/  FSETP.GTU.AND P5, PT, R55, UR6, PT ;  /* 0x0000000637007c0b */ /* 0x000fe2000bfac000 */
[----:B------:R-:W-:Y:S01]  /*5e60*/  FADD R55, R33, R33 ;  /* 0x0000002121377221 */ /* 0x000fe20000000000 */
[----:B------:R-:W-:Y:S02]  /*5e70*/  SEL R33, RZ, 0x20, P1 ;  /* 0x00000020ff217807 */ /* 0x000fe40000800000 */
[----:B------:R-:W-:-:S02]  /*5e80*/  LOP3.LUT R4, R53, R4, R5, 0xfe, !PT ;  /* 0x0000000435047212 */ /* 0x000fc400078efe05 */
[----:B------:R-:W-:Y:S01]  /*5e90*/  FSETP.GTU.AND P1, PT, R48, UR6, PT ;  /* 0x0000000630007c0b */ /* 0x000fe2000bf2c000 */
[----:B------:R-:W-:Y:S01]  /*5ea0*/  FADD R48, R36, R36 ;  /* 0x0000002424307221 */ /* 0x000fe20000000000 */
[----:B------:R-:W-:Y:S02]  /*5eb0*/  LOP3.LUT R24, R24, R25, R51, 0xfe, !PT ;  /* 0x0000001918187212 */ /* 0x000fe400078efe33 */
[----:B------:R-:W-:Y:S02]  /*5ec0*/  SEL R36, RZ, 0x20, P0 ;  /* 0x00000020ff247807 */ /* 0x000fe40000000000 */
[----:B------:R-:W-:Y:S01]  /*5ed0*/  FSETP.GTU.AND P0, PT, R55, UR6, PT ;  /* 0x0000000637007c0b */ /* 0x000fe2000bf0c000 */
[----:B------:R-:W-:Y:S01]  /*5ee0*/  FADD R55, R9, R9 ;  /* 0x0000000909377221 */ /* 0x000fe20000000000 */
[----:B------:R-:W-:Y:S01]  /*5ef0*/  LOP3.LUT R39, R44, R39, R4, 0xfe, !PT ;  /* 0x000000272c277212 */ /* 0x000fe200078efe04 */
[----:B----4-:R-:W-:Y:S01]  /*5f00*/  VIADD R4, R0, 0x20 ;  /* 0x0000002000047836 */ /* 0x010fe20000000000 */
[----:B------:R-:W-:-:S02]  /*5f10*/  LOP3.LUT R3, R3, R42, R24, 0xfe, !PT ;  /* 0x0000002a03037212 */ /* 0x000fc400078efe18 */
[----:B------:R-:W-:Y:S02]  /*5f20*/  LOP3.LUT R2, R2, R27, R39, 0xfe, !PT ;  /* 0x0000001b02027212 */ /* 0x000fe400078efe27 */
[----:B------:R-:W-:Y:S02]  /*5f30*/  LOP3.LUT R40, R40, R67, R11, 0xfe, !PT ;  /* 0x0000004328287212 */ /* 0x000fe400078efe0b */
[----:B------:R-:W-:Y:S02]  /*5f40*/  SEL R9, RZ, 0x10, P4 ;  /* 0x00000010ff097807 */ /* 0x000fe40002000000 */
[----:B------:R-:W-:Y:S02]  /*5f50*/  SEL R21, RZ, 0x10, P3 ;  /* 0x00000010ff157807 */ /* 0x000fe40001800000 */
[----:B------:R-:W-:Y:S02]  /*5f60*/  LOP3.LUT R28, R28, R43, R3, 0xfe, !PT ;  /* 0x0000002b1c1c7212 */ /* 0x000fe400078efe03 */
[----:B------:R-:W-:-:S02]  /*5f70*/  FSETP.GTU.AND P4, PT, R48, UR6, PT ;  /* 0x0000000630007c0b */ /* 0x000fc4000bf8c000 */
[----:B------:R-:W-:Y:S01]  /*5f80*/  FSETP.GTU.AND P3, PT, R55, UR6, PT ;  /* 0x0000000637007c0b */ /* 0x000fe2000bf6c000 */
[----:B-1----:R-:W-:Y:S01]  /*5f90*/  FADD R55, R46, R46 ;  /* 0x0000002e2e377221 */ /* 0x002fe20000000000 */
[----:B------:R-:W-:Y:S02]  /*5fa0*/  SEL R48, RZ, 0x8, P5 ;  /* 0x00000008ff307807 */ /* 0x000fe40002800000 */
[----:B------:R-:W-:Y:S02]  /*5fb0*/  LOP3.LUT R22, R22, R23, R10, 0xfe, !PT ;  /* 0x0000001716167212 */ /* 0x000fe400078efe0a */
[----:B------:R-:W-:Y:S02]  /*5fc0*/  FSETP.GTU.AND P5, PT, R62, UR6, PT ;  /* 0x000000063e007c0b */ /* 0x000fe4000bfac000 */
[----:B------:R-:W-:Y:S02]  /*5fd0*/  SEL R46, RZ, 0x8, P1 ;  /* 0x00000008ff2e7807 */ /* 0x000fe40000800000 */
[----:B------:R-:W-:-:S02]  /*5fe0*/  LOP3.LUT R36, R36, R37, R2, 0xfe, !PT ;  /* 0x0000002524247212 */ /* 0x000fc400078efe02 */
[----:B------:R-:W-:Y:S02]  /*5ff0*/  LOP3.LUT R34, R34, R35, R40, 0xfe, !PT ;  /* 0x0000002322227212 */ /* 0x000fe400078efe28 */
[----:B------:R-:W-:Y:S02]  /*6000*/  LOP3.LUT R30, R33, R30, R28, 0xfe, !PT ;  /* 0x0000001e211e7212 */ /* 0x000fe400078efe1c */
[----:B------:R-:W-:Y:S02]  /*6010*/  FSETP.GTU.AND P1, PT, R29, UR6, PT ;  /* 0x000000061d007c0b */ /* 0x000fe4000bf2c000 */
[----:B------:R-:W-:Y:S02]  /*6020*/  LOP3.LUT R8, R69, R8, R22, 0xfe, !PT ;  /* 0x0000000845087212 */ /* 0x000fe400078efe16 */
[----:B------:R-:W-:Y:S02]  /*6030*/  SEL R29, RZ, 0x4, P0 ;  /* 0x00000004ff1d7807 */ /* 0x000fe40000000000 */
[----:B------:R-:W-:-:S02]  /*6040*/  LOP3.LUT R21, R46, R21, R36, 0xfe, !PT ;  /* 0x000000152e157212 */ /* 0x000fc400078efe24 */
[----:B------:R-:W-:Y:S02]  /*6050*/  LOP3.LUT R26, R19, R26, R34, 0xfe, !PT ;  /* 0x0000001a131a7212 */ /* 0x000fe400078efe22 */
[----:B------:R-:W-:Y:S02]  /*6060*/  SEL R2, RZ, 0x4, P4 ;  /* 0x00000004ff027807 */ /* 0x000fe40002000000 */
[----:B------:R-:W-:Y:S02]  /*6070*/  SEL R5, RZ, 0x2, P5 ;  /* 0x00000002ff057807 */ /* 0x000fe40002800000 */
[----:B------:R-:W-:Y:S02]  /*6080*/  SEL R3, RZ, 0x1, P2 ;  /* 0x00000001ff037807 */ /* 0x000fe40001000000 */
[----:B------:R-:W-:Y:S02]  /*6090*/  FSETP.GTU.AND P0, PT, R55, UR6, PT ;  /* 0x0000000637007c0b */ /* 0x000fe4000bf0c000 */
[----:B------:R-:W-:-:S02]  /*60a0*/  LOP3.LUT R9, R48, R9, R30, 0xfe, !PT ;  /* 0x0000000930097212 */ /* 0x000fc400078efe1e */
[----:B------:R-:W-:Y:S02]  /*60b0*/  SEL R6, RZ, 0x2, P3 ;  /* 0x00000002ff067807 */ /* 0x000fe40001800000 */
[----:B------:R-:W-:Y:S02]  /*60c0*/  LOP3.LUT R11, R7, R20, R8, 0xfe, !PT ;  /* 0x00000014070b7212 */ /* 0x000fe400078efe08 */
[----:B------:R-:W-:Y:S02]  /*60d0*/  LOP3.LUT R5, R5, R2, R21, 0xfe, !PT ;  /* 0x0000000205057212 */ /* 0x000fe400078efe15 */
[----:B------:R-:W-:Y:S02]  /*60e0*/  LOP3.LUT R7, R3, R26, RZ, 0xfc, !PT ;  /* 0x0000001a03077212 */ /* 0x000fe400078efcff */
[----:B------:R-:W-:Y:S02]  /*60f0*/  SEL R8, RZ, 0x1, P6 ;  /* 0x00000001ff087807 */ /* 0x000fe40003000000 */
[----:B------:R-:W-:-:S02]  /*6100*/  LOP3.LUT R6, R6, R29, R9, 0xfe, !PT ;  /* 0x0000001d06067212 */ /* 0x000fc400078efe09 */
[----:B------:R-:W-:Y:S02]  /*6110*/  SEL R3, RZ, 0x1, P1 ;  /* 0x00000001ff037807 */ /* 0x000fe40000800000 */
[----:B------:R-:W-:Y:S02]  /*6120*/  SEL R2, RZ, 0x1, P0 ;  /* 0x00000001ff027807 */ /* 0x000fe40000000000 */
[----:B------:R-:W-:Y:S02]  /*6130*/  LOP3.LUT R9, R8, R11, RZ, 0xfc, !PT ;  /* 0x0000000b08097212 */ /* 0x000fe400078efcff */
[----:B------:R-:W-:Y:S02]  /*6140*/  LOP3.LUT R6, R6, R3, RZ, 0xfc, !PT ;  /* 0x0000000306067212 */ /* 0x000fe400078efcff */
[----:B------:R-:W-:Y:S01]  /*6150*/  LOP3.LUT R8, R5, R2, RZ, 0xfc, !PT ;  /* 0x0000000205087212 */ /* 0x000fe200078efcff */
[----:B------:R-:W-:-:S04]  /*6160*/  IMAD.WIDE.U32 R2, R0, R13, UR4 ;  /* 0x0000000400027e25 */ /* 0x000fc8000f8e000d */
[----:B------:R-:W-:Y:S01]  /*6170*/  IMAD.WIDE.U32 R4, R4, R15, UR4 ;  /* 0x0000000404047e25 */ /* 0x000fe2000f8e000f */
[----:B0-----:R-:W-:Y:S04]  /*6180*/  STG.E.64 desc[UR14][R2.64], R6 ;  /* 0x0000000602007986 */ /* 0x001fe8000c101b0e */
[----:B------:R-:W-:Y:S01]  /*6190*/  STG.E.64 desc[UR14][R4.64], R8 ;  /* 0x0000000804007986 */ /* 0x000fe2000c101b0e */
[----:B------:R-:W-:Y:S05]  /*61a0*/  EXIT ;  /* 0x000000000000794d */ /* 0x000fea0003800000 */
.L_x_8:
        /* <DEDUP_REMOVED lines=13> */
.L_x_33:


//--------------------- .text._Z10BMM32S_BINPKjS0_Pjiii --------------------------
	.section	.text._Z10BMM32S_BINPKjS0_Pjiii,"ax",@progbits
	.align	128
        .global         _Z10BMM32S_BINPKjS0_Pjiii
        .type           _Z10BMM32S_BINPKjS0_Pjiii,@function
        .size           _Z10BMM32S_BINPKjS0_Pjiii,(.L_x_34 - _Z10BMM32S_BINPKjS0_Pjiii)
        .other          _Z10BMM32S_BINPKjS0_Pjiii,@"STO_CUDA_ENTRY STV_DEFAULT"
_Z10BMM32S_BINPKjS0_Pjiii:
.text._Z10BMM32S_BINPKjS0_Pjiii:
[----:B------:R-:W-:Y:S01]  /*0000*/  LDC R1, c[0x0][0x37c] ;  /* 0x0000df00ff017b82 */ /* 0x000fe20000000800 */
[----:B------:R-:W0:Y:S01]  /*0010*/  S2R R16, SR_TID.X ;  /* 0x0000000000107919 */ /* 0x000e220000002100 */
[----:B------:R-:W1:Y:S06]  /*0020*/  LDCU UR8, c[0x0][0x39c] ;  /* 0x00007380ff0877ac */ /* 0x000e6c0008000800 */
[----:B------:R-:W2:Y:S01]  /*0030*/  S2UR UR5, SR_CTAID.X ;  /* 0x00000000000579c3 */ /* 0x000ea20000002500 */
[----:B------:R-:W-:Y:S01]  /*0040*/  IMAD.MOV.U32 R0, RZ, RZ, RZ ;  /* 0x000000ffff007224 */ /* 0x000fe200078e00ff */
[----:B------:R-:W3:Y:S06]  /*0050*/  LDCU.64 UR10, c[0x0][0x358] ;  /* 0x00006b00ff0a77ac */ /* 0x000eec0008000a00 */
[----:B------:R-:W4:Y:S01]  /*0060*/  S2UR UR6, SR_CTAID.Y ;  /* 0x00000000000679c3 */ /* 0x000f220000002600 */
[----:B-1----:R-:W-:-:S02]  /*0070*/  UISETP.GE.AND UP0, UPT, UR8, 0x1, UPT ;  /* 0x000000010800788c */ /* 0x002fc4000bf06270 */
[----:B--2---:R-:W-:Y:S01]  /*0080*/  USHF.L.U32 UR5, UR5, 0x5, URZ ;  /* 0x0000000505057899 */ /* 0x004fe200080006ff */
[----:B0-----:R-:W-:Y:S01]  /*0090*/  SHF.R.U32.HI R16, RZ, 0x5, R16 ;  /* 0x00000005ff107819 */ /* 0x001fe20000011610 */
[----:B----4-:R-:W-:-:S05]  /*00a0*/  USHF.L.U32 UR6, UR6, 0x5, URZ ;  /* 0x0000000506067899 */ /* 0x010fca00080006ff */
[----:B---3--:R-:W-:Y:S07]  /*00b0*/  BRA.U !UP0, `(.L_x_9) ;  /* 0x0000001108647547 */ /* 0x008fee000b800000 */
[----:B------:R-:W0:Y:S01]  /*00c0*/  S2R R7, SR_LANEID ;  /* 0x0000000000077919 */ /* 0x000e220000000000 */
[----:B------:R-:W-:Y:S01]  /*00d0*/  UISETP.GE.U32.AND UP0, UPT, UR8, 0xe1, UPT ;  /* 0x000000e10800788c */ /* 0x000fe2000bf06070 */
[----:B------:R-:W-:Y:S01]  /*00e0*/  IMAD.MOV.U32 R24, RZ, RZ, RZ ;  /* 0x000000ffff187224 */ /* 0x000fe200078e00ff */
[----:B------:R-:W-:-:S04]  /*00f0*/  UIADD3 UR4, UPT, UPT, UR8, -0x1, URZ ;  /* 0xffffffff08047890 */ /* 0x000fc8000fffe0ff */
[----:B------:R-:W-:-:S03]  /*0100*/  ULEA.HI UR7, UR4, 0x1, URZ, 0x1b ;  /* 0x0000000104077891 */ /* 0x000fc6000f8fd8ff */
[----:B------:R-:W-:Y:S01]  /*0110*/  UMOV UR4, URZ ;  /* 0x000000ff00047c82 */ /* 0x000fe20008000000 */
[----:B------:R-:W-:Y:S08]  /*0120*/  BRA.U !UP0, `(.L_x_10) ;  /* 0x00000009083c7547 */ /* 0x000ff0000b800000 */
[----:B------:R-:W1:Y:S01]  /*0130*/  LDC R3, c[0x0][0x398] ;  /* 0x0000e600ff037b82 */ /* 0x000e620000000800 */
[----:B------:R-:W-:Y:S01]  /*0140*/  ULOP3.LUT UR7, UR7, 0xffffff8, URZ, 0xc0, !UPT ;  /* 0x0ffffff807077892 */ /* 0x000fe2000f8ec0ff */
[----:B------:R-:W-:Y:S01]  /*0150*/  IMAD.MOV.U32 R24, RZ, RZ, RZ ;  /* 0x000000ffff187224 */ /* 0x000fe200078e00ff */
[----:B------:R-:W2:Y:S02]  /*0160*/  LDCU.128 UR12, c[0x0][0x380] ;  /* 0x00007000ff0c77ac */ /* 0x000ea40008000c00 */
[----:B------:R-:W-:-:S03]  /*0170*/  UIADD3 UR7, UPT, UPT, -UR7, URZ, URZ ;  /* 0x000000ff07077290 */ /* 0x000fc6000fffe1ff */
[----:B------:R-:W0:Y:S01]  /*0180*/  LDC R2, c[0x0][0x3a0] ;  /* 0x0000e800ff027b82 */ /* 0x000e220000000800 */
[----:B-1----:R-:W-:Y:S02]  /*0190*/  IMAD.IADD R4, R16, 0x1, R3 ;  /* 0x0000000110047824 */ /* 0x002fe400078e0203 */
[C-C-:B------:R-:W-:Y:S02]  /*01a0*/  IMAD R0, R3.reuse, 0x2, R16.reuse ;  /* 0x0000000203007824 */ /* 0x140fe400078e0210 */
[C-C-:B------:R-:W-:Y:S02]  /*01b0*/  IMAD R6, R3.reuse, 0x3, R16.reuse ;  /* 0x0000000303067824 */ /* 0x140fe400078e0210 */
[C-C-:B------:R-:W-:Y:S02]  /*01c0*/  IMAD R8, R3.reuse, 0x4, R16.reuse ;  /* 0x0000000403087824 */ /* 0x140fe400078e0210 */
[C-C-:B------:R-:W-:Y:S02]  /*01d0*/  IMAD R10, R3.reuse, 0x5, R16.reuse ;  /* 0x00000005030a7824 */ /* 0x140fe400078e0210 */
[----:B------:R-:W-:-:S02]  /*01e0*/  IMAD R12, R3, 0x6, R16 ;  /* 0x00000006030c7824 */ /* 0x000fc400078e0210 */
[----:B------:R-:W-:Y:S02]  /*01f0*/  IMAD R14, R3, 0x7, R16 ;  /* 0x00000007030e7824 */ /* 0x000fe400078e0210 */
[----:B0-----:R-:W-:Y:S02]  /*0200*/  IMAD.IADD R5, R7, 0x1, R2 ;  /* 0x0000000107057824 */ /* 0x001fe400078e0202 */
[C-C-:B------:R-:W-:Y:S02]  /*0210*/  IMAD R9, R2.reuse, 0x2, R7.reuse ;  /* 0x0000000202097824 */ /* 0x140fe400078e0207 */
[C-C-:B------:R-:W-:Y:S02]  /*0220*/  IMAD R11, R2.reuse, 0x3, R7.reuse ;  /* 0x00000003020b7824 */ /* 0x140fe400078e0207 */
[C-C-:B------:R-:W-:Y:S02]  /*0230*/  IMAD R13, R2.reuse, 0x4, R7.reuse ;  /* 0x00000004020d7824 */ /* 0x140fe400078e0207 */
[----:B------:R-:W-:-:S02]  /*0240*/  IMAD R15, R2, 0x5, R7 ;  /* 0x00000005020f7824 */ /* 0x000fc400078e0207 */
[C-C-:B------:R-:W-:Y:S02]  /*0250*/  IMAD R17, R2.reuse, 0x6, R7.reuse ;  /* 0x0000000602117824 */ /* 0x140fe400078e0207 */
[----:B--2---:R-:W-:-:S07]  /*0260*/  IMAD R25, R2, 0x7, R7 ;  /* 0x0000000702197824 */ /* 0x004fce00078e0207 */
.L_x_11:
[----:B------:R-:W-:Y:S02]  /*0270*/  IADD3 R20, P0, PT, R16, UR5, RZ ;  /* 0x0000000510147c10 */ /* 0x000fe4000ff1e0ff */
[----:B------:R-:W-:-:S03]  /*0280*/  IADD3 R18, P1, PT, R7, UR6, RZ ;  /* 0x0000000607127c10 */ /* 0x000fc6000ff3e0ff */
[----:B------:R-:W-:Y:S01]  /*0290*/  IMAD.X R21, RZ, RZ, RZ, P0 ;  /* 0x000000ffff157224 */ /* 0x000fe200000e06ff */
[----:B------:R-:W-:Y:S01]  /*02a0*/  LEA R26, P0, R20, UR12, 0x2 ;  /* 0x0000000c141a7c11 */ /* 0x000fe2000f8010ff */
[----:B------:R-:W-:Y:S01]  /*02b0*/  IMAD.X R19, RZ, RZ, RZ, P1 ;  /* 0x000000ffff137224 */ /* 0x000fe200008e06ff */
[----:B------:R-:W-:Y:S02]  /*02c0*/  LEA R22, P1, R18, UR14, 0x2 ;  /* 0x0000000e12167c11 */ /* 0x000fe4000f8210ff */
[----:B------:R-:W-:Y:S02]  /*02d0*/  LEA.HI.X R27, R20, UR13, R21, 0x2, P0 ;  /* 0x0000000d141b7c11 */ /* 0x000fe400080f1415 */
[----:B------:R-:W-:Y:S02]  /*02e0*/  LEA.HI.X R23, R18, UR15, R19, 0x2, P1 ;  /* 0x0000000f12177c11 */ /* 0x000fe400088f1413 */
[----:B------:R-:W-:Y:S01]  /*02f0*/  IADD3 R18, P0, PT, R4, UR5, RZ ;  /* 0x0000000504127c10 */ /* 0x000fe2000ff1e0ff */
[----:B------:R-:W2:Y:S01]  /*0300*/  LDG.E.CONSTANT R29, desc[UR10][R26.64] ;  /* 0x0000000a1a1d7981 */ /* 0x000ea2000c1e9900 */
[----:B------:R-:W-:-:S03]  /*0310*/  IADD3 R19, P1, PT, R5, UR6, RZ ;  /* 0x0000000605137c10 */ /* 0x000fc6000ff3e0ff */
[----:B------:R-:W-:Y:S01]  /*0320*/  IMAD.X R21, RZ, RZ, RZ, P0 ;  /* 0x000000ffff157224 */ /* 0x000fe200000e06ff */
[C---:B------:R-:W-:Y:S01]  /*0330*/  LEA R20, P0, R18.reuse, UR12, 0x2 ;  /* 0x0000000c12147c11 */ /* 0x040fe2000f8010ff */
[----:B------:R0:W2:Y:S01]  /*0340*/  LDG.E.CONSTANT R22, desc[UR10][R22.64] ;  /* 0x0000000a16167981 */ /* 0x0000a2000c1e9900 */
[----:B------:R-:W-:Y:S02]  /*0350*/  IMAD.X R28, RZ, RZ, RZ, P1 ;  /* 0x000000ffff1c7224 */ /* 0x000fe400008e06ff */
[----:B------:R-:W-:Y:S02]  /*0360*/  LEA.HI.X R21, R18, UR13, R21, 0x2, P0 ;  /* 0x0000000d12157c11 */ /* 0x000fe400080f1415 */
[----:B------:R-:W-:-:S03]  /*0370*/  LEA R18, P0, R19, UR14, 0x2 ;  /* 0x0000000e13127c11 */ /* 0x000fc6000f8010ff */
[----:B------:R-:W3:Y:S01]  /*0380*/  LDG.E.CONSTANT R20, desc[UR10][R20.64] ;  /* 0x0000000a14147981 */ /* 0x000ee2000c1e9900 */
[----:B------:R-:W-:-:S06]  /*0390*/  LEA.HI.X R19, R19, UR15, R28, 0x2, P0 ;  /* 0x0000000f13137c11 */ /* 0x000fcc00080f141c */
[----:B------:R1:W3:Y:S01]  /*03a0*/  LDG.E.CONSTANT R19, desc[UR10][R18.64] ;  /* 0x0000000a12137981 */ /* 0x0002e2000c1e9900 */
[----:B0-----:R-:W-:-:S05]  /*03b0*/  IADD3 R23, P0, PT, R0, UR5, RZ ;  /* 0x0000000500177c10 */ /* 0x001fca000ff1e0ff */
[----:B------:R-:W-:Y:S01]  /*03c0*/  IMAD.X R28, RZ, RZ, RZ, P0 ;  /* 0x000000ffff1c7224 */ /* 0x000fe200000e06ff */
[----:B------:R-:W-:-:S04]  /*03d0*/  LEA R26, P0, R23, UR12, 0x2 ;  /* 0x0000000c171a7c11 */ /* 0x000fc8000f8010ff */
[----:B------:R-:W-:Y:S02]  /*03e0*/  LEA.HI.X R27, R23, UR13, R28, 0x2, P0 ;  /* 0x0000000d171b7c11 */ /* 0x000fe400080f141c */
[----:B------:R-:W-:-:S03]  /*03f0*/  IADD3 R23, P0, PT, R9, UR6, RZ ;  /* 0x0000000609177c10 */ /* 0x000fc6000ff1e0ff */
[----:B------:R-:W4:Y:S02]  /*0400*/  LDG.E.CONSTANT R28, desc[UR10][R26.64] ;  /* 0x0000000a1a1c7981 */ /* 0x000f24000c1e9900 */
[----:B-1----:R-:W-:Y:S01]  /*0410*/  IMAD.X R18, RZ, RZ, RZ, P0 ;  /* 0x000000ffff127224 */ /* 0x002fe200000e06ff */
[----:B--2---:R-:W-:Y:S02]  /*0420*/  LOP3.LUT R29, R22, R29, RZ, 0x3c, !PT ;  /* 0x0000001d161d7212 */ /* 0x004fe400078e3cff */
[----:B------:R-:W-:-:S04]  /*0430*/  LEA R22, P0, R23, UR14, 0x2 ;  /* 0x0000000e17167c11 */ /* 0x000fc8000f8010ff */
[----:B------:R-:W-:Y:S01]  /*0440*/  LEA.HI.X R23, R23, UR15, R18, 0x2, P0 ;  /* 0x0000000f17177c11 */ /* 0x000fe200080f1412 */
[----:B------:R-:W-:Y:S05]  /*0450*/  POPC R29, R29 ;  /* 0x0000001d001d7309 */ /* 0x000fea0000000000 */
[----:B------:R3:W4:Y:S02]  /*0460*/  LDG.E.CONSTANT R23, desc[UR10][R22.64] ;  /* 0x0000000a16177981 */ /* 0x000724000c1e9900 */
[----:B---3--:R-:W-:-:S04]  /*0470*/  LOP3.LUT R22, R19, R20, RZ, 0x3c, !PT ;  /* 0x0000001413167212 */ /* 0x008fc800078e3cff */
[----:B------:R-:W0:Y:S01]  /*0480*/  POPC R18, R22 ;  /* 0x0000001600127309 */ /* 0x000e220000000000 */
[----:B------:R-:W-:Y:S02]  /*0490*/  IADD3 R21, P0, PT, R6, UR5, RZ ;  /* 0x0000000506157c10 */ /* 0x000fe4000ff1e0ff */
[----:B------:R-:W-:-:S05]  /*04a0*/  IADD3 R19, P1, PT, R11, UR6, RZ ;  /* 0x000000060b137c10 */ /* 0x000fca000ff3e0ff */
[----:B------:R-:W-:Y:S01]  /*04b0*/  IMAD.X R26, RZ, RZ, RZ, P1 ;  /* 0x000000ffff1a7224 */ /* 0x000fe200008e06ff */
[----:B0-----:R-:W-:Y:S01]  /*04c0*/  IADD3 R24, PT, PT, R18, R29, R24 ;  /* 0x0000001d12187210 */ /* 0x001fe20007ffe018 */
[----:B------:R-:W-:Y:S01]  /*04d0*/  IMAD.X R18, RZ, RZ, RZ, P0 ;  /* 0x000000ffff127224 */ /* 0x000fe200000e06ff */
[----:B------:R-:W-:-:S04]  /*04e0*/  LEA R20, P0, R21, UR12, 0x2 ;  /* 0x0000000c15147c11 */ /* 0x000fc8000f8010ff */
[----:B------:R-:W-:Y:S02]  /*04f0*/  LEA.HI.X R21, R21, UR13, R18, 0x2, P0 ;  /* 0x0000000d15157c11 */ /* 0x000fe400080f1412 */
[----:B------:R-:W-:-:S03]  /*0500*/  LEA R18, P0, R19, UR14, 0x2 ;  /* 0x0000000e13127c11 */ /* 0x000fc6000f8010ff */
[----:B------:R-:W2:Y:S01]  /*0510*/  LDG.E.CONSTANT R20, desc[UR10][R20.64] ;  /* 0x0000000a14147981 */ /* 0x000ea2000c1e9900 */
[----:B------:R-:W-:-:S06]  /*0520*/  LEA.HI.X R19, R19, UR15, R26, 0x2, P0 ;  /* 0x0000000f13137c11 */ /* 0x000fcc00080f141a */
[----:B------:R0:W2:Y:S01]  /*0530*/  LDG.E.CONSTANT R19, desc[UR10][R18.64] ;  /* 0x0000000a12137981 */ /* 0x0000a2000c1e9900 */
[----:B------:R-:W-:-:S05]  /*0540*/  IADD3 R22, P0, PT, R8, UR5, RZ ;  /* 0x0000000508167c10 */ /* 0x000fca000ff1e0ff */
[----:B------:R-:W-:Y:S01]  /*0550*/  IMAD.X R27, RZ, RZ, RZ, P0 ;  /* 0x000000ffff1b7224 */ /* 0x000fe200000e06ff */
[----:B------:R-:W-:-:S04]  /*0560*/  LEA R26, P0, R22, UR12, 0x2 ;  /* 0x0000000c161a7c11 */ /* 0x000fc8000f8010ff */
[----:B------:R-:W-:Y:S02]  /*0570*/  LEA.HI.X R27, R22, UR13, R27, 0x2, P0 ;  /* 0x0000000d161b7c11 */ /* 0x000fe400080f141b */
[----:B0-----:R-:W-:-:S03]  /*0580*/  IADD3 R18, P0, PT, R13, UR6, RZ ;  /* 0x000000060d127c10 */ /* 0x001fc6000ff1e0ff */
[----:B------:R-:W3:Y:S01]  /*0590*/  LDG.E.CONSTANT R29, desc[UR10][R26.64] ;  /* 0x0000000a1a1d7981 */ /* 0x000ee2000c1e9900 */
[----:B----4-:R-:W-:Y:S01]  /*05a0*/  LOP3.LUT R28, R23, R28, RZ, 0x3c, !PT ;  /* 0x0000001c171c7212 */ /* 0x010fe200078e3cff */
[----:B------:R-:W-:Y:S01]  /*05b0*/  IMAD.X R23, RZ, RZ, RZ, P0 ;  /* 0x000000ffff177224 */ /* 0x000fe200000e06ff */
[----:B------:R-:W-:-:S04]  /*05c0*/  LEA R22, P0, R18, UR14, 0x2 ;  /* 0x0000000e12167c11 */ /* 0x000fc8000f8010ff */
[----:B------:R-:W-:-:S05]  /*05d0*/  LEA.HI.X R23, R18, UR15, R23, 0x2, P0 ;  /* 0x0000000f12177c11 */ /* 0x000fca00080f1417 */
[----:B------:R2:W3:Y:S01]  /*05e0*/  LDG.E.CONSTANT R22, desc[UR10][R22.64] ;  /* 0x0000000a16167981 */ /* 0x0004e2000c1e9900 */
[----:B------:R-:W-:Y:S01]  /*05f0*/  POPC R21, R28 ;  /* 0x0000001c00157309 */ /* 0x000fe20000000000 */
[----:B--2---:R-:W-:-:S07]  /*0600*/  LOP3.LUT R23, R19, R20, RZ, 0x3c, !PT ;  /* 0x0000001413177212 */ /* 0x004fce00078e3cff */
[----:B------:R-:W0:Y:S01]  /*0610*/  POPC R18, R23 ;  /* 0x0000001700127309 */ /* 0x000e220000000000 */
[----:B------:R-:W-:-:S05]  /*0620*/  IADD3 R19, P0, PT, R10, UR5, RZ ;  /* 0x000000050a137c10 */ /* 0x000fca000ff1e0ff */
[----:B------:R-:W-:Y:S01]  /*0630*/  IMAD.X R20, RZ, RZ, RZ, P0 ;  /* 0x000000ffff147224 */ /* 0x000fe200000e06ff */
[----:B0-----:R-:W-:Y:S02]  /*0640*/  IADD3 R24, PT, PT, R18, R21, R24 ;  /* 0x0000001512187210 */ /* 0x001fe40007ffe018 */
[----:B------:R-:W-:Y:S02]  /*0650*/  IADD3 R21, P1, PT, R15, UR6, RZ ;  /* 0x000000060f157c10 */ /* 0x000fe4000ff3e0ff */
[----:B------:R-:W-:-:S03]  /*0660*/  LEA R18, P0, R19, UR12, 0x2 ;  /* 0x0000000c13127c11 */ /* 0x000fc6000f8010ff */
[----:B------:R-:W-:Y:S01]  /*0670*/  IMAD.X R26, RZ, RZ, RZ, P1 ;  /* 0x000000ffff1a7224 */ /* 0x000fe200008e06ff */
[----:B------:R-:W-:Y:S02]  /*0680*/  LEA.HI.X R19, R19, UR13, R20, 0x2, P0 ;  /* 0x0000000d13137c11 */ /* 0x000fe400080f1414 */
[----:B------:R-:W-:-:S03]  /*0690*/  LEA R20, P0, R21, UR14, 0x2 ;  /* 0x0000000e15147c11 */ /* 0x000fc6000f8010ff */
[----:B------:R0:W2:Y:S01]  /*06a0*/  LDG.E.CONSTANT R18, desc[UR10][R18.64] ;  /* 0x0000000a12127981 */ /* 0x0000a2000c1e9900 */
[----:B------:R-:W-:-:S06]  /*06b0*/  LEA.HI.X R21, R21, UR15, R26, 0x2, P0 ;  /* 0x0000000f15157c11 */ /* 0x000fcc00080f141a */
[----:B------:R1:W2:Y:S01]  /*06c0*/  LDG.E.CONSTANT R21, desc[UR10][R20.64] ;  /* 0x0000000a14157981 */ /* 0x0002a2000c1e9900 */
[----:B------:R-:W-:-:S05]  /*06d0*/  IADD3 R23, P0, PT, R12, UR5, RZ ;  /* 0x000000050c177c10 */ /* 0x000fca000ff1e0ff */
[----:B------:R-:W-:Y:S01]  /*06e0*/  IMAD.X R28, RZ, RZ, RZ, P0 ;  /* 0x000000ffff1c7224 */ /* 0x000fe200000e06ff */
[----:B------:R-:W-:-:S04]  /*06f0*/  LEA R26, P0, R23, UR12, 0x2 ;  /* 0x0000000c171a7c11 */ /* 0x000fc8000f8010ff */
[----:B------:R-:W-:Y:S02]  /*0700*/  LEA.HI.X R27, R23, UR13, R28, 0x2, P0 ;  /* 0x0000000d171b7c11 */ /* 0x000fe400080f141c */
[----:B------:R-:W-:-:S03]  /*0710*/  IADD3 R23, P0, PT, R17, UR6, RZ ;  /* 0x0000000611177c10 */ /* 0x000fc6000ff1e0ff */
[----:B------:R4:W5:Y:S02]  /*0720*/  LDG.E.CONSTANT R26, desc[UR10][R26.64] ;  /* 0x0000000a1a1a7981 */ /* 0x000964000c1e9900 */
[----:B------:R-:W-:Y:S01]  /*0730*/  IMAD.X R28, RZ, RZ, RZ, P0 ;  /* 0x000000ffff1c7224 */ /* 0x000fe200000e06ff */
[----:B---3--:R-:W-:Y:S02]  /*0740*/  LOP3.LUT R29, R22, R29, RZ, 0x3c, !PT ;  /* 0x0000001d161d7212 */ /* 0x008fe400078e3cff */
[----:B------:R-:W-:-:S04]  /*0750*/  LEA R22, P0, R23, UR14, 0x2 ;  /* 0x0000000e17167c11 */ /* 0x000fc8000f8010ff */
[----:B------:R-:W-:Y:S02]  /*0760*/  LEA.HI.X R23, R23, UR15, R28, 0x2, P0 ;  /* 0x0000000f17177c11 */ /* 0x000fe400080f141c */
[----:B0-----:R-:W-:-:S04]  /*0770*/  IADD3 R19, P0, PT, R14, UR5, RZ ;  /* 0x000000050e137c10 */ /* 0x001fc8000ff1e0ff */
[----:B------:R-:W5:Y:S01]  /*0780*/  LDG.E.CONSTANT R23, desc[UR10][R22.64] ;  /* 0x0000000a16177981 */ /* 0x000f62000c1e9900 */
[----:B-1----:R-:W-:Y:S01]  /*0790*/  IMAD.X R20, RZ, RZ, RZ, P0 ;  /* 0x000000ffff147224 */ /* 0x002fe200000e06ff */
[----:B--2---:R-:W-:Y:S02]  /*07a0*/  LOP3.LUT R28, R21, R18, RZ, 0x3c, !PT ;  /* 0x00000012151c7212 */ /* 0x004fe400078e3cff */
[----:B------:R-:W-:-:S04]  /*07b0*/  LEA R18, P0, R19, UR12, 0x2 ;  /* 0x0000000c13127c11 */ /* 0x000fc8000f8010ff */
[----:B------:R-:W-:Y:S02]  /*07c0*/  LEA.HI.X R19, R19, UR13, R20, 0x2, P0 ;  /* 0x0000000d13137c11 */ /* 0x000fe400080f1414 */
[----:B------:R-:W-:-:S03]  /*07d0*/  IADD3 R21, P0, PT, R25, UR6, RZ ;  /* 0x0000000619157c10 */ /* 0x000fc6000ff1e0ff */
[----:B------:R-:W2:Y:S02]  /*07e0*/  LDG.E.CONSTANT R18, desc[UR10][R18.64] ;  /* 0x0000000a12127981 */ /* 0x000ea4000c1e9900 */
[----:B----4-:R-:W-:Y:S01]  /*07f0*/  IMAD.X R27, RZ, RZ, RZ, P0 ;  /* 0x000000ffff1b7224 */ /* 0x010fe200000e06ff */
[----:B------:R-:W-:-:S04]  /*0800*/  LEA R20, P0, R21, UR14, 0x2 ;  /* 0x0000000e15147c11 */ /* 0x000fc8000f8010ff */
[----:B------:R-:W-:-:S06]  /*0810*/  LEA.HI.X R21, R21, UR15, R27, 0x2, P0 ;  /* 0x0000000f15157c11 */ /* 0x000fcc00080f141b */
[----:B------:R-:W2:Y:S01]  /*0820*/  LDG.E.CONSTANT R21, desc[UR10][R20.64] ;  /* 0x0000000a14157981 */ /* 0x000ea2000c1e9900 */
[----:B------:R-:W-:Y:S01]  /*0830*/  POPC R29, R29 ;  /* 0x0000001d001d7309 */ /* 0x000fe20000000000 */
[----:B------:R-:W-:-:S07]  /*0840*/  UIADD3 UR7, UPT, UPT, UR7, 0x8, URZ ;  /* 0x0000000807077890 */ /* 0x000fce000fffe0ff */
[----:B------:R-:W0:Y:S01]  /*0850*/  POPC R28, R28 ;  /* 0x0000001c001c7309 */ /* 0x000e220000000000 */
[----:B------:R-:W-:Y:S01]  /*0860*/  UISETP.NE.AND UP0, UPT, UR7, URZ, UPT ;  /* 0x000000ff0700728c */ /* 0x000fe2000bf05270 */
[C---:B------:R-:W-:Y:S02]  /*0870*/  IMAD R4, R3.reuse, 0x8, R4 ;  /* 0x0000000803047824 */ /* 0x040fe400078e0204 */
[C---:B------:R-:W-:Y:S02]  /*0880*/  IMAD R0, R3.reuse, 0x8, R0 ;  /* 0x0000000803007824 */ /* 0x040fe400078e0200 */
[C---:B------:R-:W-:Y:S02]  /*0890*/  IMAD R6, R3.reuse, 0x8, R6 ;  /* 0x0000000803067824 */ /* 0x040fe400078e0206 */
[C---:B------:R-:W-:Y:S02]  /*08a0*/  IMAD R8, R3.reuse, 0x8, R8 ;  /* 0x0000000803087824 */ /* 0x040fe400078e0208 */
[C---:B------:R-:W-:Y:S01]  /*08b0*/  IMAD R10, R3.reuse, 0x8, R10 ;  /* 0x00000008030a7824 */ /* 0x040fe200078e020a */
[----:B0-----:R-:W-:Y:S01]  /*08c0*/  IADD3 R24, PT, PT, R28, R29, R24 ;  /* 0x0000001d1c187210 */ /* 0x001fe20007ffe018 */
[----:B------:R-:W-:-:S02]  /*08d0*/  IMAD R12, R3, 0x8, R12 ;  /* 0x00000008030c7824 */ /* 0x000fc400078e020c */
[C---:B------:R-:W-:Y:S02]  /*08e0*/  IMAD R14, R3.reuse, 0x8, R14 ;  /* 0x00000008030e7824 */ /* 0x040fe400078e020e */
[----:B------:R-:W-:Y:S02]  /*08f0*/  IMAD R16, R3, 0x8, R16 ;  /* 0x0000000803107824 */ /* 0x000fe400078e0210 */
[C---:B------:R-:W-:Y:S02]  /*0900*/  IMAD R5, R2.reuse, 0x8, R5 ;  /* 0x0000000802057824 */ /* 0x040fe400078e0205 */
[C---:B------:R-:W-:Y:S02]  /*0910*/  IMAD R9, R2.reuse, 0x8, R9 ;  /* 0x0000000802097824 */ /* 0x040fe400078e0209 */
[C---:B------:R-:W-:Y:S02]  /*0920*/  IMAD R11, R2.reuse, 0x8, R11 ;  /* 0x00000008020b7824 */ /* 0x040fe400078e020b */
[----:B------:R-:W-:-:S02]  /*0930*/  IMAD R13, R2, 0x8, R13 ;  /* 0x00000008020d7824 */ /* 0x000fc400078e020d */
[C---:B------:R-:W-:Y:S02]  /*0940*/  IMAD R15, R2.reuse, 0x8, R15 ;  /* 0x00000008020f7824 */ /* 0x040fe400078e020f */
[C---:B------:R-:W-:Y:S02]  /*0950*/  IMAD R17, R2.reuse, 0x8, R17 ;  /* 0x0000000802117824 */ /* 0x040fe400078e0211 */
[C---:B------:R-:W-:Y:S02]  /*0960*/  IMAD R25, R2.reuse, 0x8, R25 ;  /* 0x0000000802197824 */ /* 0x040fe400078e0219 */
[----:B------:R-:W-:Y:S01]  /*0970*/  IMAD R7, R2, 0x8, R7 ;  /* 0x0000000802077824 */ /* 0x000fe200078e0207 */
[----:B-----5:R-:W-:-:S04]  /*0980*/  LOP3.LUT R26, R23, R26, RZ, 0x3c, !PT ;  /* 0x0000001a171a7212 */ /* 0x020fc800078e3cff */
[----:B------:R-:W-:Y:S01]  /*0990*/  POPC R23, R26 ;  /* 0x0000001a00177309 */ /* 0x000fe20000000000 */
[----:B--2---:R-:W-:-:S07]  /*09a0*/  LOP3.LUT R22, R21, R18, RZ, 0x3c, !PT ;  /* 0x0000001215167212 */ /* 0x004fce00078e3cff */
[----:B------:R-:W0:Y:S02]  /*09b0*/  POPC R22, R22 ;  /* 0x0000001600167309 */ /* 0x000e240000000000 */
[----:B0-----:R-:W-:Y:S01]  /*09c0*/  IADD3 R24, PT, PT, R22, R23, R24 ;  /* 0x0000001716187210 */ /* 0x001fe20007ffe018 */
[----:B------:R-:W-:Y:S06]  /*09d0*/  BRA.U UP0, `(.L_x_11) ;  /* 0xfffffff900247547 */ /* 0x000fec000b83ffff */
[----:B------:R-:W0:Y:S02]  /*09e0*/  LDCU UR4, c[0x0][0x39c] ;  /* 0x00007380ff0477ac */ /* 0x000e240008000800 */
[----:B0-----:R-:W-:-:S04]  /*09f0*/  UIADD3 UR4, UPT, UPT, UR4, -0x1, URZ ;  /* 0xffffffff04047890 */ /* 0x001fc8000fffe0ff */
[----:B------:R-:W-:-:S04]  /*0a00*/  ULEA.HI UR4, UR4, 0x1, URZ, 0x1b ;  /* 0x0000000104047891 */ /* 0x000fc8000f8fd8ff */
[----:B------:R-:W-:-:S12]  /*0a10*/  ULOP3.LUT UR4, UR4, 0xffffff8, URZ, 0xc0, !UPT ;  /* 0x0ffffff804047892 */ /* 0x000fd8000f8ec0ff */
.L_x_10:
[----:B------:R-:W1:Y:S02]  /*0a20*/  LDCU UR7, c[0x0][0x39c] ;  /* 0x00007380ff0777ac */ /* 0x000e640008000800 */
[----:B-1----:R-:W-:-:S04]  /*0a30*/  UIADD3 UR8, UPT, UPT, UR7, -0x1, URZ ;  /* 0xffffffff07087890 */ /* 0x002fc8000fffe0ff */
[----:B------:R-:W-:-:S04]  /*0a40*/  ULEA.HI UR7, UR8, 0x1, URZ, 0x1b ;  /* 0x0000000108077891 */ /* 0x000fc8000f8fd8ff */
[----:B------:R-:W-:-:S09]  /*0a50*/  ULOP3.LUT UP0, UR9, UR7, 0x7, URZ, 0xc0, !UPT ;  /* 0x0000000707097892 */ /* 0x000fd2000f80c0ff */
[----:B------:R-:W-:Y:S05]  /*0a60*/  BRA.U !UP0, `(.L_x_12) ;  /* 0x0000000508f07547 */ /* 0x000fea000b800000 */
[----:B------:R-:W1:Y:S01]  /*0a70*/  S2R R0, SR_TID.X ;  /* 0x0000000000007919 */ /* 0x000e620000002100 */
[----:B------:R-:W-:Y:S02]  /*0a80*/  UISETP.GE.U32.AND UP0, UPT, UR9, 0x4, UPT ;  /* 0x000000040900788c */ /* 0x000fe4000bf06070 */
[----:B------:R-:W-:Y:S01]  /*0a90*/  ULOP3.LUT UP1, UR7, UR7, 0x3, URZ, 0xc0, !UPT ;  /* 0x0000000307077892 */ /* 0x000fe2000f82c0ff */
[----:B------:R-:W2:Y:S01]  /*0aa0*/  S2R R2, SR_LANEID ;  /* 0x0000000000027919 */ /* 0x000ea20000000000 */
[----:B-1----:R-:W-:-:S05]  /*0ab0*/  SHF.R.U32.HI R0, RZ, 0x5, R0 ;  /* 0x00000005ff007819 */ /* 0x002fca0000011600 */
[----:B------:R-:W-:Y:S05]  /*0ac0*/  BRA.U !UP0, `(.L_x_13) ;  /* 0x0000000108f87547 */ /* 0x000fea000b800000 */
[----:B------:R-:W1:Y:S01]  /*0ad0*/  LDC R9, c[0x0][0x398] ;  /* 0x0000e600ff097b82 */ /* 0x000e620000000800 */
[----:B------:R-:W3:Y:S07]  /*0ae0*/  LDCU.128 UR12, c[0x0][0x380] ;  /* 0x00007000ff0c77ac */ /* 0x000eee0008000c00 */
[----:B------:R-:W2:Y:S01]  /*0af0*/  LDC R11, c[0x0][0x3a0] ;  /* 0x0000e800ff0b7b82 */ /* 0x000ea20000000800 */
[----:B-1----:R-:W-:-:S04]  /*0b00*/  IMAD R3, R9, UR4, R0 ;  /* 0x0000000409037c24 */ /* 0x002fc8000f8e0200 */
[C---:B------:R-:W-:Y:S01]  /*0b10*/  IMAD.IADD R4, R3.reuse, 0x1, R9 ;  /* 0x0000000103047824 */ /* 0x040fe200078e0209 */
[----:B------:R-:W-:-:S04]  /*0b20*/  IADD3 R3, P0, PT, R3, UR5, RZ ;  /* 0x0000000503037c10 */ /* 0x000fc8000ff1e0ff */
[C---:B------:R-:W-:Y:S01]  /*0b30*/  IADD3 R6, P1, PT, R4.reuse, UR5, RZ ;  /* 0x0000000504067c10 */ /* 0x040fe2000ff3e0ff */
[----:B------:R-:W-:Y:S01]  /*0b40*/  IMAD.X R10, RZ, RZ, RZ, P0 ;  /* 0x000000ffff0a7224 */ /* 0x000fe200000e06ff */
[C---:B---3--:R-:W-:Y:S01]  /*0b50*/  LEA R14, P0, R3.reuse, UR12, 0x2 ;  /* 0x0000000c030e7c11 */ /* 0x048fe2000f8010ff */
[--C-:B------:R-:W-:Y:S02]  /*0b60*/  IMAD.IADD R4, R4, 0x1, R9.reuse ;  /* 0x0000000104047824 */ /* 0x100fe400078e0209 */
[----:B0-----:R-:W-:Y:S01]  /*0b70*/  IMAD.X R7, RZ, RZ, RZ, P1 ;  /* 0x000000ffff077224 */ /* 0x001fe200008e06ff */
[----:B------:R-:W-:Y:S01]  /*0b80*/  LEA.HI.X R15, R3, UR13, R10, 0x2, P0 ;  /* 0x0000000d030f7c11 */ /* 0x000fe200080f140a */
[----:B------:R-:W-:Y:S01]  /*0b90*/  IMAD.IADD R3, R4, 0x1, R9 ;  /* 0x0000000104037824 */ /* 0x000fe200078e0209 */
[----:B------:R-:W-:Y:S01]  /*0ba0*/  LEA R8, P1, R6, UR12, 0x2 ;  /* 0x0000000c06087c11 */ /* 0x000fe2000f8210ff */
[----:B--2---:R-:W-:Y:S01]  /*0bb0*/  IMAD R10, R11, UR4, R2 ;  /* 0x000000040b0a7c24 */ /* 0x004fe2000f8e0202 */
[----:B------:R-:W-:Y:S01]  /*0bc0*/  IADD3 R5, P0, PT, R4, UR5, RZ ;  /* 0x0000000504057c10 */ /* 0x000fe2000ff1e0ff */
[----:B------:R0:W2:Y:S01]  /*0bd0*/  LDG.E.CONSTANT R14, desc[UR10][R14.64] ;  /* 0x0000000a0e0e7981 */ /* 0x0000a2000c1e9900 */
[----:B------:R-:W-:Y:S01]  /*0be0*/  LEA.HI.X R9, R6, UR13, R7, 0x2, P1 ;  /* 0x0000000d06097c11 */ /* 0x000fe200088f1407 */
[----:B------:R-:W-:Y:S01]  /*0bf0*/  IMAD.IADD R12, R10, 0x1, R11 ;  /* 0x000000010a0c7824 */ /* 0x000fe200078e020b */
[----:B------:R-:W-:Y:S01]  /*0c00*/  IADD3 R7, P1, PT, R3, UR5, RZ ;  /* 0x0000000503077c10 */ /* 0x000fe2000ff3e0ff */
[----:B------:R-:W-:Y:S01]  /*0c10*/  IMAD.X R6, RZ, RZ, RZ, P0 ;  /* 0x000000ffff067224 */ /* 0x000fe200000e06ff */
[C---:B------:R-:W-:Y:S01]  /*0c20*/  LEA R4, P0, R5.reuse, UR12, 0x2 ;  /* 0x0000000c05047c11 */ /* 0x040fe2000f8010ff */
[----:B------:R1:W3:Y:S02]  /*0c30*/  LDG.E.CONSTANT R3, desc[UR10][R8.64] ;  /* 0x0000000a08037981 */ /* 0x0002e4000c1e9900 */
[----:B------:R-:W-:Y:S01]  /*0c40*/  IMAD.X R16, RZ, RZ, RZ, P1 ;  /* 0x000000ffff107224 */ /* 0x000fe200008e06ff */
[----:B------:R-:W-:-:S02]  /*0c50*/  LEA.HI.X R5, R5, UR13, R6, 0x2, P0 ;  /* 0x0000000d05057c11 */ /* 0x000fc400080f1406 */
[C---:B------:R-:W-:Y:S01]  /*0c60*/  IADD3 R18, P1, PT, R12.reuse, UR6, RZ ;  /* 0x000000060c127c10 */ /* 0x040fe2000ff3e0ff */
[--C-:B------:R-:W-:Y:S01]  /*0c70*/  IMAD.IADD R12, R12, 0x1, R11.reuse ;  /* 0x000000010c0c7824 */ /* 0x100fe200078e020b */
[C---:B------:R-:W-:Y:S01]  /*0c80*/  LEA R6, P2, R7.reuse, UR12, 0x2 ;  /* 0x0000000c07067c11 */ /* 0x040fe2000f8410ff */
[----:B------:R-:W4:Y:S01]  /*0c90*/  LDG.E.CONSTANT R4, desc[UR10][R4.64] ;  /* 0x0000000a04047981 */ /* 0x000f22000c1e9900 */
[----:B------:R-:W-:Y:S01]  /*0ca0*/  IADD3 R17, P0, PT, R10, UR6, RZ ;  /* 0x000000060a117c10 */ /* 0x000fe2000ff1e0ff */
[----:B0-----:R-:W-:Y:S01]  /*0cb0*/  IMAD.X R15, RZ, RZ, RZ, P1 ;  /* 0x000000ffff0f7224 */ /* 0x001fe200008e06ff */
[----:B------:R-:W-:Y:S01]  /*0cc0*/  LEA.HI.X R7, R7, UR13, R16, 0x2, P2 ;  /* 0x0000000d07077c11 */ /* 0x000fe200090f1410 */
[----:B-1----:R-:W-:Y:S01]  /*0cd0*/  IMAD.IADD R8, R12, 0x1, R11 ;  /* 0x000000010c087824 */ /* 0x002fe200078e020b */
[----:B------:R-:W-:Y:S01]  /*0ce0*/  LEA R10, P1, R18, UR14, 0x2 ;  /* 0x0000000e120a7c11 */ /* 0x000fe2000f8210ff */
[----:B------:R-:W-:Y:S01]  /*0cf0*/  IMAD.X R20, RZ, RZ, RZ, P0 ;  /* 0x000000ffff147224 */ /* 0x000fe200000e06ff */
[----:B------:R-:W-:Y:S01]  /*0d00*/  IADD3 R13, P2, PT, R12, UR6, RZ ;  /* 0x000000060c0d7c10 */ /* 0x000fe2000ff5e0ff */
[----:B------:R-:W5:Y:S01]  /*0d10*/  LDG.E.CONSTANT R6, desc[UR10][R6.64] ;  /* 0x0000000a06067981 */ /* 0x000f62000c1e9900 */
[----:B------:R-:W-:-:S02]  /*0d20*/  LEA R16, P0, R17, UR14, 0x2 ;  /* 0x0000000e11107c11 */ /* 0x000fc4000f8010ff */
[----:B------:R-:W-:Y:S01]  /*0d30*/  LEA.HI.X R11, R18, UR15, R15, 0x2, P1 ;  /* 0x0000000f120b7c11 */ /* 0x000fe200088f140f */
[----:B------:R-:W-:Y:S01]  /*0d40*/  IMAD.X R18, RZ, RZ, RZ, P2 ;  /* 0x000000ffff127224 */ /* 0x000fe200010e06ff */
[----:B------:R-:W-:Y:S02]  /*0d50*/  LEA.HI.X R17, R17, UR15, R20, 0x2, P0 ;  /* 0x0000000f11117c11 */ /* 0x000fe400080f1414 */
[C---:B------:R-:W-:Y:S01]  /*0d60*/  LEA R12, P0, R13.reuse, UR14, 0x2 ;  /* 0x0000000e0d0c7c11 */ /* 0x040fe2000f8010ff */
[----:B------:R-:W3:Y:S01]  /*0d70*/  LDG.E.CONSTANT R10, desc[UR10][R10.64] ;  /* 0x0000000a0a0a7981 */ /* 0x000ee2000c1e9900 */
[----:B------:R-:W-:Y:S02]  /*0d80*/  IADD3 R9, P1, PT, R8, UR6, RZ ;  /* 0x0000000608097c10 */ /* 0x000fe4000ff3e0ff */
[----:B------:R-:W-:Y:S01]  /*0d90*/  LEA.HI.X R13, R13, UR15, R18, 0x2, P0 ;  /* 0x0000000f0d0d7c11 */ /* 0x000fe200080f1412 */
[----:B------:R-:W2:Y:S01]  /*0da0*/  LDG.E.CONSTANT R17, desc[UR10][R16.64] ;  /* 0x0000000a10117981 */ /* 0x000ea2000c1e9900 */
[----:B------:R-:W-:Y:S01]  /*0db0*/  LEA R8, P0, R9, UR14, 0x2 ;  /* 0x0000000e09087c11 */ /* 0x000fe2000f8010ff */
[----:B------:R-:W-:-:S03]  /*0dc0*/  IMAD.X R18, RZ, RZ, RZ, P1 ;  /* 0x000000ffff127224 */ /* 0x000fc600008e06ff */
[----:B------:R-:W4:Y:S02]  /*0dd0*/  LDG.E.CONSTANT R13, desc[UR10][R12.64] ;  /* 0x0000000a0c0d7981 */ /* 0x000f24000c1e9900 */
[----:B------:R-:W-:-:S06]  /*0de0*/  LEA.HI.X R9, R9, UR15, R18, 0x2, P0 ;  /* 0x0000000f09097c11 */ /* 0x000fcc00080f1412 */
[----:B------:R-:W5:Y:S01]  /*0df0*/  LDG.E.CONSTANT R9, desc[UR10][R8.64] ;  /* 0x0000000a08097981 */ /* 0x000f62000c1e9900 */
[----:B------:R-:W-:Y:S01]  /*0e00*/  UIADD3 UR4, UPT, UPT, UR4, 0x4, URZ ;  /* 0x0000000404047890 */ /* 0x000fe2000fffe0ff */
[----:B---3--:R-:W-:Y:S02]  /*0e10*/  LOP3.LUT R3, R10, R3, RZ, 0x3c, !PT ;  /* 0x000000030a037212 */ /* 0x008fe400078e3cff */
[----:B--2---:R-:W-:-:S04]  /*0e20*/  LOP3.LUT R14, R17, R14, RZ, 0x3c, !PT ;  /* 0x0000000e110e7212 */ /* 0x004fc800078e3cff */
[----:B------:R-:W-:Y:S01]  /*0e30*/  POPC R3, R3 ;  /* 0x0000000300037309 */ /* 0x000fe20000000000 */
[----:B----4-:R-:W-:-:S07]  /*0e40*/  LOP3.LUT R16, R13, R4, RZ, 0x3c, !PT ;  /* 0x000000040d107212 */ /* 0x010fce00078e3cff */
[----:B------:R-:W0:Y:S01]  /*0e50*/  POPC R15, R14 ;  /* 0x0000000e000f7309 */ /* 0x000e220000000000 */
[----:B-----5:R-:W-:-:S07]  /*0e60*/  LOP3.LUT R4, R9, R6, RZ, 0x3c, !PT ;  /* 0x0000000609047212 */ /* 0x020fce00078e3cff */
[----:B------:R-:W-:Y:S08]  /*0e70*/  POPC R16, R16 ;  /* 0x0000001000107309 */ /* 0x000ff00000000000 */
[----:B------:R-:W1:Y:S01]  /*0e80*/  POPC R4, R4 ;  /* 0x0000000400047309 */ /* 0x000e620000000000 */
[----:B0-----:R-:W-:-:S04]  /*0e90*/  IADD3 R15, PT, PT, R3, R15, R24 ;  /* 0x0000000f030f7210 */ /* 0x001fc80007ffe018 */
[----:B-1----:R-:W-:-:S07]  /*0ea0*/  IADD3 R24, PT, PT, R4, R16, R15 ;  /* 0x0000001004187210 */ /* 0x002fce0007ffe00f */
.L_x_13:
[----:B------:R-:W-:Y:S05]  /*0eb0*/  BRA.U !UP1, `(.L_x_12) ;  /* 0x0000000109dc7547 */ /* 0x000fea000b800000 */
[----:B------:R-:W-:Y:S02]  /*0ec0*/  UISETP.NE.AND UP1, UPT, UR7, 0x1, UPT ;  /* 0x000000010700788c */ /* 0x000fe4000bf25270 */
[----:B------:R-:W-:-:S07]  /*0ed0*/  ULOP3.LUT UP0, URZ, UR8, 0x20, URZ, 0xc0, !UPT ;  /* 0x0000002008ff7892 */ /* 0x000fce000f80c0ff */
[----:B------:R-:W-:Y:S05]  /*0ee0*/  BRA.U !UP1, `(.L_x_14) ;  /* 0x0000000109847547 */ /* 0x000fea000b800000 */
[----:B------:R-:W1:Y:S01]  /*0ef0*/  LDC R3, c[0x0][0x398] ;  /* 0x0000e600ff037b82 */ /* 0x000e620000000800 */
[----:B------:R-:W3:Y:S07]  /*0f00*/  LDCU.128 UR12, c[0x0][0x380] ;  /* 0x00007000ff0c77ac */ /* 0x000eee0008000c00 */
[----:B0-----:R-:W2:Y:S01]  /*0f10*/  LDC R7, c[0x0][0x3a0] ;  /* 0x0000e800ff077b82 */ /* 0x001ea20000000800 */
[----:B-1----:R-:W-:-:S05]  /*0f20*/  IMAD R6, R3, UR4, R0 ;  /* 0x0000000403067c24 */ /* 0x002fca000f8e0200 */
[C---:B------:R-:W-:Y:S01]  /*0f30*/  IADD3 R5, P0, PT, R6.reuse, UR5, RZ ;  /* 0x0000000506057c10 */ /* 0x040fe2000ff1e0ff */
[----:B------:R-:W-:Y:S02]  /*0f40*/  IMAD.IADD R6, R6, 0x1, R3 ;  /* 0x0000000106067824 */ /* 0x000fe400078e0203 */
[----:B--2---:R-:W-:Y:S02]  /*0f50*/  IMAD R10, R7, UR4, R2 ;  /* 0x00000004070a7c24 */ /* 0x004fe4000f8e0202 */
[----:B------:R-:W-:Y:S01]  /*0f60*/  IMAD.X R8, RZ, RZ, RZ, P0 ;  /* 0x000000ffff087224 */ /* 0x000fe200000e06ff */
[C---:B---3--:R-:W-:Y:S01]  /*0f70*/  LEA R4, P0, R5.reuse, UR12, 0x2 ;  /* 0x0000000c05047c11 */ /* 0x048fe2000f8010ff */
[C---:B------:R-:W-:Y:S01]  /*0f80*/  IMAD.IADD R9, R10.reuse, 0x1, R7 ;  /* 0x000000010a097824 */ /* 0x040fe200078e0207 */
[----:B------:R-:W-:Y:S02]  /*0f90*/  IADD3 R3, P1, PT, R10, UR6, RZ ;  /* 0x000000060a037c10 */ /* 0x000fe4000ff3e0ff */
[----:B------:R-:W-:-:S02]  /*0fa0*/  LEA.HI.X R5, R5, UR13, R8, 0x2, P0 ;  /* 0x0000000d05057c11 */ /* 0x000fc400080f1408 */
[----:B------:R-:W-:Y:S01]  /*0fb0*/  IADD3 R7, P0, PT, R6, UR5, RZ ;  /* 0x0000000506077c10 */ /* 0x000fe2000ff1e0ff */
[----:B------:R-:W-:Y:S01]  /*0fc0*/  IMAD.X R10, RZ, RZ, RZ, P1 ;  /* 0x000000ffff0a7224 */ /* 0x000fe200008e06ff */
[----:B------:R-:W-:Y:S01]  /*0fd0*/  IADD3 R11, P2, PT, R9, UR6, RZ ;  /* 0x00000006090b7c10 */ /* 0x000fe2000ff5e0ff */
[----:B------:R-:W2:Y:S01]  /*0fe0*/  LDG.E.CONSTANT R4, desc[UR10][R4.64] ;  /* 0x0000000a04047981 */ /* 0x000ea2000c1e9900 */
[----:B------:R-:W-:Y:S01]  /*0ff0*/  LEA R8, P3, R3, UR14, 0x2 ;  /* 0x0000000e03087c11 */ /* 0x000fe2000f8610ff */
[----:B------:R-:W-:Y:S01]  /*1000*/  IMAD.X R12, RZ, RZ, RZ, P0 ;  /* 0x000000ffff0c7224 */ /* 0x000fe200000e06ff */
[----:B------:R-:W-:Y:S01]  /*1010*/  LEA R6, P1, R7, UR12, 0x2 ;  /* 0x0000000c07067c11 */ /* 0x000fe2000f8210ff */
[----:B------:R-:W-:Y:S01]  /*1020*/  IMAD.X R14, RZ, RZ, RZ, P2 ;  /* 0x000000ffff0e7224 */ /* 0x000fe200010e06ff */
[----:B------:R-:W-:Y:S02]  /*1030*/  LEA.HI.X R9, R3, UR15, R10, 0x2, P3 ;  /* 0x0000000f03097c11 */ /* 0x000fe400098f140a */
[----:B------:R-:W-:-:S02]  /*1040*/  LEA R10, P0, R11, UR14, 0x2 ;  /* 0x0000000e0b0a7c11 */ /* 0x000fc4000f8010ff */
[----:B------:R-:W-:Y:S02]  /*1050*/  LEA.HI.X R7, R7, UR13, R12, 0x2, P1 ;  /* 0x0000000d07077c11 */ /* 0x000fe400088f140c */
[----:B------:R-:W-:Y:S01]  /*1060*/  LEA.HI.X R11, R11, UR15, R14, 0x2, P0 ;  /* 0x0000000f0b0b7c11 */ /* 0x000fe200080f140e */
[----:B------:R-:W2:Y:S04]  /*1070*/  LDG.E.CONSTANT R9, desc[UR10][R8.64] ;  /* 0x0000000a08097981 */ /* 0x000ea8000c1e9900 */
[----:B------:R-:W3:Y:S04]  /*1080*/  LDG.E.CONSTANT R6, desc[UR10][R6.64] ;  /* 0x0000000a06067981 */ /* 0x000ee8000c1e9900 */
[----:B------:R-:W3:Y:S01]  /*1090*/  LDG.E.CONSTANT R11, desc[UR10][R10.64] ;  /* 0x0000000a0a0b7981 */ /* 0x000ee2000c1e9900 */
[----:B------:R-:W-:Y:S01]  /*10a0*/  UIADD3 UR4, UPT, UPT, UR4, 0x2, URZ ;  /* 0x0000000204047890 */ /* 0x000fe2000fffe0ff */
[----:B--2---:R-:W-:-:S02]  /*10b0*/  LOP3.LUT R3, R9, R4, RZ, 0x3c, !PT ;  /* 0x0000000409037212 */ /* 0x004fc400078e3cff */
[----:B---3--:R-:W-:-:S04]  /*10c0*/  LOP3.LUT R12, R11, R6, RZ, 0x3c, !PT ;  /* 0x000000060b0c7212 */ /* 0x008fc800078e3cff */
[----:B------:R-:W-:Y:S08]  /*10d0*/  POPC R3, R3 ;  /* 0x0000000300037309 */ /* 0x000ff00000000000 */
[----:B------:R-:W0:Y:S02]  /*10e0*/  POPC R12, R12 ;  /* 0x0000000c000c7309 */ /* 0x000e240000000000 */
[----:B0-----:R-:W-:-:S07]  /*10f0*/  IADD3 R24, PT, PT, R12, R3, R24 ;  /* 0x000000030c187210 */ /* 0x001fce0007ffe018 */
.L_x_14:
[----:B------:R-:W-:Y:S05]  /*1100*/  BRA.U UP0, `(.L_x_12) ;  /* 0x0000000100487547 */ /* 0x000fea000b800000 */
[----:B------:R-:W1:Y:S01]  /*1110*/  LDC R3, c[0x0][0x398] ;  /* 0x0000e600ff037b82 */ /* 0x000e620000000800 */
[----:B------:R-:W3:Y:S07]  /*1120*/  LDCU.128 UR12, c[0x0][0x380] ;  /* 0x00007000ff0c77ac */ /* 0x000eee0008000c00 */
[----:B------:R-:W2:Y:S01]  /*1130*/  LDC R5, c[0x0][0x3a0] ;  /* 0x0000e800ff057b82 */ /* 0x000ea20000000800 */
[----:B-1----:R-:W-:-:S05]  /*1140*/  IMAD R0, R3, UR4, R0 ;  /* 0x0000000403007c24 */ /* 0x002fca000f8e0200 */
[----:B------:R-:W-:Y:S01]  /*1150*/  IADD3 R3, P0, PT, R0, UR5, RZ ;  /* 0x0000000500037c10 */ /* 0x000fe2000ff1e0ff */
[----:B--2---:R-:W-:-:S04]  /*1160*/  IMAD R2, R5, UR4, R2 ;  /* 0x0000000405027c24 */ /* 0x004fc8000f8e0202 */
[----:B------:R-:W-:Y:S01]  /*1170*/  IMAD.X R6, RZ, RZ, RZ, P0 ;  /* 0x000000ffff067224 */ /* 0x000fe200000e06ff */
[----:B------:R-:W-:Y:S02]  /*1180*/  IADD3 R0, P2, PT, R2, UR6, RZ ;  /* 0x0000000602007c10 */ /* 0x000fe4000ff5e0ff */
[C---:B---3--:R-:W-:Y:S02]  /*1190*/  LEA R2, P1, R3.reuse, UR12, 0x2 ;  /* 0x0000000c03027c11 */ /* 0x048fe4000f8210ff */
[----:B------:R-:W-:Y:S01]  /*11a0*/  LEA R4, P3, R0, UR14, 0x2 ;  /* 0x0000000e00047c11 */ /* 0x000fe2000f8610ff */
[----:B------:R-:W-:Y:S01]  /*11b0*/  IMAD.X R5, RZ, RZ, RZ, P2 ;  /* 0x000000ffff057224 */ /* 0x000fe200010e06ff */
[----:B------:R-:W-:-:S04]  /*11c0*/  LEA.HI.X R3, R3, UR13, R6, 0x2, P1 ;  /* 0x0000000d03037c11 */ /* 0x000fc800088f1406 */
[----:B------:R-:W-:Y:S01]  /*11d0*/  LEA.HI.X R5, R0, UR15, R5, 0x2, P3 ;  /* 0x0000000f00057c11 */ /* 0x000fe200098f1405 */
[----:B------:R-:W2:Y:S05]  /*11e0*/  LDG.E.CONSTANT R2, desc[UR10][R2.64] ;  /* 0x0000000a02027981 */ /* 0x000eaa000c1e9900 */
[----:B------:R-:W2:Y:S02]  /*11f0*/  LDG.E.CONSTANT R5, desc[UR10][R4.64] ;  /* 0x0000000a04057981 */ /* 0x000ea4000c1e9900 */
[----:B--2---:R-:W-:-:S04]  /*1200*/  LOP3.LUT R0, R5, R2, RZ, 0x3c, !PT ;  /* 0x0000000205007212 */ /* 0x004fc800078e3cff */
[----:B0-----:R-:W0:Y:S02]  /*1210*/  POPC R7, R0 ;  /* 0x0000000000077309 */ /* 0x001e240000000000 */
[----:B0-----:R-:W-:-:S07]  /*1220*/  IMAD.IADD R24, R24, 0x1, R7 ;  /* 0x0000000118187824 */ /* 0x001fce00078e0207 */
.L_x_12:
[----:B------:R-:W-:-:S05]  /*1230*/  I2FP.F32.U32 R0, R24 ;  /* 0x0000001800007245 */ /* 0x000fca0000201000 */
[----:B------:R-:W-:-:S07]  /*1240*/  FADD R0, R0, R0 ;  /* 0x0000000000007221 */ /* 0x000fce0000000000 */
.L_x_9:
[----:B------:R-:W1:Y:S01]  /*1250*/  LDCU UR4, c[0x0][0x39c] ;  /* 0x00007380ff0477ac */ /* 0x000e620008000800 */
[----:B------:R-:W3:Y:S01]  /*1260*/  S2R R4, SR_TID.X ;  /* 0x0000000000047919 */ /* 0x000ee20000002100 */
[----:B0-----:R-:W0:Y:S01]  /*1270*/  LDC R7, c[0x0][0x3a0] ;  /* 0x0000e800ff077b82 */ /* 0x001e220000000800 */
[----:B-1----:R-:W-:-:S04]  /*1280*/  I2FP.F32.S32 R3, UR4 ;  /* 0x0000000400037c45 */ /* 0x002fc80008201400 */
[----:B------:R-:W-:-:S03]  /*1290*/  FSETP.GTU.AND P0, PT, R0, R3, PT ;  /* 0x000000030000720b */ /* 0x000fc60003f0c000 */
[----:B--2---:R-:W1:Y:S01]  /*12a0*/  LDC.64 R2, c[0x0][0x390] ;  /* 0x0000e400ff027b82 */ /* 0x004e620000000a00 */
[----:B---3--:R-:W-:-:S09]  /*12b0*/  SHF.R.U32.HI R4, RZ, 0x5, R4 ;  /* 0x00000005ff047819 */ /* 0x008fd20000011604 */
[----:B------:R-:W-:Y:S01]  /*12c0*/  VOTE.ANY R0, PT, !P0 ;  /* 0x0000000000007806 */ /* 0x000fe200040e0100 */
[----:B------:R-:W-:-:S03]  /*12d0*/  VIADD R4, R4, UR6 ;  /* 0x0000000604047c36 */ /* 0x000fc60008000000 */
[----:B------:R-:W2:Y:S01]  /*12e0*/  BREV R5, R0 ;  /* 0x0000000000057301 */ /* 0x000ea20000000000 */
[----:B0-----:R-:W-:-:S04]  /*12f0*/  IMAD R7, R7, UR5, R4 ;  /* 0x0000000507077c24 */ /* 0x001fc8000f8e0204 */
[----:B-1----:R-:W-:-:S05]  /*1300*/  IMAD.WIDE.U32 R2, R7, 0x4, R2 ;  /* 0x0000000407027825 */ /* 0x002fca00078e0002 */
[----:B--2---:R-:W-:Y:S01]  /*1310*/  STG.E desc[UR10][R2.64], R5 ;  /* 0x0000000502007986 */ /* 0x004fe2000c10190a */
[----:B------:R-:W-:Y:S05]  /*1320*/  EXIT ;  /* 0x000000000000794d */ /* 0x000fea0003800000 */
.L_x_15:
        /* <DEDUP_REMOVED lines=13> */
.L_x_34:


//--------------------- .text._Z9BMM32_BINPKjS0_Pjiii --------------------------
	.section	.text._Z9BMM32_BINPKjS0_Pjiii,"ax",@progbits
	.align	128
        .global         _Z9BMM32_BINPKjS0_Pjiii
        .type           _Z9BMM32_BINPKjS0_Pjiii,@function
        .size           _Z9BMM32_BINPKjS0_Pjiii,(.L_x_35 - _Z9BMM32_BINPKjS0_Pjiii)
        .other          _Z9BMM32_BINPKjS0_Pjiii,@"STO_CUDA_ENTRY STV_DEFAULT"
_Z9BMM32_BINPKjS0_Pjiii:
.text._Z9BMM32_BINPKjS0_Pjiii:
[----:B------:R-:W-:Y:S01]  /*0000*/  LDC R1, c[0x0][0x37c] ;  /* 0x0000df00ff017b82 */ /* 0x000fe20000000800 */
[----:B------:R-:W0:Y:S07]  /*0010*/  LDCU UR8, c[0x0][0x39c] ;  /* 0x00007380ff0877ac */ /* 0x000e2e0008000800 */
[----:B------:R-:W1:Y:S01]  /*0020*/  S2UR UR4, SR_CTAID.X ;  /* 0x00000000000479c3 */ /* 0x000e620000002500 */
[----:B------:R-:W2:Y:S01]  /*0030*/  S2R R38, SR_LANEID ;  /* 0x0000000000267919 */ /* 0x000ea20000000000 */
[----:B------:R-:W-:Y:S01]  /*0040*/  IMAD.MOV.U32 R35, RZ, RZ, RZ ;  /* 0x000000ffff237224 */ /* 0x000fe200078e00ff */
[----:B------:R-:W-:Y:S01]  /*0050*/  CS2R R8, SRZ ;  /* 0x0000000000087805 */ /* 0x000fe2000001ff00 */
[----:B------:R-:W-:Y:S01]  /*0060*/  IMAD.MOV.U32 R7, RZ, RZ, RZ ;  /* 0x000000ffff077224 */ /* 0x000fe200078e00ff */
[----:B------:R-:W3:Y:S01]  /*0070*/  S2R R0, SR_CTAID.Y ;  /* 0x0000000000007919 */ /* 0x000ee20000002600 */
[----:B------:R-:W-:-:S02]  /*0080*/  CS2R R10, SRZ ;  /* 0x00000000000a7805 */ /* 0x000fc4000001ff00 */
[----:B------:R-:W-:Y:S02]  /*0090*/  CS2R R12, SRZ ;  /* 0x00000000000c7805 */ /* 0x000fe4000001ff00 */
        /* <DEDUP_REMOVED lines=9> */
[----:B0-----:R-:W-:Y:S01]  /*0130*/  UISETP.GE.AND UP0, UPT, UR8, 0x1, UPT ;  /* 0x000000010800788c */ /* 0x001fe2000bf06270 */
[----:B------:R-:W-:Y:S02]  /*0140*/  CS2R R20, SRZ ;  /* 0x0000000000147805 */ /* 0x000fe4000001ff00 */
[----:B------:R-:W-:-:S02]  /*0150*/  CS2R R22, SRZ ;  /* 0x0000000000167805 */ /* 0x000fc4000001ff00 */
[----:B------:R-:W-:Y:S01]  /*0160*/  CS2R R2, SRZ ;  /* 0x0000000000027805 */ /* 0x000fe2000001ff00 */
[----:B------:R-:W0:Y:S01]  /*0170*/  LDCU.64 UR6, c[0x0][0x358] ;  /* 0x00006b00ff0677ac */ /* 0x000e220008000a00 */
[----:B-1----:R-:W-:Y:S02]  /*0180*/  USHF.L.U32 UR4, UR4, 0x5, URZ ;  /* 0x0000000504047899 */ /* 0x002fe400080006ff */
[----:B--2---:R-:W-:Y:S10]  /*0190*/  BRA.U !UP0, `(.L_x_16) ;  /* 0x0000000d08987547 */ /* 0x004ff4000b800000 */
[----:B------:R-:W-:Y:S01]  /*01a0*/  UIADD3 UR5, UPT, UPT, UR8, -0x1, URZ ;  /* 0xffffffff08057890 */ /* 0x000fe2000fffe0ff */
[----:B------:R-:W-:Y:S01]  /*01b0*/  IMAD.MOV.U32 R39, RZ, RZ, R38 ;  /* 0x000000ffff277224 */ /* 0x000fe200078e0026 */
[----:B------:R-:W-:Y:S02]  /*01c0*/  CS2R R6, SRZ ;  /* 0x0000000000067805 */ /* 0x000fe4000001ff00 */
[----:B------:R-:W-:Y:S01]  /*01d0*/  CS2R R8, SRZ ;  /* 0x0000000000087805 */ /* 0x000fe2000001ff00 */
[----:B------:R-:W-:Y:S01]  /*01e0*/  USHF.R.U32.HI UR5, URZ, 0x5, UR5 ;  /* 0x00000005ff057899 */ /* 0x000fe20008011605 */
[----:B------:R-:W-:Y:S02]  /*01f0*/  CS2R R10, SRZ ;  /* 0x00000000000a7805 */ /* 0x000fe4000001ff00 */
[----:B------:R-:W-:Y:S02]  /*0200*/  CS2R R12, SRZ ;  /* 0x00000000000c7805 */ /* 0x000fe4000001ff00 */
        /* <DEDUP_REMOVED lines=10> */
[----:B------:R-:W-:Y:S02]  /*02b0*/  CS2R R22, SRZ ;  /* 0x0000000000167805 */ /* 0x000fe4000001ff00 */
[----:B------:R-:W-:Y:S01]  /*02c0*/  CS2R R36, SRZ ;  /* 0x0000000000247805 */ /* 0x000fe2000001ff00 */
[----:B------:R-:W1:Y:S01]  /*02d0*/  LDCU UR9, c[0x0][0x398] ;  /* 0x00007300ff0977ac */ /* 0x000e620008000800 */
[----:B------:R-:W2:Y:S01]  /*02e0*/  LDCU UR10, c[0x0][0x3a0] ;  /* 0x00007400ff0a77ac */ /* 0x000ea20008000800 */
[----:B------:R-:W4:Y:S01]  /*02f0*/  LDCU.128 UR12, c[0x0][0x380] ;  /* 0x00007000ff0c77ac */ /* 0x000f220008000c00 */
[----:B------:R-:W-:-:S12]  /*0300*/  UIADD3 UR5, UPT, UPT, -UR5, URZ, URZ ;  /* 0x000000ff05057290 */ /* 0x000fd8000fffe1ff */
.L_x_17:
[----:B---3--:R-:W-:-:S05]  /*0310*/  LEA R3, P0, R0, R39, 0x5 ;  /* 0x0000002700037211 */ /* 0x008fca00078028ff */
[----:B------:R-:W-:Y:S01]  /*0320*/  IMAD.X R4, RZ, RZ, RZ, P0 ;  /* 0x000000ffff047224 */ /* 0x000fe200000e06ff */
[----:B----4-:R-:W-:-:S04]  /*0330*/  LEA R2, P0, R3, UR14, 0x2 ;  /* 0x0000000e03027c11 */ /* 0x010fc8000f8010ff */
[----:B------:R-:W-:-:S05]  /*0340*/  LEA.HI.X R3, R3, UR15, R4, 0x2, P0 ;  /* 0x0000000f03037c11 */ /* 0x000fca00080f1404 */
[----:B0-----:R-:W3:Y:S01]  /*0350*/  LDG.E.CONSTANT R2, desc[UR6][R2.64] ;  /* 0x0000000602027981 */ /* 0x001ee2000c1e9900 */
[----:B------:R-:W-:-:S05]  /*0360*/  IADD3 R5, P0, PT, R38, UR4, RZ ;  /* 0x0000000426057c10 */ /* 0x000fca000ff1e0ff */
[----:B------:R-:W-:Y:S01]  /*0370*/  IMAD.X R40, RZ, RZ, RZ, P0 ;  /* 0x000000ffff287224 */ /* 0x000fe200000e06ff */
[----:B------:R-:W-:-:S04]  /*0380*/  LEA R4, P0, R5, UR12, 0x2 ;  /* 0x0000000c05047c11 */ /* 0x000fc8000f8010ff */
[----:B------:R-:W-:-:S05]  /*0390*/  LEA.HI.X R5, R5, UR13, R40, 0x2, P0 ;  /* 0x0000000d05057c11 */ /* 0x000fca00080f1428 */
[----:B------:R0:W4:Y:S01]  /*03a0*/  LDG.E.CONSTANT R4, desc[UR6][R4.64] ;  /* 0x0000000604047981 */ /* 0x000122000c1e9900 */
[----:B------:R-:W-:Y:S01]  /*03b0*/  UIADD3 UR5, UPT, UPT, UR5, 0x1, URZ ;  /* 0x0000000105057890 */ /* 0x000fe2000fffe0ff */
[----:B-1----:R-:W-:Y:S02]  /*03c0*/  VIADD R38, R38, UR9 ;  /* 0x0000000926267c36 */ /* 0x002fe40008000000 */
[----:B--2---:R-:W-:Y:S01]  /*03d0*/  VIADD R39, R39, UR10 ;  /* 0x0000000a27277c36 */ /* 0x004fe20008000000 */
[----:B------:R-:W-:Y:S01]  /*03e0*/  UISETP.NE.AND UP0, UPT, UR5, 0x1, UPT ;  /* 0x000000010500788c */ /* 0x000fe2000bf05270 */
[----:B---3--:R-:W4:Y:S04]  /*03f0*/  SHFL.IDX PT, R41, R2, RZ, 0x1f ;  /* 0x00001fff02297589 */ /* 0x008f2800000e0000 */
[----:B------:R-:W1:Y:S04]  /*0400*/  SHFL.IDX PT, R45, R2, 0x2, 0x1f ;  /* 0x00401f00022d7f89 */ /* 0x000e6800000e0000 */
[----:B------:R-:W2:Y:S04]  /*0410*/  SHFL.IDX PT, R43, R2, 0x1, 0x1f ;  /* 0x00201f00022b7f89 */ /* 0x000ea800000e0000 */
[----:B------:R-:W-:Y:S04]  /*0420*/  SHFL.IDX PT, R3, R2, 0x4, 0x1f ;  /* 0x00801f0002037f89 */ /* 0x000fe800000e0000 */
[----:B0-----:R-:W-:Y:S01]  /*0430*/  SHFL.IDX PT, R5, R2, 0x7, 0x1f ;  /* 0x00e01f0002057f89 */ /* 0x001fe200000e0000 */
[----:B----4-:R-:W-:-:S03]  /*0440*/  LOP3.LUT R40, R41, R4, RZ, 0x3c, !PT ;  /* 0x0000000429287212 */ /* 0x010fc600078e3cff */
[----:B------:R-:W0:Y:S01]  /*0450*/  SHFL.IDX PT, R41, R2, 0x3, 0x1f ;  /* 0x00601f0002297f89 */ /* 0x000e2200000e0000 */
[-C--:B-1----:R-:W-:Y:S02]  /*0460*/  LOP3.LUT R45, R45, R4.reuse, RZ, 0x3c, !PT ;  /* 0x000000042d2d7212 */ /* 0x082fe400078e3cff */
[----:B------:R-:W1:Y:S01]  /*0470*/  POPC R40, R40 ;  /* 0x0000002800287309 */ /* 0x000e620000000000 */
[----:B--2---:R-:W-:-:S07]  /*0480*/  LOP3.LUT R42, R43, R4, RZ, 0x3c, !PT ;  /* 0x000000042b2a7212 */ /* 0x004fce00078e3cff */
[----:B------:R-:W2:Y:S01]  /*0490*/  POPC R45, R45 ;  /* 0x0000002d002d7309 */ /* 0x000ea20000000000 */
[----:B-1----:R-:W-:-:S07]  /*04a0*/  IMAD.IADD R37, R40, 0x1, R37 ;  /* 0x0000000128257824 */ /* 0x002fce00078e0225 */
[----:B------:R1:W3:Y:S01]  /*04b0*/  POPC R43, R42 ;  /* 0x0000002a002b7309 */ /* 0x0002e20000000000 */
[-C--:B0-----:R-:W-:Y:S02]  /*04c0*/  LOP3.LUT R44, R41, R4.reuse, RZ, 0x3c, !PT ;  /* 0x00000004292c7212 */ /* 0x081fe400078e3cff */
[----:B------:R-:W0:Y:S01]  /*04d0*/  SHFL.IDX PT, R41, R2, 0x6, 0x1f ;  /* 0x00c01f0002297f89 */ /* 0x000e2200000e0000 */
[----:B--2---:R-:W-:Y:S01]  /*04e0*/  IMAD.IADD R24, R45, 0x1, R24 ;  /* 0x000000012d187824 */ /* 0x004fe200078e0218 */
[-C--:B------:R-:W-:Y:S02]  /*04f0*/  LOP3.LUT R45, R3, R4.reuse, RZ, 0x3c, !PT ;  /* 0x00000004032d7212 */ /* 0x080fe400078e3cff */
[----:B------:R-:W2:Y:S01]  /*0500*/  SHFL.IDX PT, R3, R2, 0x8, 0x1f ;  /* 0x01001f0002037f89 */ /* 0x000ea200000e0000 */
[----:B------:R-:W4:Y:S01]  /*0510*/  POPC R44, R44 ;  /* 0x0000002c002c7309 */ /* 0x000f220000000000 */
[----:B-1----:R-:W-:Y:S02]  /*0520*/  LOP3.LUT R42, R5, R4, RZ, 0x3c, !PT ;  /* 0x00000004052a7212 */ /* 0x002fe400078e3cff */
[----:B------:R-:W-:Y:S01]  /*0530*/  SHFL.IDX PT, R5, R2, 0x9, 0x1f ;  /* 0x01201f0002057f89 */ /* 0x000fe200000e0000 */
[----:B---3--:R-:W-:-:S03]  /*0540*/  IMAD.IADD R36, R43, 0x1, R36 ;  /* 0x000000012b247824 */ /* 0x008fc600078e0224 */
[----:B------:R-:W1:Y:S01]  /*0550*/  SHFL.IDX PT, R43, R2, 0x5, 0x1f ;  /* 0x00a01f00022b7f89 */ /* 0x000e6200000e0000 */
[----:B------:R-:W3:Y:S01]  /*0560*/  POPC R45, R45 ;  /* 0x0000002d002d7309 */ /* 0x000ee20000000000 */
[----:B----4-:R-:W-:-:S07]  /*0570*/  IMAD.IADD R23, R44, 0x1, R23 ;  /* 0x000000012c177824 */ /* 0x010fce00078e0217 */
[----:B------:R-:W4:Y:S01]  /*0580*/  POPC R42, R42 ;  /* 0x0000002a002a7309 */ /* 0x000f220000000000 */
[-C--:B0-----:R-:W-:Y:S02]  /*0590*/  LOP3.LUT R41, R41, R4.reuse, RZ, 0x3c, !PT ;  /* 0x0000000429297212 */ /* 0x081fe400078e3cff */
[----:B--2---:R-:W-:Y:S01]  /*05a0*/  LOP3.LUT R44, R3, R4, RZ, 0x3c, !PT ;  /* 0x00000004032c7212 */ /* 0x004fe200078e3cff */
[----:B---3--:R-:W-:-:S04]  /*05b0*/  IMAD.IADD R22, R45, 0x1, R22 ;  /* 0x000000012d167824 */ /* 0x008fc800078e0216 */
[----:B------:R-:W0:Y:S01]  /*05c0*/  POPC R41, R41 ;  /* 0x0000002900297309 */ /* 0x000e220000000000 */
[----:B------:R-:W2:Y:S01]  /*05d0*/  SHFL.IDX PT, R3, R2, 0xb, 0x1f ;  /* 0x01601f0002037f89 */ /* 0x000ea200000e0000 */
[----:B-1----:R-:W-:Y:S01]  /*05e0*/  LOP3.LUT R40, R43, R4, RZ, 0x3c, !PT ;  /* 0x000000042b287212 */ /* 0x002fe200078e3cff */
[----:B----4-:R-:W-:-:S05]  /*05f0*/  IMAD.IADD R19, R42, 0x1, R19 ;  /* 0x000000012a137824 */ /* 0x010fca00078e0213 */
[----:B------:R-:W1:Y:S01]  /*0600*/  POPC R45, R44 ;  /* 0x0000002c002d7309 */ /* 0x000e620000000000 */
[----:B------:R-:W3:Y:S01]  /*0610*/  SHFL.IDX PT, R43, R2, 0xa, 0x1f ;  /* 0x01401f00022b7f89 */ /* 0x000ee200000e0000 */
[----:B0-----:R-:W-:-:S06]  /*0620*/  IMAD.IADD R20, R41, 0x1, R20 ;  /* 0x0000000129147824 */ /* 0x001fcc00078e0214 */
[----:B------:R-:W0:Y:S01]  /*0630*/  POPC R40, R40 ;  /* 0x0000002800287309 */ /* 0x000e220000000000 */
[----:B------:R-:W4:Y:S01]  /*0640*/  SHFL.IDX PT, R41, R2, 0xd, 0x1f ;  /* 0x01a01f0002297f89 */ /* 0x000f2200000e0000 */
[----:B-1----:R-:W-:Y:S01]  /*0650*/  IMAD.IADD R18, R45, 0x1, R18 ;  /* 0x000000012d127824 */ /* 0x002fe200078e0212 */
[-C--:B------:R-:W-:Y:S02]  /*0660*/  LOP3.LUT R45, R5, R4.reuse, RZ, 0x3c, !PT ;  /* 0x00000004052d7212 */ /* 0x080fe400078e3cff */
[----:B------:R-:W1:Y:S01]  /*0670*/  SHFL.IDX PT, R5, R2, 0xc, 0x1f ;  /* 0x01801f0002057f89 */ /* 0x000e6200000e0000 */
[----:B--2---:R-:W-:-:S03]  /*0680*/  LOP3.LUT R42, R3, R4, RZ, 0x3c, !PT ;  /* 0x00000004032a7212 */ /* 0x004fc600078e3cff */
[----:B------:R-:W2:Y:S01]  /*0690*/  SHFL.IDX PT, R3, R2, 0xe, 0x1f ;  /* 0x01c01f0002037f89 */ /* 0x000ea200000e0000 */
[----:B0-----:R-:W-:Y:S02]  /*06a0*/  IMAD.IADD R21, R40, 0x1, R21 ;  /* 0x0000000128157824 */ /* 0x001fe400078e0215 */
[----:B------:R-:W0:Y:S01]  /*06b0*/  POPC R40, R45 ;  /* 0x0000002d00287309 */ /* 0x000e220000000000 */
[----:B---3--:R-:W-:-:S07]  /*06c0*/  LOP3.LUT R43, R43, R4, RZ, 0x3c, !PT ;  /* 0x000000042b2b7212 */ /* 0x008fce00078e3cff */
[----:B------:R-:W3:Y:S01]  /*06d0*/  POPC R43, R43 ;  /* 0x0000002b002b7309 */ /* 0x000ee20000000000 */
[----:B----4-:R-:W-:Y:S01]  /*06e0*/  LOP3.LUT R41, R41, R4, RZ, 0x3c, !PT ;  /* 0x0000000429297212 */ /* 0x010fe200078e3cff */
[----:B0-----:R-:W-:-:S06]  /*06f0*/  IMAD.IADD R35, R40, 0x1, R35 ;  /* 0x0000000128237824 */ /* 0x001fcc00078e0223 */
[----:B------:R-:W0:Y:S01]  /*0700*/  POPC R40, R42 ;  /* 0x0000002a00287309 */ /* 0x000e220000000000 */
[-C--:B-1----:R-:W-:Y:S02]  /*0710*/  LOP3.LUT R44, R5, R4.reuse, RZ, 0x3c, !PT ;  /* 0x00000004052c7212 */ /* 0x082fe400078e3cff */
[----:B------:R-:W1:Y:S01]  /*0720*/  SHFL.IDX PT, R5, R2, 0xf, 0x1f ;  /* 0x01e01f0002057f89 */ /* 0x000e6200000e0000 */
[----:B--2---:R-:W-:Y:S01]  /*0730*/  LOP3.LUT R45, R3, R4, RZ, 0x3c, !PT ;  /* 0x00000004032d7212 */ /* 0x004fe200078e3cff */
[----:B---3--:R-:W-:Y:S02]  /*0740*/  IMAD.IADD R34, R43, 0x1, R34 ;  /* 0x000000012b227824 */ /* 0x008fe400078e0222 */
[----:B------:R-:W2:Y:S01]  /*0750*/  SHFL.IDX PT, R3, R2, 0x12, 0x1f ;  /* 0x02401f0002037f89 */ /* 0x000ea200000e0000 */
[----:B------:R-:W3:Y:S03]  /*0760*/  POPC R44, R44 ;  /* 0x0000002c002c7309 */ /* 0x000ee60000000000 */
[----:B------:R-:W4:Y:S01]  /*0770*/  SHFL.IDX PT, R43, R2, 0x11, 0x1f ;  /* 0x02201f00022b7f89 */ /* 0x000f2200000e0000 */
[----:B0-----:R-:W-:-:S04]  /*0780*/  IMAD.IADD R25, R40, 0x1, R25 ;  /* 0x0000000128197824 */ /* 0x001fc800078e0219 */
[----:B------:R-:W0:Y:S01]  /*0790*/  POPC R45, R45 ;  /* 0x0000002d002d7309 */ /* 0x000e220000000000 */
[----:B---3--:R-:W-:-:S07]  /*07a0*/  IMAD.IADD R26, R44, 0x1, R26 ;  /* 0x000000012c1a7824 */ /* 0x008fce00078e021a */
[----:B------:R3:W5:Y:S01]  /*07b0*/  POPC R40, R41 ;  /* 0x0000002900287309 */ /* 0x0007620000000000 */
[-C--:B-1----:R-:W-:Y:S02]  /*07c0*/  LOP3.LUT R42, R5, R4.reuse, RZ, 0x3c, !PT ;  /* 0x00000004052a7212 */ /* 0x082fe400078e3cff */
[----:B------:R-:W1:Y:S01]  /*07d0*/  SHFL.IDX PT, R5, R2, 0x13, 0x1f ;  /* 0x02601f0002057f89 */ /* 0x000e6200000e0000 */
[----:B0-----:R-:W-:Y:S01]  /*07e0*/  IMAD.IADD R32, R45, 0x1, R32 ;  /* 0x000000012d207824 */ /* 0x001fe200078e0220 */
[-C--:B--2---:R-:W-:Y:S02]  /*07f0*/  LOP3.LUT R3, R3, R4.reuse, RZ, 0x3c, !PT ;  /* 0x0000000403037212 */ /* 0x084fe400078e3cff */
[----:B------:R-:W0:Y:S01]  /*0800*/  SHFL.IDX PT, R45, R2, 0x15, 0x1f ;  /* 0x02a01f00022d7f89 */ /* 0x000e2200000e0000 */
[----:B----4-:R-:W-:-:S03]  /*0810*/  LOP3.LUT R43, R43, R4, RZ, 0x3c, !PT ;  /* 0x000000042b2b7212 */ /* 0x010fc600078e3cff */
[----:B---3--:R-:W2:Y:S01]  /*0820*/  SHFL.IDX PT, R41, R2, 0x10, 0x1f ;  /* 0x02001f0002297f89 */ /* 0x008ea200000e0000 */
[----:B------:R-:W3:Y:S01]  /*0830*/  POPC R3, R3 ;  /* 0x0000000300037309 */ /* 0x000ee20000000000 */
[----:B-----5:R-:W-:-:S07]  /*0840*/  IMAD.IADD R33, R40, 0x1, R33 ;  /* 0x0000000128217824 */ /* 0x020fce00078e0221 */
[----:B------:R-:W4:Y:S01]  /*0850*/  POPC R40, R42 ;  /* 0x0000002a00287309 */ /* 0x000f220000000000 */
[-C--:B-1----:R-:W-:Y:S01]  /*0860*/  LOP3.LUT R5, R5, R4.reuse, RZ, 0x3c, !PT ;  /* 0x0000000405057212 */ /* 0x082fe200078e3cff */
[----:B---3--:R-:W-:Y:S02]  /*0870*/  IMAD.IADD R28, R3, 0x1, R28 ;  /* 0x00000001031c7824 */ /* 0x008fe400078e021c */
[----:B------:R-:W1:Y:S01]  /*0880*/  SHFL.IDX PT, R3, R2, 0x18, 0x1f ;  /* 0x03001f0002037f89 */ /* 0x000e6200000e0000 */
[----:B0-----:R-:W-:-:S03]  /*0890*/  LOP3.LUT R45, R45, R4, RZ, 0x3c, !PT ;  /* 0x000000042d2d7212 */ /* 0x001fc600078e3cff */
[----:B------:R0:W3:Y:S01]  /*08a0*/  POPC R42, R5 ;  /* 0x00000005002a7309 */ /* 0x0000e20000000000 */
[----:B----4-:R-:W-:Y:S01]  /*08b0*/  IMAD.IADD R31, R40, 0x1, R31 ;  /* 0x00000001281f7824 */ /* 0x010fe200078e021f */
[----:B--2---:R-:W-:-:S06]  /*08c0*/  LOP3.LUT R44, R41, R4, RZ, 0x3c, !PT ;  /* 0x00000004292c7212 */ /* 0x004fcc00078e3cff */
[----:B------:R2:W4:Y:S01]  /*08d0*/  POPC R40, R43 ;  /* 0x0000002b00287309 */ /* 0x0005220000000000 */
[----:B0-----:R-:W-:Y:S01]  /*08e0*/  SHFL.IDX PT, R5, R2, 0x19, 0x1f ;  /* 0x03201f0002057f89 */ /* 0x001fe200000e0000 */
[----:B---3--:R-:W-:-:S06]  /*08f0*/  IMAD.IADD R27, R42, 0x1, R27 ;  /* 0x000000012a1b7824 */ /* 0x008fcc00078e021b */
[----:B------:R-:W0:Y:S01]  /*0900*/  POPC R41, R44 ;  /* 0x0000002c00297309 */ /* 0x000e220000000000 */
[----:B--2---:R-:W2:Y:S01]  /*0910*/  SHFL.IDX PT, R43, R2, 0x14, 0x1f ;  /* 0x02801f00022b7f89 */ /* 0x004ea200000e0000 */
[----:B-1----:R-:W-:Y:S01]  /*0920*/  LOP3.LUT R3, R3, R4, RZ, 0x3c, !PT ;  /* 0x0000000403037212 */ /* 0x002fe200078e3cff */
[----:B----4-:R-:W-:-:S05]  /*0930*/  IMAD.IADD R29, R40, 0x1, R29 ;  /* 0x00000001281d7824 */ /* 0x010fca00078e021d */
[----:B------:R-:W1:Y:S01]  /*0940*/  POPC R45, R45 ;  /* 0x0000002d002d7309 */ /* 0x000e620000000000 */
[----:B0-----:R-:W-:-:S07]  /*0950*/  IMAD.IADD R30, R41, 0x1, R30 ;  /* 0x00000001291e7824 */ /* 0x001fce00078e021e */
[----:B------:R-:W0:Y:S01]  /*0960*/  POPC R42, R3 ;  /* 0x00000003002a7309 */ /* 0x000e220000000000 */
[----:B------:R-:W3:Y:S01]  /*0970*/  SHFL.IDX PT, R41, R2, 0x17, 0x1f ;  /* 0x02e01f0002297f89 */ /* 0x000ee200000e0000 */
[----:B-1----:R-:W-:-:S03]  /*0980*/  IMAD.IADD R16, R45, 0x1, R16 ;  /* 0x000000012d107824 */ /* 0x002fc600078e0210 */
[----:B------:R-:W-:Y:S01]  /*0990*/  SHFL.IDX PT, R45, R2, 0x1a, 0x1f ;  /* 0x03401f00022d7f89 */ /* 0x000fe200000e0000 */
[----:B--2---:R-:W-:-:S03]  /*09a0*/  LOP3.LUT R44, R43, R4, RZ, 0x3c, !PT ;  /* 0x000000042b2c7212 */ /* 0x004fc600078e3cff */
[----:B------:R-:W1:Y:S01]  /*09b0*/  SHFL.IDX PT, R43, R2, 0x16, 0x1f ;  /* 0x02c01f00022b7f89 */ /* 0x000e6200000e0000 */
[----:B0-----:R-:W-:Y:S02]  /*09c0*/  IMAD.IADD R13, R42, 0x1, R13 ;  /* 0x000000012a0d7824 */ /* 0x001fe400078e020d */
[----:B------:R-:W0:Y:S01]  /*09d0*/  POPC R44, R44 ;  /* 0x0000002c002c7309 */ /* 0x000e220000000000 */
[----:B------:R-:W2:Y:S01]  /*09e0*/  SHFL.IDX PT, R3, R2, 0x1e, 0x1f ;  /* 0x03c01f0002037f89 */ /* 0x000ea200000e0000 */
[----:B---3--:R-:W-:-:S06]  /*09f0*/  LOP3.LUT R41, R41, R4, RZ, 0x3c, !PT ;  /* 0x0000000429297212 */ /* 0x008fcc00078e3cff */
[----:B------:R-:W3:Y:S01]  /*0a00*/  POPC R41, R41 ;  /* 0x0000002900297309 */ /* 0x000ee20000000000 */
[----:B0-----:R-:W-:Y:S01]  /*0a10*/  IMAD.IADD R17, R44, 0x1, R17 ;  /* 0x000000012c117824 */ /* 0x001fe200078e0211 */
[-C--:B------:R-:W-:Y:S02]  /*0a20*/  LOP3.LUT R44, R5, R4.reuse, RZ, 0x3c, !PT ;  /* 0x00000004052c7212 */ /* 0x080fe400078e3cff */
[----:B------:R-:W0:Y:S01]  /*0a30*/  SHFL.IDX PT, R5, R2, 0x1b, 0x1f ;  /* 0x03601f0002057f89 */ /* 0x000e2200000e0000 */
[----:B-1----:R-:W-:-:S03]  /*0a40*/  LOP3.LUT R43, R43, R4, RZ, 0x3c, !PT ;  /* 0x000000042b2b7212 */ /* 0x002fc600078e3cff */
[----:B------:R-:W1:Y:S01]  /*0a50*/  POPC R44, R44 ;  /* 0x0000002c002c7309 */ /* 0x000e620000000000 */
[----:B--2---:R-:W-:Y:S01]  /*0a60*/  LOP3.LUT R3, R3, R4, RZ, 0x3c, !PT ;  /* 0x0000000403037212 */ /* 0x004fe200078e3cff */
[----:B---3--:R-:W-:-:S06]  /*0a70*/  IMAD.IADD R14, R41, 0x1, R14 ;  /* 0x00000001290e7824 */ /* 0x008fcc00078e020e */
[----:B------:R2:W3:Y:S01]  /*0a80*/  POPC R40, R43 ;  /* 0x0000002b00287309 */ /* 0x0004e20000000000 */
[----:B------:R-:W4:Y:S01]  /*0a90*/  SHFL.IDX PT, R41, R2, 0x1c, 0x1f ;  /* 0x03801f0002297f89 */ /* 0x000f2200000e0000 */
[----:B-1----:R-:W-:-:S06]  /*0aa0*/  IMAD.IADD R12, R44, 0x1, R12 ;  /* 0x000000012c0c7824 */ /* 0x002fcc00078e020c */
[----:B------:R-:W1:Y:S01]  /*0ab0*/  POPC R44, R3 ;  /* 0x00000003002c7309 */ /* 0x000e620000000000 */
[----:B--2---:R-:W2:Y:S01]  /*0ac0*/  SHFL.IDX PT, R43, R2, 0x1d, 0x1f ;  /* 0x03a01f00022b7f89 */ /* 0x004ea200000e0000 */
[-C--:B0-----:R-:W-:Y:S01]  /*0ad0*/  LOP3.LUT R5, R5, R4.reuse, RZ, 0x3c, !PT ;  /* 0x0000000405057212 */ /* 0x081fe200078e3cff */
[----:B---3--:R-:W-:Y:S01]  /*0ae0*/  IMAD.IADD R15, R40, 0x1, R15 ;  /* 0x00000001280f7824 */ /* 0x008fe200078e020f */
[-C--:B------:R-:W-:Y:S02]  /*0af0*/  LOP3.LUT R40, R45, R4.reuse, RZ, 0x3c, !PT ;  /* 0x000000042d287212 */ /* 0x080fe400078e3cff */
[----:B------:R-:W0:Y:S02]  /*0b00*/  SHFL.IDX PT, R45, R2, 0x1f, 0x1f ;  /* 0x03e01f00022d7f89 */ /* 0x000e2400000e0000 */
[----:B------:R-:W3:Y:S01]  /*0b10*/  POPC R5, R5 ;  /* 0x0000000500057309 */ /* 0x000ee20000000000 */
[----:B-1----:R-:W-:Y:S01]  /*0b20*/  IMAD.IADD R7, R44, 0x1, R7 ;  /* 0x000000012c077824 */ /* 0x002fe200078e0207 */
[----:B----4-:R-:W-:-:S06]  /*0b30*/  LOP3.LUT R42, R41, R4, RZ, 0x3c, !PT ;  /* 0x00000004292a7212 */ /* 0x010fcc00078e3cff */
[----:B------:R-:W1:Y:S01]  /*0b40*/  POPC R40, R40 ;  /* 0x0000002800287309 */ /* 0x000e620000000000 */
[----:B---3--:R-:W-:Y:S01]  /*0b50*/  IMAD.IADD R10, R5, 0x1, R10 ;  /* 0x00000001050a7824 */ /* 0x008fe200078e020a */
[----:B--2---:R-:W-:-:S06]  /*0b60*/  LOP3.LUT R43, R43, R4, RZ, 0x3c, !PT ;  /* 0x000000042b2b7212 */ /* 0x004fcc00078e3cff */
[----:B------:R-:W2:Y:S01]  /*0b70*/  POPC R42, R42 ;  /* 0x0000002a002a7309 */ /* 0x000ea20000000000 */
[----:B0-----:R-:W-:Y:S01]  /*0b80*/  LOP3.LUT R45, R45, R4, RZ, 0x3c, !PT ;  /* 0x000000042d2d7212 */ /* 0x001fe200078e3cff */
[----:B-1----:R-:W-:-:S06]  /*0b90*/  IMAD.IADD R11, R40, 0x1, R11 ;  /* 0x00000001280b7824 */ /* 0x002fcc00078e020b */
[----:B------:R-:W0:Y:S01]  /*0ba0*/  POPC R41, R43 ;  /* 0x0000002b00297309 */ /* 0x000e220000000000 */
[----:B--2---:R-:W-:-:S07]  /*0bb0*/  IMAD.IADD R9, R42, 0x1, R9 ;  /* 0x000000012a097824 */ /* 0x004fce00078e0209 */
[----:B------:R-:W1:Y:S01]  /*0bc0*/  POPC R45, R45 ;  /* 0x0000002d002d7309 */ /* 0x000e620000000000 */
[----:B0-----:R-:W-:Y:S02]  /*0bd0*/  IMAD.IADD R8, R41, 0x1, R8 ;  /* 0x0000000129087824 */ /* 0x001fe400078e0208 */
[----:B-1----:R-:W-:Y:S01]  /*0be0*/  IMAD.IADD R6, R45, 0x1, R6 ;  /* 0x000000012d067824 */ /* 0x002fe200078e0206 */
[----:B------:R-:W-:Y:S06]  /*0bf0*/  BRA.U UP0, `(.L_x_17) ;  /* 0xfffffff500c47547 */ /* 0x000fec000b83ffff */
[----:B------:R-:W-:Y:S02]  /*0c00*/  I2FP.F32.U32 R3, R37 ;  /* 0x0000002500037245 */ /* 0x000fe40000201000 */
[----:B------:R-:W-:Y:S02]  /*0c10*/  I2FP.F32.U32 R2, R36 ;  /* 0x0000002400027245 */ /* 0x000fe40000201000 */
[----:B------:R-:W-:Y:S01]  /*0c20*/  I2FP.F32.U32 R24, R24 ;  /* 0x0000001800187245 */ /* 0x000fe20000201000 */
[----:B------:R-:W-:Y:S01]  /*0c30*/  FADD R3, R3, R3 ;  /* 0x0000000303037221 */ /* 0x000fe20000000000 */
        /* <DEDUP_REMOVED lines=57> */
[----:B------:R-:W-:-:S02]  /*0fd0*/  FADD R8, R8, R8 ;  /* 0x0000000808087221 */ /* 0x000fc40000000000 */
[----:B------:R-:W-:Y:S02]  /*0fe0*/  FADD R7, R7, R7 ;  /* 0x0000000707077221 */ /* 0x000fe40000000000 */
[----:B------:R-:W-:-:S07]  /*0ff0*/  FADD R35, R6, R6 ;  /* 0x0000000606237221 */ /* 0x000fce0000000000 */
.L_x_16:
[----:B------:R-:W-:Y:S01]  /*1000*/  I2FP.F32.S32 R6, UR8 ;  /* 0x0000000800067c45 */ /* 0x000fe20008201400 */
[----:B------:R-:W1:Y:S03]  /*1010*/  LDCU.64 UR8, c[0x0][0x390] ;  /* 0x00007200ff0877ac */ /* 0x000e660008000a00 */
[-C--:B------:R-:W-:Y:S02]  /*1020*/  FSETP.GTU.AND P1, PT, R3, R6.reuse, PT ;  /* 0x000000060300720b */ /* 0x080fe40003f2c000 */
[-C--:B------:R-:W-:Y:S02]  /*1030*/  FSETP.GTU.AND P2, PT, R2, R6.reuse, PT ;  /* 0x000000060200720b */ /* 0x080fe40003f4c000 */
[----:B------:R-:W-:Y:S02]  /*1040*/  FSETP.GTU.AND P0, PT, R24, R6, PT ;  /* 0x000000061800720b */ /* 0x000fe40003f0c000 */
[----:B------:R-:W-:-:S02]  /*1050*/  SEL R2, RZ, 0x2, P1 ;  /* 0x00000002ff027807 */ /* 0x000fc40000800000 */
[----:B------:R-:W-:Y:S02]  /*1060*/  SEL R3, RZ, 0x1, P2 ;  /* 0x00000001ff037807 */ /* 0x000fe40001000000 */
[-C--:B------:R-:W-:Y:S02]  /*1070*/  FSETP.GTU.AND P1, PT, R23, R6.reuse, PT ;  /* 0x000000061700720b */ /* 0x080fe40003f2c000 */
[----:B------:R-:W-:Y:S01]  /*1080*/  SEL R23, RZ, 0x2, P0 ;  /* 0x00000002ff177807 */ /* 0x000fe20000000000 */
[----:B------:R-:W-:Y:S01]  /*1090*/  IMAD.IADD R2, R2, 0x1, R3 ;  /* 0x0000000102027824 */ /* 0x000fe200078e0203 */
[-C--:B------:R-:W-:Y:S02]  /*10a0*/  FSETP.GTU.AND P0, PT, R22, R6.reuse, PT ;  /* 0x000000061600720b */ /* 0x080fe40003f0c000 */
[----:B------:R-:W-:Y:S01]  /*10b0*/  SEL R3, RZ, 0x1, P1 ;  /* 0x00000001ff037807 */ /* 0x000fe20000800000 */
[----:B------:R-:W-:Y:S01]  /*10c0*/  IMAD R2, R2, 0x4, R23 ;  /* 0x0000000402027824 */ /* 0x000fe200078e0217 */
[----:B------:R-:W-:-:S02]  /*10d0*/  FSETP.GTU.AND P1, PT, R21, R6, PT ;  /* 0x000000061500720b */ /* 0x000fc40003f2c000 */
[----:B------:R-:W-:Y:S01]  /*10e0*/  SEL R21, RZ, 0x2, P0 ;  /* 0x00000002ff157807 */ /* 0x000fe20000000000 */
[----:B------:R-:W-:Y:S01]  /*10f0*/  IMAD.IADD R2, R2, 0x1, R3 ;  /* 0x0000000102027824 */ /* 0x000fe200078e0203 */
[-C--:B------:R-:W-:Y:S02]  /*1100*/  FSETP.GTU.AND P0, PT, R20, R6.reuse, PT ;  /* 0x000000061400720b */ /* 0x080fe40003f0c000 */
[----:B------:R-:W-:Y:S01]  /*1110*/  SEL R3, RZ, 0x1, P1 ;  /* 0x00000001ff037807 */ /* 0x000fe20000800000 */
[----:B------:R-:W-:Y:S01]  /*1120*/  IMAD R2, R2, 0x4, R21 ;  /* 0x0000000402027824 */ /* 0x000fe200078e0215 */
[-C--:B------:R-:W-:Y:S02]  /*1130*/  FSETP.GTU.AND P1, PT, R19, R6.reuse, PT ;  /* 0x000000061300720b */ /* 0x080fe40003f2c000 */
[----:B------:R-:W-:Y:S01]  /*1140*/  SEL R19, RZ, 0x2, P0 ;  /* 0x00000002ff137807 */ /* 0x000fe20000000000 */
[----:B------:R-:W-:Y:S01]  /*1150*/  IMAD.IADD R2, R2, 0x1, R3 ;  /* 0x0000000102027824 */ /* 0x000fe200078e0203 */
[----:B------:R-:W-:-:S02]  /*1160*/  FSETP.GTU.AND P0, PT, R18, R6, PT ;  /* 0x000000061200720b */ /* 0x000fc40003f0c000 */
[----:B------:R-:W-:Y:S01]  /*1170*/  SEL R3, RZ, 0x1, P1 ;  /* 0x00000001ff037807 */ /* 0x000fe20000800000 */
[----:B------:R-:W-:Y:S01]  /*1180*/  IMAD R2, R2, 0x4, R19 ;  /* 0x0000000402027824 */ /* 0x000fe200078e0213 */
        /* <DEDUP_REMOVED lines=42> */
[-C--:B------:R-:W-:Y:S01]  /*1430*/  FSETP.GTU.AND P1, PT, R14, R6.reuse, PT ;  /* 0x000000060e00720b */ /* 0x080fe20003f2c000 */
[----:B------:R-:W2:Y:S01]  /*1440*/  S2R R15, SR_LANEID ;  /* 0x00000000000f7919 */ /* 0x000ea20000000000 */
[----:B------:R-:W-:Y:S01]  /*1450*/  SEL R5, RZ, 0x2, P0 ;  /* 0x00000002ff057807 */ /* 0x000fe20000000000 */
[----:B------:R-:W-:Y:S01]  /*1460*/  IMAD.IADD R2, R2, 0x1, R3 ;  /* 0x0000000102027824 */ /* 0x000fe200078e0203 */
[----:B------:R-:W-:-:S02]  /*1470*/  FSETP.GTU.AND P0, PT, R13, R6, PT ;  /* 0x000000060d00720b */ /* 0x000fc40003f0c000 */
[----:B------:R-:W-:Y:S01]  /*1480*/  SEL R3, RZ, 0x1, P1 ;  /* 0x00000001ff037807 */ /* 0x000fe20000800000 */
[----:B------:R-:W-:Y:S01]  /*1490*/  IMAD R2, R2, 0x4, R5 ;  /* 0x0000000402027824 */ /* 0x000fe200078e0205 */
[----:B------:R-:W-:Y:S01]  /*14a0*/  SEL R5, RZ, 0x2, P0 ;  /* 0x00000002ff057807 */ /* 0x000fe20000000000 */
[----:B------:R-:W3:Y:S01]  /*14b0*/  LDC R13, c[0x0][0x398] ;  /* 0x0000e600ff0d7b82 */ /* 0x000ee20000000800 */
[-C--:B------:R-:W-:Y:S01]  /*14c0*/  FSETP.GTU.AND P0, PT, R12, R6.reuse, PT ;  /* 0x000000060c00720b */ /* 0x080fe20003f0c000 */
[----:B------:R-:W-:Y:S01]  /*14d0*/  IMAD.IADD R2, R2, 0x1, R3 ;  /* 0x0000000102027824 */ /* 0x000fe200078e0203 */
[-C--:B------:R-:W-:Y:S02]  /*14e0*/  FSETP.GTU.AND P1, PT, R7, R6.reuse, PT ;  /* 0x000000060700720b */ /* 0x080fe40003f2c000 */
[----:B------:R-:W-:Y:S01]  /*14f0*/  SEL R3, RZ, 0x1, P0 ;  /* 0x00000001ff037807 */ /* 0x000fe20000000000 */
[----:B------:R-:W-:Y:S01]  /*1500*/  IMAD R2, R2, 0x4, R5 ;  /* 0x0000000402027824 */ /* 0x000fe200078e0205 */
[----:B------:R-:W-:-:S03]  /*1510*/  FSETP.GTU.AND P0, PT, R11, R6, PT ;  /* 0x000000060b00720b */ /* 0x000fc60003f0c000 */
[----:B------:R-:W-:Y:S01]  /*1520*/  IMAD.IADD R2, R2, 0x1, R3 ;  /* 0x0000000102027824 */ /* 0x000fe200078e0203 */
[----:B------:R-:W-:Y:S02]  /*1530*/  SEL R3, RZ, 0x2, P0 ;  /* 0x00000002ff037807 */ /* 0x000fe40000000000 */
[----:B------:R-:W-:-:S03]  /*1540*/  FSETP.GTU.AND P0, PT, R10, R6, PT ;  /* 0x000000060a00720b */ /* 0x000fc60003f0c000 */
[----:B------:R-:W-:Y:S01]  /*1550*/  IMAD R2, R2, 0x4, R3 ;  /* 0x0000000402027824 */ /* 0x000fe200078e0203 */
[----:B------:R-:W-:Y:S02]  /*1560*/  SEL R3, RZ, 0x1, P0 ;  /* 0x00000001ff037807 */ /* 0x000fe40000000000 */
[----:B------:R-:W-:-:S03]  /*1570*/  FSETP.GTU.AND P0, PT, R9, R6, PT ;  /* 0x000000060900720b */ /* 0x000fc60003f0c000 */
[----:B------:R-:W-:Y:S01]  /*1580*/  IMAD.IADD R2, R2, 0x1, R3 ;  /* 0x0000000102027824 */ /* 0x000fe200078e0203 */
[----:B------:R-:W-:Y:S01]  /*1590*/  SEL R3, RZ, 0x2, P0 ;  /* 0x00000002ff037807 */ /* 0x000fe20000000000 */
[----:B---3--:R-:W-:Y:S01]  /*15a0*/  IMAD R0, R0, R13, UR4 ;  /* 0x0000000400007e24 */ /* 0x008fe2000f8e020d */
[----:B------:R-:W-:-:S03]  /*15b0*/  FSETP.GTU.AND P0, PT, R8, R6, PT ;  /* 0x000000060800720b */ /* 0x000fc60003f0c000 */
[----:B------:R-:W-:Y:S01]  /*15c0*/  IMAD R2, R2, 0x4, R3 ;  /* 0x0000000402027824 */ /* 0x000fe200078e0203 */
[----:B------:R-:W-:Y:S02]  /*15d0*/  SEL R3, RZ, 0x1, P0 ;  /* 0x00000001ff037807 */ /* 0x000fe40000000000 */
[----:B------:R-:W-:-:S03]  /*15e0*/  FSETP.GTU.AND P0, PT, R35, R6, PT ;  /* 0x000000062300720b */ /* 0x000fc60003f0c000 */
[----:B------:R-:W-:Y:S01]  /*15f0*/  IMAD.IADD R2, R2, 0x1, R3 ;  /* 0x0000000102027824 */ /* 0x000fe200078e0203 */
[----:B------:R-:W-:Y:S02]  /*1600*/  SEL R3, RZ, 0x2, P1 ;  /* 0x00000002ff037807 */ /* 0x000fe40000800000 */
[----:B--2---:R-:W-:Y:S02]  /*1610*/  IADD3 R4, P1, PT, R0, R15, RZ ;  /* 0x0000000f00047210 */ /* 0x004fe40007f3e0ff */
[----:B------:R-:W-:Y:S01]  /*1620*/  SEL R5, RZ, 0x1, P0 ;  /* 0x00000001ff057807 */ /* 0x000fe20000000000 */
[----:B------:R-:W-:Y:S02]  /*1630*/  IMAD R0, R2, 0x4, R3 ;  /* 0x0000000402007824 */ /* 0x000fe400078e0203 */
[----:B------:R-:W-:Y:S01]  /*1640*/  IMAD.X R3, RZ, RZ, RZ, P1 ;  /* 0x000000ffff037224 */ /* 0x000fe200008e06ff */
[----:B-1----:R-:W-:Y:S01]  /*1650*/  LEA R2, P1, R4, UR8, 0x2 ;  /* 0x0000000804027c11 */ /* 0x002fe2000f8210ff */
[----:B------:R-:W-:-:S03]  /*1660*/  IMAD.IADD R5, R0, 0x1, R5 ;  /* 0x0000000100057824 */ /* 0x000fc600078e0205 */
[----:B------:R-:W-:-:S05]  /*1670*/  LEA.HI.X R3, R4, UR9, R3, 0x2, P1 ;  /* 0x0000000904037c11 */ /* 0x000fca00088f1403 */
[----:B0-----:R-:W-:Y:S01]  /*1680*/  STG.E desc[UR6][R2.64], R5 ;  /* 0x0000000502007986 */ /* 0x001fe2000c101906 */
[----:B------:R-:W-:Y:S05]  /*1690*/  EXIT ;  /* 0x000000000000794d */ /* 0x000fea0003800000 */
.L_x_18:
        /* <DEDUP_REMOVED lines=14> */
.L_x_35:


//--------------------- .text._Z12BMM64_MT_M_SPKyS0_Pfiii --------------------------
	.section	.text._Z12BMM64_MT_M_SPKyS0_Pfiii,"ax",@progbits
	.align	128
        .global         _Z12BMM64_MT_M_SPKyS0_Pfiii
        .type           _Z12BMM64_MT_M_SPKyS0_Pfiii,@function
        .size           _Z12BMM64_MT_M_SPKyS0_Pfiii,(.L_x_36 - _Z12BMM64_MT_M_SPKyS0_Pfiii)
        .other          _Z12BMM64_MT_M_SPKyS0_Pfiii,@"STO_CUDA_ENTRY STV_DEFAULT"
_Z12BMM64_MT_M_SPKyS0_Pfiii:
.text._Z12BMM64_MT_M_SPKyS0_Pfiii:
[----:B------:R-:W-:Y:S01]  /*0000*/  LDC R1, c[0x0][0x37c] ;  /* 0x0000df00ff017b82 */ /* 0x000fe20000000800 */
[----:B------:R-:W0:Y:S07]  /*0010*/  S2R R3, SR_TID.X ;  /* 0x0000000000037919 */ /* 0x000e2e0000002100 */
[----:B------:R-:W1:Y:S01]  /*0020*/  S2UR UR4, SR_CTAID.X ;  /* 0x00000000000479c3 */ /* 0x000e620000002500 */
[----:B------:R-:W2:Y:S01]  /*0030*/  LDCU UR13, c[0x0][0x39c] ;  /* 0x00007380ff0d77ac */ /* 0x000ea20008000800 */
[----:B------:R-:W-:Y:S01]  /*0040*/  IMAD.MOV.U32 R2, RZ, RZ, RZ ;  /* 0x000000ffff027224 */ /* 0x000fe200078e00ff */
[----:B------:R-:W3:Y:S01]  /*0050*/  S2R R0, SR_LANEID ;  /* 0x0000000000007919 */ /* 0x000ee20000000000 */
[----:B------:R-:W-:Y:S01]  /*0060*/  CS2R R4, SRZ ;  /* 0x0000000000047805 */ /* 0x000fe2000001ff00 */
[----:B------:R-:W4:Y:S01]  /*0070*/  LDCU UR15, c[0x0][0x3a0] ;  /* 0x00007400ff0f77ac */ /* 0x000f220008000800 */
[----:B------:R-:W-:-:S02]  /*0080*/  IMAD.MOV.U32 R6, RZ, RZ, RZ ;  /* 0x000000ffff067224 */ /* 0x000fc400078e00ff */
[----:B------:R-:W5:Y:S01]  /*0090*/  S2UR UR12, SR_CTAID.Y ;  /* 0x00000000000c79c3 */ /* 0x000f620000002600 */
[----:B------:R-:W4:Y:S01]  /*00a0*/  LDCU.64 UR6, c[0x0][0x380] ;  /* 0x00007000ff0677ac */ /* 0x000f220008000a00 */
[----:B------:R-:W3:Y:S01]  /*00b0*/  LDCU.64 UR8, c[0x0][0x390] ;  /* 0x00007200ff0877ac */ /* 0x000ee20008000a00 */
[----:B------:R-:W0:Y:S01]  /*00c0*/  LDCU.64 UR16, c[0x0][0x358] ;  /* 0x00006b00ff1077ac */ /* 0x000e220008000a00 */
[----:B--2---:R-:W-:Y:S02]  /*00d0*/  UISETP.GE.AND UP0, UPT, UR13, 0x1, UPT ;  /* 0x000000010d00788c */ /* 0x004fe4000bf06270 */
[----:B-1----:R-:W-:-:S04]  /*00e0*/  USHF.L.U32 UR4, UR4, 0x6, URZ ;  /* 0x0000000604047899 */ /* 0x002fc800080006ff */
[----:B----4-:R-:W-:Y:S01]  /*00f0*/  UIMAD.WIDE.U32 UR6, UR4, 0x8, UR6 ;  /* 0x00000008040678a5 */ /* 0x010fe2000f8e0006 */
[----:B0-----:R-:W-:Y:S01]  /*0100*/  SHF.R.U32.HI R3, RZ, 0x5, R3 ;  /* 0x00000005ff037819 */ /* 0x001fe20000011603 */
[----:B-----5:R-:W-:-:S04]  /*0110*/  USHF.L.U32 UR12, UR12, 0x6, URZ ;  /* 0x000000060c0c7899 */ /* 0x020fc800080006ff */
[----:B------:R-:W-:-:S04]  /*0120*/  UIMAD UR5, UR4, UR15, UR12 ;  /* 0x0000000f040572a4 */ /* 0x000fc8000f8e020c */
[----:B---3--:R-:W-:Y:S01]  /*0130*/  UIMAD.WIDE.U32 UR8, UR5, 0x4, UR8 ;  /* 0x00000004050878a5 */ /* 0x008fe2000f8e0008 */
[----:B------:R-:W-:Y:S11]  /*0140*/  BRA.U !UP0, `(.L_x_19) ;  /* 0x0000001108cc7547 */ /* 0x000ff6000b800000 */
[----:B------:R-:W-:Y:S01]  /*0150*/  UISETP.GE.U32.AND UP0, UPT, UR13, 0x4, UPT ;  /* 0x000000040d00788c */ /* 0x000fe2000bf06070 */
[----:B------:R-:W-:Y:S02]  /*0160*/  HFMA2 R21, -RZ, RZ, 0, 0 ;  /* 0x00000000ff157431 */ /* 0x000fe400000001ff */
[----:B------:R-:W-:Y:S01]  /*0170*/  IMAD.MOV.U32 R11, RZ, RZ, RZ ;  /* 0x000000ffff0b7224 */ /* 0x000fe200078e00ff */
[----:B------:R-:W-:Y:S01]  /*0180*/  UMOV UR4, URZ ;  /* 0x000000ff00047c82 */ /* 0x000fe20008000000 */
[----:B------:R-:W-:Y:S02]  /*0190*/  IMAD.MOV.U32 R22, RZ, RZ, RZ ;  /* 0x000000ffff167224 */ /* 0x000fe400078e00ff */
[----:B------:R-:W-:Y:S02]  /*01a0*/  IMAD.MOV.U32 R25, RZ, RZ, RZ ;  /* 0x000000ffff197224 */ /* 0x000fe400078e00ff */
[----:B------:R-:W-:Y:S05]  /*01b0*/  BRA.U !UP0, `(.L_x_20) ;  /* 0x0000000908ac7547 */ /* 0x000fea000b800000 */
[----:B------:R-:W0:Y:S01]  /*01c0*/  LDC R5, c[0x0][0x398] ;  /* 0x0000e600ff057b82 */ /* 0x000e220000000800 */
[----:B------:R-:W1:Y:S01]  /*01d0*/  LDCU.64 UR4, c[0x0][0x388] ;  /* 0x00007100ff0477ac */ /* 0x000e620008000a00 */
[----:B------:R-:W-:Y:S01]  /*01e0*/  IMAD.U32 R7, RZ, RZ, UR15 ;  /* 0x0000000fff077e24 */ /* 0x000fe2000f8e00ff */
[----:B------:R-:W-:Y:S01]  /*01f0*/  MOV R9, UR15 ;  /* 0x0000000f00097c02 */ /* 0x000fe20008000f00 */
[----:B------:R-:W-:Y:S01]  /*0200*/  IMAD.MOV.U32 R2, RZ, RZ, R3 ;  /* 0x000000ffff027224 */ /* 0x000fe200078e0003 */
[----:B------:R-:W-:Y:S01]  /*0210*/  ULOP3.LUT UR10, UR13, 0x7ffffffc, URZ, 0xc0, !UPT ;  /* 0x7ffffffc0d0a7892 */ /* 0x000fe2000f8ec0ff */
[----:B------:R-:W-:Y:S01]  /*0220*/  VIADD R8, R0, UR15 ;  /* 0x0000000f00087c36 */ /* 0x000fe20008000000 */
[-C--:B------:R-:W-:Y:S01]  /*0230*/  MOV R4, R0.reuse ;  /* 0x0000000000047202 */ /* 0x080fe20000000f00 */
[----:B------:R-:W-:Y:S01]  /*0240*/  IMAD.MOV.U32 R11, RZ, RZ, RZ ;  /* 0x000000ffff0b7224 */ /* 0x000fe200078e00ff */
[----:B------:R-:W-:Y:S01]  /*0250*/  LEA R7, R7, R0, 0x1 ;  /* 0x0000000007077211 */ /* 0x000fe200078e08ff */
[----:B------:R-:W-:Y:S01]  /*0260*/  IMAD.MOV.U32 R21, RZ, RZ, RZ ;  /* 0x000000ffff157224 */ /* 0x000fe200078e00ff */
[----:B------:R-:W-:Y:S01]  /*0270*/  UIADD3 UR10, UPT, UPT, -UR10, URZ, URZ ;  /* 0x000000ff0a0a7290 */ /* 0x000fe2000fffe1ff */
[----:B------:R-:W-:-:S02]  /*0280*/  IMAD.MOV.U32 R22, RZ, RZ, RZ ;  /* 0x000000ffff167224 */ /* 0x000fc400078e00ff */
[----:B------:R-:W-:Y:S02]  /*0290*/  IMAD.MOV.U32 R25, RZ, RZ, RZ ;  /* 0x000000ffff197224 */ /* 0x000fe400078e00ff */
[----:B------:R-:W-:Y:S01]  /*02a0*/  IMAD R9, R9, 0x3, R0 ;  /* 0x0000000309097824 */ /* 0x000fe200078e0200 */
[----:B-1----:R-:W-:Y:S01]  /*02b0*/  UIMAD.WIDE.U32 UR4, UR12, 0x8, UR4 ;  /* 0x000000080c0478a5 */ /* 0x002fe2000f8e0004 */
[----:B0-----:R-:W-:Y:S02]  /*02c0*/  IMAD.IADD R6, R2, 0x1, R5 ;  /* 0x0000000102067824 */ /* 0x001fe400078e0205 */
[C-C-:B------:R-:W-:Y:S02]  /*02d0*/  IMAD R10, R5.reuse, 0x2, R2.reuse ;  /* 0x00000002050a7824 */ /* 0x140fe400078e0202 */
[----:B------:R-:W-:-:S07]  /*02e0*/  IMAD R20, R5, 0x3, R2 ;  /* 0x0000000305147824 */ /* 0x000fce00078e0202 */
.L_x_21:
[----:B------:R-:W-:Y:S02]  /*02f0*/  HFMA2 R19, -RZ, RZ, 0, 4.76837158203125e-07 ;  /* 0x00000008ff137431 */ /* 0x000fe400000001ff */
[----:B------:R-:W-:Y:S01]  /*0300*/  IMAD.MOV.U32 R17, RZ, RZ, 0x8 ;  /* 0x00000008ff117424 */ /* 0x000fe200078e00ff */
[----:B------:R-:W-:Y:S01]  /*0310*/  MOV R13, 0x8 ;  /* 0x00000008000d7802 */ /* 0x000fe20000000f00 */
[----:B------:R-:W-:Y:S02]  /*0320*/  VIADD R14, R2, 0x20 ;  /* 0x00000020020e7836 */ /* 0x000fe40000000000 */
[----:B------:R-:W-:Y:S02]  /*0330*/  IMAD.MOV.U32 R15, RZ, RZ, 0x8 ;  /* 0x00000008ff0f7424 */ /* 0x000fe400078e00ff */
        /* <DEDUP_REMOVED lines=9> */
[----:B--2---:R-:W-:-:S02]  /*03d0*/  LOP3.LUT R26, R18, R16, RZ, 0x3c, !PT ;  /* 0x00000010121a7212 */ /* 0x004fc400078e3cff */
[C---:B------:R-:W-:Y:S02]  /*03e0*/  LOP3.LUT R27, R19.reuse, R17, RZ, 0x3c, !PT ;  /* 0x00000011131b7212 */ /* 0x040fe400078e3cff */
[----:B---3--:R-:W-:Y:S02]  /*03f0*/  LOP3.LUT R23, R18, R14, RZ, 0x3c, !PT ;  /* 0x0000000e12177212 */ /* 0x008fe400078e3cff */
[----:B------:R-:W-:Y:S01]  /*0400*/  LOP3.LUT R24, R19, R15, RZ, 0x3c, !PT ;  /* 0x0000000f13187212 */ /* 0x000fe200078e3cff */
[----:B------:R-:W-:Y:S01]  /*0410*/  POPC R26, R26 ;  /* 0x0000001a001a7309 */ /* 0x000fe20000000000 */
[----:B----4-:R-:W-:Y:S01]  /*0420*/  LOP3.LUT R18, R12, R16, RZ, 0x3c, !PT ;  /* 0x000000100c127212 */ /* 0x010fe200078e3cff */
[----:B------:R-:W-:Y:S01]  /*0430*/  VIADD R16, R6, 0x20 ;  /* 0x0000002006107836 */ /* 0x000fe20000000000 */
[C---:B------:R-:W-:Y:S02]  /*0440*/  LOP3.LUT R19, R13.reuse, R17, RZ, 0x3c, !PT ;  /* 0x000000110d137212 */ /* 0x040fe400078e3cff */
[----:B------:R-:W-:-:S02]  /*0450*/  LOP3.LUT R29, R13, R15, RZ, 0x3c, !PT ;  /* 0x0000000f0d1d7212 */ /* 0x000fc400078e3cff */
[----:B------:R-:W-:Y:S01]  /*0460*/  LOP3.LUT R28, R12, R14, RZ, 0x3c, !PT ;  /* 0x0000000e0c1c7212 */ /* 0x000fe200078e3cff */
[----:B------:R-:W-:Y:S01]  /*0470*/  POPC R18, R18 ;  /* 0x0000001200127309 */ /* 0x000fe20000000000 */
[----:B------:R-:W-:Y:S02]  /*0480*/  HFMA2 R17, -RZ, RZ, 0, 4.76837158203125e-07 ;  /* 0x00000008ff117431 */ /* 0x000fe400000001ff */
[----:B------:R-:W-:Y:S02]  /*0490*/  IMAD.MOV.U32 R15, RZ, RZ, 0x8 ;  /* 0x00000008ff0f7424 */ /* 0x000fe400078e00ff */
[----:B------:R-:W-:Y:S02]  /*04a0*/  IMAD.MOV.U32 R13, RZ, RZ, 0x8 ;  /* 0x00000008ff0d7424 */ /* 0x000fe400078e00ff */
[----:B------:R-:W-:Y:S01]  /*04b0*/  IMAD.WIDE.U32 R14, R8, R15, UR4 ;  /* 0x00000004080e7e25 */ /* 0x000fe2000f8e000f */
[----:B------:R-:W0:Y:S03]  /*04c0*/  POPC R19, R19 ;  /* 0x0000001300137309 */ /* 0x000e260000000000 */
[----:B------:R-:W-:-:S02]  /*04d0*/  IMAD.WIDE.U32 R12, R6, R13, UR6 ;  /* 0x00000006060c7e25 */ /* 0x000fc4000f8e000d */
[----:B------:R-:W2:Y:S02]  /*04e0*/  LDG.E.64.CONSTANT R14, desc[UR16][R14.64] ;  /* 0x000000100e0e7981 */ /* 0x000ea4000c1e9b00 */
[----:B------:R-:W-:Y:S02]  /*04f0*/  IMAD.WIDE.U32 R16, R16, R17, UR6 ;  /* 0x0000000610107e25 */ /* 0x000fe4000f8e0011 */
[----:B------:R-:W3:Y:S01]  /*0500*/  LDG.E.64.CONSTANT R12, desc[UR16][R12.64] ;  /* 0x000000100c0c7981 */ /* 0x000ee2000c1e9b00 */
[----:B------:R-:W-:Y:S03]  /*0510*/  POPC R23, R23 ;  /* 0x0000001700177309 */ /* 0x000fe60000000000 */
[----:B------:R-:W2:Y:S01]  /*0520*/  LDG.E.64.CONSTANT R16, desc[UR16][R16.64] ;  /* 0x0000001010107981 */ /* 0x000ea2000c1e9b00 */
[----:B0-----:R-:W-:Y:S01]  /*0530*/  IADD3 R21, PT, PT, R21, R18, R19 ;  /* 0x0000001215157210 */ /* 0x001fe20007ffe013 */
[----:B------:R-:W-:-:S03]  /*0540*/  VIADD R18, R8, 0x20 ;  /* 0x0000002008127836 */ /* 0x000fc60000000000 */
[----:B------:R-:W0:Y:S01]  /*0550*/  POPC R24, R24 ;  /* 0x0000001800187309 */ /* 0x000e220000000000 */
[----:B------:R-:W-:-:S04]  /*0560*/  IMAD.MOV.U32 R19, RZ, RZ, 0x8 ;  /* 0x00000008ff137424 */ /* 0x000fc800078e00ff */
[----:B------:R-:W-:-:S03]  /*0570*/  IMAD.WIDE.U32 R18, R18, R19, UR4 ;  /* 0x0000000412127e25 */ /* 0x000fc6000f8e0013 */
[----:B------:R-:W1:Y:S03]  /*0580*/  POPC R27, R27 ;  /* 0x0000001b001b7309 */ /* 0x000e660000000000 */
[----:B------:R-:W3:Y:S01]  /*0590*/  LDG.E.64.CONSTANT R18, desc[UR16][R18.64] ;  /* 0x0000001012127981 */ /* 0x000ee2000c1e9b00 */
[----:B0-----:R-:W-:-:S04]  /*05a0*/  IADD3 R22, PT, PT, R22, R23, R24 ;  /* 0x0000001716167210 */ /* 0x001fc80007ffe018 */
[----:B------:R-:W-:Y:S01]  /*05b0*/  POPC R28, R28 ;  /* 0x0000001c001c7309 */ /* 0x000fe20000000000 */
[----:B-1----:R-:W-:-:S07]  /*05c0*/  IADD3 R27, PT, PT, R25, R26, R27 ;  /* 0x0000001a191b7210 */ /* 0x002fce0007ffe01b */
[----:B------:R-:W0:Y:S02]  /*05d0*/  POPC R29, R29 ;  /* 0x0000001d001d7309 */ /* 0x000e240000000000 */
[----:B0-----:R-:W-:Y:S02]  /*05e0*/  IADD3 R11, PT, PT, R11, R28, R29 ;  /* 0x0000001c0b0b7210 */ /* 0x001fe40007ffe01d */
[----:B--2---:R-:W-:Y:S02]  /*05f0*/  LOP3.LUT R23, R14, R16, RZ, 0x3c, !PT ;  /* 0x000000100e177212 */ /* 0x004fe400078e3cff */
[----:B------:R-:W-:-:S04]  /*0600*/  LOP3.LUT R24, R15, R17, RZ, 0x3c, !PT ;  /* 0x000000110f187212 */ /* 0x000fc800078e3cff */
[----:B------:R-:W-:Y:S01]  /*0610*/  POPC R23, R23 ;  /* 0x0000001700177309 */ /* 0x000fe20000000000 */
[----:B---3--:R-:W-:-:S07]  /*0620*/  LOP3.LUT R28, R19, R13, RZ, 0x3c, !PT ;  /* 0x0000000d131c7212 */ /* 0x008fce00078e3cff */
[----:B------:R-:W0:Y:S01]  /*0630*/  POPC R24, R24 ;  /* 0x0000001800187309 */ /* 0x000e220000000000 */
[C---:B------:R-:W-:Y:S02]  /*0640*/  LOP3.LUT R29, R18.reuse, R12, RZ, 0x3c, !PT ;  /* 0x0000000c121d7212 */ /* 0x040fe400078e3cff */
[----:B------:R-:W-:-:S05]  /*0650*/  LOP3.LUT R16, R18, R16, RZ, 0x3c, !PT ;  /* 0x0000001012107212 */ /* 0x000fca00078e3cff */
[----:B------:R-:W-:Y:S01]  /*0660*/  POPC R18, R29 ;  /* 0x0000001d00127309 */ /* 0x000fe20000000000 */
[----:B------:R-:W-:-:S07]  /*0670*/  LOP3.LUT R26, R14, R12, RZ, 0x3c, !PT ;  /* 0x0000000c0e1a7212 */ /* 0x000fce00078e3cff */
[----:B------:R-:W1:Y:S01]  /*0680*/  POPC R28, R28 ;  /* 0x0000001c001c7309 */ /* 0x000e620000000000 */
[----:B------:R-:W-:Y:S01]  /*0690*/  LOP3.LUT R25, R15, R13, RZ, 0x3c, !PT ;  /* 0x0000000d0f197212 */ /* 0x000fe200078e3cff */
[----:B------:R-:W-:Y:S01]  /*06a0*/  IMAD.MOV.U32 R15, RZ, RZ, 0x8 ;  /* 0x00000008ff0f7424 */ /* 0x000fe200078e00ff */
[----:B------:R-:W-:Y:S02]  /*06b0*/  MOV R12, 0x8 ;  /* 0x00000008000c7802 */ /* 0x000fe40000000f00 */
[----:B------:R-:W-:Y:S01]  /*06c0*/  LOP3.LUT R17, R19, R17, RZ, 0x3c, !PT ;  /* 0x0000001113117212 */ /* 0x000fe200078e3cff */
[----:B------:R-:W-:Y:S01]  /*06d0*/  HFMA2 R19, -RZ, RZ, 0, 4.76837158203125e-07 ;  /* 0x00000008ff137431 */ /* 0x000fe200000001ff */
[----:B0-----:R-:W-:Y:S01]  /*06e0*/  IADD3 R24, PT, PT, R22, R23, R24 ;  /* 0x0000001716187210 */ /* 0x001fe20007ffe018 */
[----:B------:R-:W-:-:S04]  /*06f0*/  IMAD.WIDE.U32 R14, R10, R15, UR6 ;  /* 0x000000060a0e7e25 */ /* 0x000fc8000f8e000f */
[----:B------:R-:W-:Y:S02]  /*0700*/  IMAD.WIDE.U32 R12, R7, R12, UR4 ;  /* 0x00000004070c7e25 */ /* 0x000fe4000f8e000c */
[----:B------:R-:W2:Y:S02]  /*0710*/  LDG.E.64.CONSTANT R14, desc[UR16][R14.64] ;  /* 0x000000100e0e7981 */ /* 0x000ea4000c1e9b00 */
[----:B------:R-:W-:Y:S02]  /*0720*/  VIADD R22, R10, 0x20 ;  /* 0x000000200a167836 */ /* 0x000fe40000000000 */
[----:B------:R-:W-:Y:S01]  /*0730*/  IMAD.MOV.U32 R23, RZ, RZ, 0x8 ;  /* 0x00000008ff177424 */ /* 0x000fe200078e00ff */
[----:B-1----:R-:W-:Y:S01]  /*0740*/  IADD3 R21, PT, PT, R21, R18, R28 ;  /* 0x0000001215157210 */ /* 0x002fe20007ffe01c */
[----:B------:R-:W-:Y:S01]  /*0750*/  VIADD R18, R7, 0x20 ;  /* 0x0000002007127836 */ /* 0x000fe20000000000 */
[----:B------:R-:W2:Y:S01]  /*0760*/  LDG.E.64.CONSTANT R12, desc[UR16][R12.64] ;  /* 0x000000100c0c7981 */ /* 0x000ea2000c1e9b00 */
[----:B------:R-:W-:-:S04]  /*0770*/  IMAD.WIDE.U32 R22, R22, R23, UR6 ;  /* 0x0000000616167e25 */ /* 0x000fc8000f8e0017 */
[----:B------:R-:W-:Y:S02]  /*0780*/  IMAD.WIDE.U32 R18, R18, R19, UR4 ;  /* 0x0000000412127e25 */ /* 0x000fe4000f8e0013 */
[----:B------:R-:W3:Y:S04]  /*0790*/  LDG.E.64.CONSTANT R22, desc[UR16][R22.64] ;  /* 0x0000001016167981 */ /* 0x000ee8000c1e9b00 */
[----:B------:R-:W4:Y:S01]  /*07a0*/  LDG.E.64.CONSTANT R18, desc[UR16][R18.64] ;  /* 0x0000001012127981 */ /* 0x000f22000c1e9b00 */
[----:B------:R-:W-:Y:S08]  /*07b0*/  POPC R26, R26 ;  /* 0x0000001a001a7309 */ /* 0x000ff00000000000 */
[----:B------:R-:W0:Y:S08]  /*07c0*/  POPC R25, R25 ;  /* 0x0000001900197309 */ /* 0x000e300000000000 */
[----:B------:R-:W-:Y:S08]  /*07d0*/  POPC R16, R16 ;  /* 0x0000001000107309 */ /* 0x000ff00000000000 */
[----:B------:R-:W1:Y:S01]  /*07e0*/  POPC R17, R17 ;  /* 0x0000001100117309 */ /* 0x000e620000000000 */
[----:B0-----:R-:W-:-:S02]  /*07f0*/  IADD3 R25, PT, PT, R27, R26, R25 ;  /* 0x0000001a1b197210 */ /* 0x001fc40007ffe019 */
[----:B-1----:R-:W-:Y:S02]  /*0800*/  IADD3 R11, PT, PT, R11, R16, R17 ;  /* 0x000000100b0b7210 */ /* 0x002fe40007ffe011 */
[C---:B--2---:R-:W-:Y:S02]  /*0810*/  LOP3.LUT R29, R12.reuse, R14, RZ, 0x3c, !PT ;  /* 0x0000000e0c1d7212 */ /* 0x044fe400078e3cff */
[C---:B------:R-:W-:Y:S02]  /*0820*/  LOP3.LUT R26, R13.reuse, R15, RZ, 0x3c, !PT ;  /* 0x0000000f0d1a7212 */ /* 0x040fe400078e3cff */
[----:B---3--:R-:W-:Y:S02]  /*0830*/  LOP3.LUT R27, R12, R22, RZ, 0x3c, !PT ;  /* 0x000000160c1b7212 */ /* 0x008fe400078e3cff */
[----:B------:R-:W-:Y:S01]  /*0840*/  LOP3.LUT R28, R13, R23, RZ, 0x3c, !PT ;  /* 0x000000170d1c7212 */ /* 0x000fe200078e3cff */
[----:B------:R-:W-:Y:S01]  /*0850*/  POPC R29, R29 ;  /* 0x0000001d001d7309 */ /* 0x000fe20000000000 */
[----:B----4-:R-:W-:-:S02]  /*0860*/  LOP3.LUT R17, R19, R15, RZ, 0x3c, !PT ;  /* 0x0000000f13117212 */ /* 0x010fc400078e3cff */
[----:B------:R-:W-:-:S05]  /*0870*/  LOP3.LUT R14, R18, R14, RZ, 0x3c, !PT ;  /* 0x0000000e120e7212 */ /* 0x000fca00078e3cff */
[----:B------:R-:W0:Y:S01]  /*0880*/  POPC R26, R26 ;  /* 0x0000001a001a7309 */ /* 0x000e220000000000 */
[----:B------:R-:W-:-:S07]  /*0890*/  LOP3.LUT R16, R18, R22, RZ, 0x3c, !PT ;  /* 0x0000001612107212 */ /* 0x000fce00078e3cff */
[----:B------:R-:W-:Y:S08]  /*08a0*/  POPC R27, R27 ;  /* 0x0000001b001b7309 */ /* 0x000ff00000000000 */
[----:B------:R-:W1:Y:S08]  /*08b0*/  POPC R28, R28 ;  /* 0x0000001c001c7309 */ /* 0x000e700000000000 */
[----:B------:R2:W-:Y:S08]  /*08c0*/  POPC R22, R14 ;  /* 0x0000000e00167309 */ /* 0x0005f00000000000 */
[----:B------:R-:W3:Y:S01]  /*08d0*/  POPC R17, R17 ;  /* 0x0000001100117309 */ /* 0x000ee20000000000 */
[----:B0-----:R-:W-:Y:S01]  /*08e0*/  IADD3 R25, PT, PT, R25, R29, R26 ;  /* 0x0000001d19197210 */ /* 0x001fe20007ffe01a */
[----:B------:R-:W-:Y:S01]  /*08f0*/  IMAD.MOV.U32 R26, RZ, RZ, 0x8 ;  /* 0x00000008ff1a7424 */ /* 0x000fe200078e00ff */
[----:B-1----:R-:W-:Y:S01]  /*0900*/  IADD3 R24, PT, PT, R24, R27, R28 ;  /* 0x0000001b18187210 */ /* 0x002fe20007ffe01c */
[----:B------:R-:W-:Y:S01]  /*0910*/  IMAD.MOV.U32 R13, RZ, RZ, 0x8 ;  /* 0x00000008ff0d7424 */ /* 0x000fe200078e00ff */
[----:B------:R-:W-:Y:S01]  /*0920*/  MOV R27, 0x8 ;  /* 0x00000008001b7802 */ /* 0x000fe20000000f00 */
[----:B--2---:R-:W-:Y:S01]  /*0930*/  IMAD.WIDE.U32 R14, R9, R26, UR4 ;  /* 0x00000004090e7e25 */ /* 0x004fe2000f8e001a */
[----:B------:R-:W-:-:S03]  /*0940*/  LOP3.LUT R18, R19, R23, RZ, 0x3c, !PT ;  /* 0x0000001713127212 */ /* 0x000fc600078e3cff */
[C---:B------:R-:W-:Y:S02]  /*0950*/  VIADD R26, R20.reuse, 0x20 ;  /* 0x00000020141a7836 */ /* 0x040fe40000000000 */
[----:B------:R-:W-:Y:S01]  /*0960*/  IMAD.MOV.U32 R23, RZ, RZ, 0x8 ;  /* 0x00000008ff177424 */ /* 0x000fe200078e00ff */
[----:B------:R-:W2:Y:S01]  /*0970*/  LDG.E.64.CONSTANT R14, desc[UR16][R14.64] ;  /* 0x000000100e0e7981 */ /* 0x000ea2000c1e9b00 */
[----:B---3--:R-:W-:Y:S01]  /*0980*/  IADD3 R21, PT, PT, R21, R22, R17 ;  /* 0x0000001615157210 */ /* 0x008fe20007ffe011 */
[----:B------:R-:W-:Y:S02]  /*0990*/  VIADD R22, R9, 0x20 ;  /* 0x0000002009167836 */ /* 0x000fe40000000000 */
[----:B------:R-:W-:-:S04]  /*09a0*/  IMAD.WIDE.U32 R12, R20, R13, UR6 ;  /* 0x00000006140c7e25 */ /* 0x000fc8000f8e000d */
[----:B------:R-:W-:Y:S02]  /*09b0*/  IMAD.WIDE.U32 R26, R26, R27, UR6 ;  /* 0x000000061a1a7e25 */ /* 0x000fe4000f8e001b */
[----:B------:R-:W2:Y:S02]  /*09c0*/  LDG.E.64.CONSTANT R12, desc[UR16][R12.64] ;  /* 0x000000100c0c7981 */ /* 0x000ea4000c1e9b00 */
[----:B------:R-:W-:Y:S02]  /*09d0*/  IMAD.WIDE.U32 R22, R22, R23, UR4 ;  /* 0x0000000416167e25 */ /* 0x000fe4000f8e0017 */
[----:B------:R-:W3:Y:S04]  /*09e0*/  LDG.E.64.CONSTANT R26, desc[UR16][R26.64] ;  /* 0x000000101a1a7981 */ /* 0x000ee8000c1e9b00 */
[----:B------:R-:W4:Y:S01]  /*09f0*/  LDG.E.64.CONSTANT R22, desc[UR16][R22.64] ;  /* 0x0000001016167981 */ /* 0x000f22000c1e9b00 */
[----:B------:R-:W-:Y:S08]  /*0a00*/  POPC R16, R16 ;  /* 0x0000001000107309 */ /* 0x000ff00000000000 */
[----:B------:R-:W0:Y:S01]  /*0a10*/  POPC R18, R18 ;  /* 0x0000001200127309 */ /* 0x000e220000000000 */
[----:B------:R-:W-:Y:S01]  /*0a20*/  UIADD3 UR10, UPT, UPT, UR10, 0x4, URZ ;  /* 0x000000040a0a7890 */ /* 0x000fe2000fffe0ff */
[----:B0-----:R-:W-:-:S03]  /*0a30*/  IADD3 R11, PT, PT, R11, R16, R18 ;  /* 0x000000100b0b7210 */ /* 0x001fc60007ffe012 */
[----:B------:R-:W-:Y:S01]  /*0a40*/  UISETP.NE.AND UP0, UPT, UR10, URZ, UPT ;  /* 0x000000ff0a00728c */ /* 0x000fe2000bf05270 */
[----:B------:R-:W-:Y:S01]  /*0a50*/  IMAD.U32 R18, RZ, RZ, UR15 ;  /* 0x0000000fff127e24 */ /* 0x000fe2000f8e00ff */
[C---:B------:R-:W-:Y:S01]  /*0a60*/  LEA R6, R5.reuse, R6, 0x2 ;  /* 0x0000000605067211 */ /* 0x040fe200078e10ff */
[C---:B------:R-:W-:Y:S02]  /*0a70*/  IMAD R2, R5.reuse, 0x4, R2 ;  /* 0x0000000405027824 */ /* 0x040fe400078e0202 */
[----:B------:R-:W-:Y:S02]  /*0a80*/  IMAD R7, R18, 0x4, R7 ;  /* 0x0000000412077824 */ /* 0x000fe400078e0207 */
[C---:B------:R-:W-:Y:S02]  /*0a90*/  IMAD R10, R5.reuse, 0x4, R10 ;  /* 0x00000004050a7824 */ /* 0x040fe400078e020a */
[----:B------:R-:W-:Y:S01]  /*0aa0*/  IMAD R20, R5, 0x4, R20 ;  /* 0x0000000405147824 */ /* 0x000fe200078e0214 */
[----:B--2---:R-:W-:-:S02]  /*0ab0*/  LOP3.LUT R19, R14, R12, RZ, 0x3c, !PT ;  /* 0x0000000c0e137212 */ /* 0x004fc400078e3cff */
[C---:B------:R-:W-:Y:S02]  /*0ac0*/  LOP3.LUT R28, R15.reuse, R13, RZ, 0x3c, !PT ;  /* 0x0000000d0f1c7212 */ /* 0x040fe400078e3cff */
[----:B---3--:R-:W-:Y:S02]  /*0ad0*/  LOP3.LUT R17, R14, R26, RZ, 0x3c, !PT ;  /* 0x0000001a0e117212 */ /* 0x008fe400078e3cff */
[----:B------:R-:W-:Y:S02]  /*0ae0*/  LOP3.LUT R14, R15, R27, RZ, 0x3c, !PT ;  /* 0x0000001b0f0e7212 */ /* 0x000fe400078e3cff */
[C---:B----4-:R-:W-:Y:S02]  /*0af0*/  LOP3.LUT R12, R22.reuse, R12, RZ, 0x3c, !PT ;  /* 0x0000000c160c7212 */ /* 0x050fe400078e3cff */
[----:B------:R-:W-:Y:S02]  /*0b00*/  LOP3.LUT R13, R23, R13, RZ, 0x3c, !PT ;  /* 0x0000000d170d7212 */ /* 0x000fe400078e3cff */
[----:B------:R-:W-:-:S02]  /*0b10*/  LOP3.LUT R16, R22, R26, RZ, 0x3c, !PT ;  /* 0x0000001a16107212 */ /* 0x000fc400078e3cff */
        /* <DEDUP_REMOVED lines=9> */
[----:B------:R-:W-:Y:S01]  /*0bb0*/  MOV R22, UR15 ;  /* 0x0000000f00167c02 */ /* 0x000fe20008000f00 */
[----:B------:R-:W-:Y:S01]  /*0bc0*/  IMAD.U32 R23, RZ, RZ, UR15 ;  /* 0x0000000fff177e24 */ /* 0x000fe2000f8e00ff */
[----:B------:R-:W-:-:S02]  /*0bd0*/  MOV R27, UR15 ;  /* 0x0000000f001b7c02 */ /* 0x000fc40008000f00 */
[----:B0-----:R-:W-:Y:S01]  /*0be0*/  IADD3 R25, PT, PT, R25, R19, R28 ;  /* 0x0000001319197210 */ /* 0x001fe20007ffe01c */
[----:B------:R-:W-:Y:S01]  /*0bf0*/  IMAD R9, R22, 0x4, R9 ;  /* 0x0000000416097824 */ /* 0x000fe200078e0209 */
[----:B-1----:R-:W-:Y:S01]  /*0c00*/  IADD3 R22, PT, PT, R24, R17, R14 ;  /* 0x0000001118167210 */ /* 0x002fe20007ffe00e */
[----:B------:R-:W-:Y:S01]  /*0c10*/  IMAD R4, R23, 0x4, R4 ;  /* 0x0000000417047824 */ /* 0x000fe200078e0204 */
[----:B--2---:R-:W-:Y:S01]  /*0c20*/  IADD3 R21, PT, PT, R21, R12, R13 ;  /* 0x0000000c15157210 */ /* 0x004fe20007ffe00d */
[----:B------:R-:W-:Y:S01]  /*0c30*/  IMAD R8, R27, 0x4, R8 ;  /* 0x000000041b087824 */ /* 0x000fe200078e0208 */
[----:B---3--:R-:W-:Y:S01]  /*0c40*/  IADD3 R11, PT, PT, R11, R16, R15 ;  /* 0x000000100b0b7210 */ /* 0x008fe20007ffe00f */
[----:B------:R-:W-:Y:S06]  /*0c50*/  BRA.U UP0, `(.L_x_21) ;  /* 0xfffffff500a47547 */ /* 0x000fec000b83ffff */
[----:B------:R-:W-:-:S12]  /*0c60*/  ULOP3.LUT UR4, UR13, 0x7ffffffc, URZ, 0xc0, !UPT ;  /* 0x7ffffffc0d047892 */ /* 0x000fd8000f8ec0ff */
.L_x_20:
[----:B------:R-:W-:-:S09]  /*0c70*/  ULOP3.LUT UP0, UR5, UR13, 0x3, URZ, 0xc0, !UPT ;  /* 0x000000030d057892 */ /* 0x000fd2000f80c0ff */
[----:B------:R-:W-:Y:S05]  /*0c80*/  BRA.U !UP0, `(.L_x_22) ;  /* 0x0000000508dc7547 */ /* 0x000fea000b800000 */
[----:B------:R-:W0:Y:S01]  /*0c90*/  LDCU.64 UR10, c[0x0][0x388] ;  /* 0x00007100ff0a77ac */ /* 0x000e220008000a00 */
[----:B------:R-:W-:Y:S02]  /*0ca0*/  UISETP.NE.AND UP0, UPT, UR5, 0x1, UPT ;  /* 0x000000010500788c */ /* 0x000fe4000bf05270 */
[----:B------:R-:W-:-:S04]  /*0cb0*/  ULOP3.LUT UR14, UR13, 0x1, URZ, 0xc0, !UPT ;  /* 0x000000010d0e7892 */ /* 0x000fc8000f8ec0ff */
[----:B------:R-:W-:Y:S02]  /*0cc0*/  UISETP.NE.U32.AND UP1, UPT, UR14, 0x1, UPT ;  /* 0x000000010e00788c */ /* 0x000fe4000bf25070 */
[----:B0-----:R-:W-:Y:S01]  /*0cd0*/  UIMAD.WIDE.U32 UR10, UR12, 0x8, UR10 ;  /* 0x000000080c0a78a5 */ /* 0x001fe2000f8e000a */
[----:B------:R-:W-:Y:S11]  /*0ce0*/  BRA.U !UP0, `(.L_x_23) ;  /* 0x00000005082c7547 */ /* 0x000ff6000b800000 */
[----:B------:R-:W0:Y:S01]  /*0cf0*/  LDC R2, c[0x0][0x398] ;  /* 0x0000e600ff027b82 */ /* 0x000e220000000800 */
[----:B------:R-:W-:Y:S02]  /*0d00*/  HFMA2 R16, -RZ, RZ, 0, 4.76837158203125e-07 ;  /* 0x00000008ff107431 */ /* 0x000fe400000001ff */
[----:B------:R-:W-:Y:S02]  /*0d10*/  IMAD.U32 R5, RZ, RZ, UR4 ;  /* 0x00000004ff057e24 */ /* 0x000fe4000f8e00ff */
[----:B------:R-:W-:Y:S02]  /*0d20*/  IMAD.MOV.U32 R19, RZ, RZ, 0x8 ;  /* 0x00000008ff137424 */ /* 0x000fe400078e00ff */
[----:B------:R-:W-:Y:S01]  /*0d30*/  IMAD R4, R5, UR15, R0 ;  /* 0x0000000f05047c24 */ /* 0x000fe2000f8e0200 */
[----:B------:R-:W-:Y:S01]  /*0d40*/  MOV R13, 0x8 ;  /* 0x00000008000d7802 */ /* 0x000fe20000000f00 */
[----:B------:R-:W-:Y:S02]  /*0d50*/  IMAD.MOV.U32 R27, RZ, RZ, 0x8 ;  /* 0x00000008ff1b7424 */ /* 0x000fe400078e00ff */
[----:B------:R-:W-:-:S04]  /*0d60*/  IMAD.WIDE.U32 R18, R4, R19, UR10 ;  /* 0x0000000a04127e25 */ /* 0x000fc8000f8e0013 */
[C---:B------:R-:W-:Y:S01]  /*0d70*/  VIADD R12, R4.reuse, 0x20 ;  /* 0x00000020040c7836 */ /* 0x040fe20000000000 */
[----:B------:R-:W-:Y:S01]  /*0d80*/  IADD3 R4, PT, PT, R4, UR15, RZ ;  /* 0x0000000f04047c10 */ /* 0x000fe2000fffe0ff */
[----:B------:R-:W-:Y:S01]  /*0d90*/  IMAD.MOV.U32 R15, RZ, RZ, 0x8 ;  /* 0x00000008ff0f7424 */ /* 0x000fe200078e00ff */
[----:B------:R-:W2:Y:S01]  /*0da0*/  LDG.E.64.CONSTANT R18, desc[UR16][R18.64] ;  /* 0x0000001012127981 */ /* 0x000ea2000c1e9b00 */
[----:B0-----:R-:W-:-:S04]  /*0db0*/  IMAD R5, R2, UR4, R3 ;  /* 0x0000000402057c24 */ /* 0x001fc8000f8e0203 */
[----:B------:R-:W-:-:S04]  /*0dc0*/  IMAD.WIDE.U32 R16, R5, R16, UR6 ;  /* 0x0000000605107e25 */ /* 0x000fc8000f8e0010 */
[C---:B------:R-:W-:Y:S02]  /*0dd0*/  VIADD R26, R5.reuse, 0x20 ;  /* 0x00000020051a7836 */ /* 0x040fe40000000000 */
[----:B------:R-:W-:Y:S02]  /*0de0*/  IMAD.IADD R2, R5, 0x1, R2 ;  /* 0x0000000105027824 */ /* 0x000fe400078e0202 */
[----:B------:R-:W-:Y:S02]  /*0df0*/  HFMA2 R5, -RZ, RZ, 0, 4.76837158203125e-07 ;  /* 0x00000008ff057431 */ /* 0x000fe400000001ff */
[----:B------:R-:W-:Y:S01]  /*0e00*/  IMAD.WIDE.U32 R26, R26, R27, UR6 ;  /* 0x000000061a1a7e25 */ /* 0x000fe2000f8e001b */
[----:B------:R-:W2:Y:S03]  /*0e10*/  LDG.E.64.CONSTANT R16, desc[UR16][R16.64] ;  /* 0x0000001010107981 */ /* 0x000ea6000c1e9b00 */
[----:B------:R-:W-:-:S02]  /*0e20*/  IMAD.MOV.U32 R9, RZ, RZ, 0x8 ;  /* 0x00000008ff097424 */ /* 0x000fc400078e00ff */
[----:B------:R-:W-:Y:S01]  /*0e30*/  IMAD.WIDE.U32 R14, R4, R15, UR10 ;  /* 0x0000000a040e7e25 */ /* 0x000fe2000f8e000f */
[----:B------:R-:W3:Y:S03]  /*0e40*/  LDG.E.64.CONSTANT R26, desc[UR16][R26.64] ;  /* 0x000000101a1a7981 */ /* 0x000ee6000c1e9b00 */
[----:B------:R-:W-:Y:S02]  /*0e50*/  IMAD.WIDE.U32 R12, R12, R13, UR10 ;  /* 0x0000000a0c0c7e25 */ /* 0x000fe4000f8e000d */
[----:B------:R-:W4:Y:S02]  /*0e60*/  LDG.E.64.CONSTANT R14, desc[UR16][R14.64] ;  /* 0x000000100e0e7981 */ /* 0x000f24000c1e9b00 */
[----:B------:R-:W-:Y:S02]  /*0e70*/  VIADD R4, R4, 0x20 ;  /* 0x0000002004047836 */ /* 0x000fe40000000000 */
[----:B------:R-:W-:Y:S01]  /*0e80*/  IMAD.MOV.U32 R7, RZ, RZ, 0x8 ;  /* 0x00000008ff077424 */ /* 0x000fe200078e00ff */
[----:B------:R-:W5:Y:S01]  /*0e90*/  LDG.E.64.CONSTANT R12, desc[UR16][R12.64] ;  /* 0x000000100c0c7981 */ /* 0x000f62000c1e9b00 */
[----:B------:R-:W-:-:S02]  /*0ea0*/  VIADD R6, R2, 0x20 ;  /* 0x0000002002067836 */ /* 0x000fc40000000000 */
[----:B------:R-:W-:-:S04]  /*0eb0*/  IMAD.WIDE.U32 R8, R2, R9, UR6 ;  /* 0x0000000602087e25 */ /* 0x000fc8000f8e0009 */
[----:B------:R-:W-:Y:S02]  /*0ec0*/  IMAD.WIDE.U32 R4, R4, R5, UR10 ;  /* 0x0000000a04047e25 */ /* 0x000fe4000f8e0005 */
[----:B------:R-:W4:Y:S02]  /*0ed0*/  LDG.E.64.CONSTANT R8, desc[UR16][R8.64] ;  /* 0x0000001008087981 */ /* 0x000f24000c1e9b00 */
[----:B------:R-:W-:Y:S02]  /*0ee0*/  IMAD.WIDE.U32 R6, R6, R7, UR6 ;  /* 0x0000000606067e25 */ /* 0x000fe4000f8e0007 */
[----:B------:R-:W4:Y:S04]  /*0ef0*/  LDG.E.64.CONSTANT R4, desc[UR16][R4.64] ;  /* 0x0000001004047981 */ /* 0x000f28000c1e9b00 */
[----:B------:R-:W4:Y:S01]  /*0f00*/  LDG.E.64.CONSTANT R6, desc[UR16][R6.64] ;  /* 0x0000001006067981 */ /* 0x000f22000c1e9b00 */
[----:B------:R-:W-:Y:S01]  /*0f10*/  UIADD3 UR4, UPT, UPT, UR4, 0x2, URZ ;  /* 0x0000000204047890 */ /* 0x000fe2000fffe0ff */
[----:B--2---:R-:W-:-:S02]  /*0f20*/  LOP3.LUT R2, R18, R16, RZ, 0x3c, !PT ;  /* 0x0000001012027212 */ /* 0x004fc400078e3cff */
[C---:B------:R-:W-:Y:S02]  /*0f30*/  LOP3.LUT R10, R19.reuse, R17, RZ, 0x3c, !PT ;  /* 0x00000011130a7212 */ /* 0x040fe400078e3cff */
[----:B---3--:R-:W-:Y:S02]  /*0f40*/  LOP3.LUT R23, R18, R26, RZ, 0x3c, !PT ;  /* 0x0000001a12177212 */ /* 0x008fe400078e3cff */
[----:B------:R-:W-:Y:S01]  /*0f50*/  LOP3.LUT R18, R19, R27, RZ, 0x3c, !PT ;  /* 0x0000001b13127212 */ /* 0x000fe200078e3cff */
[----:B------:R-:W-:Y:S01]  /*0f60*/  POPC R2, R2 ;  /* 0x0000000200027309 */ /* 0x000fe20000000000 */
[C---:B-----5:R-:W-:Y:S02]  /*0f70*/  LOP3.LUT R16, R12.reuse, R16, RZ, 0x3c, !PT ;  /* 0x000000100c107212 */ /* 0x060fe400078e3cff */
[----:B------:R-:W-:Y:S02]  /*0f80*/  LOP3.LUT R17, R13, R17, RZ, 0x3c, !PT ;  /* 0x000000110d117212 */ /* 0x000fe400078e3cff */
[----:B------:R-:W-:-:S02]  /*0f90*/  LOP3.LUT R12, R12, R26, RZ, 0x3c, !PT ;  /* 0x0000001a0c0c7212 */ /* 0x000fc400078e3cff */
[----:B------:R-:W-:Y:S02]  /*0fa0*/  LOP3.LUT R19, R13, R27, RZ, 0x3c, !PT ;  /* 0x0000001b0d137212 */ /* 0x000fe400078e3cff */
[-C--:B----4-:R-:W-:Y:S02]  /*0fb0*/  LOP3.LUT R20, R14, R8.reuse, RZ, 0x3c, !PT ;  /* 0x000000080e147212 */ /* 0x090fe400078e3cff */
[-C--:B------:R-:W-:Y:S02]  /*0fc0*/  LOP3.LUT R13, R15, R9.reuse, RZ, 0x3c, !PT ;  /* 0x000000090f0d7212 */ /* 0x080fe400078e3cff */
[----:B------:R-:W-:Y:S02]  /*0fd0*/  LOP3.LUT R8, R4, R8, RZ, 0x3c, !PT ;  /* 0x0000000804087212 */ /* 0x000fe400078e3cff */
[----:B------:R-:W-:Y:S02]  /*0fe0*/  LOP3.LUT R9, R5, R9, RZ, 0x3c, !PT ;  /* 0x0000000905097212 */ /* 0x000fe400078e3cff */
[----:B------:R-:W-:-:S02]  /*0ff0*/  LOP3.LUT R14, R14, R6, RZ, 0x3c, !PT ;  /* 0x000000060e0e7212 */ /* 0x000fc400078e3cff */
[-C--:B------:R-:W-:Y:S02]  /*1000*/  LOP3.LUT R15, R15, R7.reuse, RZ, 0x3c, !PT ;  /* 0x000000070f0f7212 */ /* 0x080fe400078e3cff */
        /* <DEDUP_REMOVED lines=25> */
.L_x_23:
[----:B------:R-:W-:Y:S05]  /*11a0*/  BRA.U UP1, `(.L_x_22) ;  /* 0x0000000101947547 */ /* 0x000fea000b800000 */
[----:B------:R-:W0:Y:S01]  /*11b0*/  LDC R2, c[0x0][0x398] ;  /* 0x0000e600ff027b82 */ /* 0x000e220000000800 */
[----:B------:R-:W-:Y:S01]  /*11c0*/  IMAD.U32 R5, RZ, RZ, UR4 ;  /* 0x00000004ff057e24 */ /* 0x000fe2000f8e00ff */
[----:B------:R-:W-:Y:S01]  /*11d0*/  MOV R9, 0x8 ;  /* 0x0000000800097802 */ /* 0x000fe20000000f00 */
[----:B------:R-:W-:Y:S02]  /*11e0*/  IMAD.MOV.U32 R7, RZ, RZ, 0x8 ;  /* 0x00000008ff077424 */ /* 0x000fe400078e00ff */
[----:B------:R-:W-:Y:S02]  /*11f0*/  IMAD R10, R5, UR15, R0 ;  /* 0x0000000f050a7c24 */ /* 0x000fe4000f8e0200 */
[----:B------:R-:W-:Y:S02]  /*1200*/  IMAD.MOV.U32 R13, RZ, RZ, 0x8 ;  /* 0x00000008ff0d7424 */ /* 0x000fe400078e00ff */
[C---:B------:R-:W-:Y:S02]  /*1210*/  VIADD R12, R10.reuse, 0x20 ;  /* 0x000000200a0c7836 */ /* 0x040fe40000000000 */
[----:B------:R-:W-:-:S04]  /*1220*/  IMAD.WIDE.U32 R4, R10, R9, UR10 ;  /* 0x0000000a0a047e25 */ /* 0x000fc8000f8e0009 */
[----:B0-----:R-:W-:Y:S02]  /*1230*/  IMAD R2, R2, UR4, R3 ;  /* 0x0000000402027c24 */ /* 0x001fe4000f8e0203 */
[----:B------:R-:W2:Y:S02]  /*1240*/  LDG.E.64.CONSTANT R4, desc[UR16][R4.64] ;  /* 0x0000001004047981 */ /* 0x000ea4000c1e9b00 */
[C---:B------:R-:W-:Y:S02]  /*1250*/  VIADD R8, R2.reuse, 0x20 ;  /* 0x0000002002087836 */ /* 0x040fe40000000000 */
[----:B------:R-:W-:-:S04]  /*1260*/  IMAD.WIDE.U32 R6, R2, R7, UR6 ;  /* 0x0000000602067e25 */ /* 0x000fc8000f8e0007 */
        /* <DEDUP_REMOVED lines=8> */
[----:B------:R-:W-:Y:S02]  /*12f0*/  LOP3.LUT R4, R5, R9, RZ, 0x3c, !PT ;  /* 0x0000000905047212 */ /* 0x000fe400078e3cff */
[----:B----4-:R-:W-:Y:S02]  /*1300*/  LOP3.LUT R5, R13, R7, RZ, 0x3c, !PT ;  /* 0x000000070d057212 */ /* 0x010fe400078e3cff */
[C---:B------:R-:W-:Y:S02]  /*1310*/  LOP3.LUT R6, R12.reuse, R6, RZ, 0x3c, !PT ;  /* 0x000000060c067212 */ /* 0x040fe400078e3cff */
        /* <DEDUP_REMOVED lines=13> */
[----:B---3--:R-:W-:-:S07]  /*13f0*/  IADD3 R11, PT, PT, R11, R8, R7 ;  /* 0x000000080b0b7210 */ /* 0x008fce0007ffe007 */
.L_x_22:
        /* <DEDUP_REMOVED lines=8> */
.L_x_19:
[----:B------:R-:W-:Y:S01]  /*1480*/  USHF.L.U32 UR4, UR13, 0x6, URZ ;  /* 0x000000060d047899 */ /* 0x000fe200080006ff */
[----:B------:R-:W-:Y:S02]  /*1490*/  HFMA2 R19, -RZ, RZ, 0, 2.384185791015625e-07 ;  /* 0x00000004ff137431 */ /* 0x000fe400000001ff */
[----:B------:R-:W-:Y:S01]  /*14a0*/  IMAD R0, R3, UR15, R0 ;  /* 0x0000000f03007c24 */ /* 0x000fe2000f8e0200 */
[----:B------:R-:W-:Y:S01]  /*14b0*/  MOV R21, 0x4 ;  /* 0x0000000400157802 */ /* 0x000fe20000000f00 */
[----:B------:R-:W-:Y:S01]  /*14c0*/  IMAD.U32 R7, RZ, RZ, UR15 ;  /* 0x0000000fff077e24 */ /* 0x000fe2000f8e00ff */
[----:B------:R-:W-:Y:S01]  /*14d0*/  I2FP.F32.S32 R3, UR4 ;  /* 0x0000000400037c45 */ /* 0x000fe20008201400 */
[----:B------:R-:W-:Y:S01]  /*14e0*/  IMAD.MOV.U32 R10, RZ, RZ, 0x4 ;  /* 0x00000004ff0a7424 */ /* 0x000fe200078e00ff */
[----:B------:R-:W-:Y:S01]  /*14f0*/  IADD3 R8, PT, PT, R0, 0x20, RZ ;  /* 0x0000002000087810 */ /* 0x000fe20007ffe0ff */
[----:B------:R-:W-:Y:S02]  /*1500*/  IMAD R7, R7, 0x20, R0 ;  /* 0x0000002007077824 */ /* 0x000fe400078e0200 */
[----:B------:R-:W-:-:S02]  /*1510*/  IMAD.MOV.U32 R12, RZ, RZ, 0x4 ;  /* 0x00000004ff0c7424 */ /* 0x000fc400078e00ff */
[C---:B------:R-:W-:Y:S01]  /*1520*/  FADD R11, R3.reuse, -R2 ;  /* 0x80000002030b7221 */ /* 0x040fe20000000000 */
[C---:B------:R-:W-:Y:S01]  /*1530*/  FADD R13, R3.reuse, -R4 ;  /* 0x80000004030d7221 */ /* 0x040fe20000000000 */
[----:B------:R-:W-:Y:S01]  /*1540*/  FADD R15, R3, -R5 ;  /* 0x80000005030f7221 */ /* 0x000fe20000000000 */
[----:B------:R-:W-:Y:S02]  /*1550*/  VIADD R9, R7, 0x20 ;  /* 0x0000002007097836 */ /* 0x000fe40000000000 */
[----:B------:R-:W-:Y:S01]  /*1560*/  FADD R17, R3, -R6 ;  /* 0x8000000603117221 */ /* 0x000fe20000000000 */
[----:B------:R-:W-:-:S04]  /*1570*/  IMAD.WIDE.U32 R2, R0, R19, UR8 ;  /* 0x0000000800027e25 */ /* 0x000fc8000f8e0013 */
[----:B------:R-:W-:Y:S01]  /*1580*/  IMAD.WIDE.U32 R4, R7, R10, UR8 ;  /* 0x0000000807047e25 */ /* 0x000fe2000f8e000a */
[----:B------:R-:W-:Y:S03]  /*1590*/  STG.E desc[UR16][R2.64], R11 ;  /* 0x0000000b02007986 */ /* 0x000fe6000c101910 */
[----:B------:R-:W-:Y:S01]  /*15a0*/  IMAD.WIDE.U32 R6, R8, R21, UR8 ;  /* 0x0000000808067e25 */ /* 0x000fe2000f8e0015 */
[----:B------:R-:W-:Y:S03]  /*15b0*/  STG.E desc[UR16][R4.64], R13 ;  /* 0x0000000d04007986 */ /* 0x000fe6000c101910 */
[----:B------:R-:W-:Y:S01]  /*15c0*/  IMAD.WIDE.U32 R8, R9, R12, UR8 ;  /* 0x0000000809087e25 */ /* 0x000fe2000f8e000c */
[----:B------:R-:W-:Y:S04]  /*15d0*/  STG.E desc[UR16][R6.64], R15 ;  /* 0x0000000f06007986 */ /* 0x000fe8000c101910 */
[----:B------:R-:W-:Y:S01]  /*15e0*/  STG.E desc[UR16][R8.64], R17 ;  /* 0x0000001108007986 */ /* 0x000fe2000c101910 */
[----:B------:R-:W-:Y:S05]  /*15f0*/  EXIT ;  /* 0x000000000000794d */ /* 0x000fea0003800000 */
.L_x_24:
        /* <DEDUP_REMOVED lines=16> */
.L_x_36:


//--------------------- .text._Z12BMM32_MT_M_SPKjS0_Pfiii --------------------------
	.section	.text._Z12BMM32_MT_M_SPKjS0_Pfiii,"ax",@progbits
	.align	128
        .global         _Z12BMM32_MT_M_SPKjS0_Pfiii
        .type           _Z12BMM32_MT_M_SPKjS0_Pfiii,@function
        .size           _Z12BMM32_MT_M_SPKjS0_Pfiii,(.L_x_37 - _Z12BMM32_MT_M_SPKjS0_Pfiii)
        .other          _Z12BMM32_MT_M_SPKjS0_Pfiii,@"STO_CUDA_ENTRY STV_DEFAULT"
_Z12BMM32_MT_M_SPKjS0_Pfiii:
.text._Z12BMM32_MT_M_SPKjS0_Pfiii:
[----:B------:R-:W-:Y:S01]  /*0000*/  LDC R1, c[0x0][0x37c] ;  /* 0x0000df00ff017b82 */ /* 0x000fe20000000800 */
[----:B------:R-:W0:Y:S07]  /*0010*/  S2R R3, SR_CTAID.Y ;  /* 0x0000000000037919 */ /* 0x000e2e0000002600 */
[----:B------:R-:W1:Y:S01]  /*0020*/  S2UR UR5, SR_CTAID.X ;  /* 0x00000000000579c3 */ /* 0x000e620000002500 */
[----:B------:R-:W2:Y:S01]  /*0030*/  LDCU UR6, c[0x0][0x39c] ;  /* 0x00007380ff0677ac */ /* 0x000ea20008000800 */
[----:B------:R-:W-:Y:S01]  /*0040*/  IMAD.MOV.U32 R4, RZ, RZ, RZ ;  /* 0x000000ffff047224 */ /* 0x000fe200078e00ff */
[----:B------:R-:W3:Y:S01]  /*0050*/  S2R R18, SR_TID.X ;  /* 0x0000000000127919 */ /* 0x000ee20000002100 */
[----:B------:R-:W4:Y:S01]  /*0060*/  LDCU.64 UR8, c[0x0][0x358] ;  /* 0x00006b00ff0877ac */ /* 0x000f220008000a00 */
[----:B------:R-:W4:Y:S03]  /*0070*/  S2R R11, SR_LANEID ;  /* 0x00000000000b7919 */ /* 0x000f260000000000 */
[----:B------:R-:W5:Y:S01]  /*0080*/  LDC R0, c[0x0][0x3a0] ;  /* 0x0000e800ff007b82 */ /* 0x000f620000000800 */
[----:B--2---:R-:W-:-:S02]  /*0090*/  UISETP.GE.AND UP0, UPT, UR6, 0x1, UPT ;  /* 0x000000010600788c */ /* 0x004fc4000bf06270 */
[----:B-1----:R-:W-:Y:S01]  /*00a0*/  USHF.L.U32 UR5, UR5, 0x5, URZ ;  /* 0x0000000505057899 */ /* 0x002fe200080006ff */
[----:B0-----:R-:W-:Y:S01]  /*00b0*/  IMAD.SHL.U32 R3, R3, 0x20, RZ ;  /* 0x0000002003037824 */ /* 0x001fe200078e00ff */
[----:B---3--:R-:W-:-:S04]  /*00c0*/  SHF.R.U32.HI R18, RZ, 0x5, R18 ;  /* 0x00000005ff127819 */ /* 0x008fc80000011612 */
[----:B-----5:R-:W-:Y:S01]  /*00d0*/  IMAD R2, R0, UR5, R3 ;  /* 0x0000000500027c24 */ /* 0x020fe2000f8e0203 */
[----:B----4-:R-:W-:Y:S06]  /*00e0*/  BRA.U !UP0, `(.L_x_25) ;  /* 0x0000001108447547 */ /* 0x010fec000b800000 */
[----:B------:R-:W-:Y:S01]  /*00f0*/  UISETP.GE.U32.AND UP0, UPT, UR6, 0x8, UPT ;  /* 0x000000080600788c */ /* 0x000fe2000bf06070 */
[----:B------:R-:W-:Y:S01]  /*0100*/  IMAD.MOV.U32 R21, RZ, RZ, RZ ;  /* 0x000000ffff157224 */ /* 0x000fe200078e00ff */
[----:B------:R-:W-:-:S07]  /*0110*/  UMOV UR4, URZ ;  /* 0x000000ff00047c82 */ /* 0x000fce0008000000 */
[----:B------:R-:W-:Y:S05]  /*0120*/  BRA.U !UP0, `(.L_x_26) ;  /* 0x0000000908307547 */ /* 0x000fea000b800000 */
[----:B------:R-:W0:Y:S01]  /*0130*/  LDC R5, c[0x0][0x398] ;  /* 0x0000e600ff057b82 */ /* 0x000e220000000800 */
[----:B------:R-:W-:Y:S01]  /*0140*/  ULOP3.LUT UR4, UR6, 0x7ffffff8, URZ, 0xc0, !UPT ;  /* 0x7ffffff806047892 */ /* 0x000fe2000f8ec0ff */
[----:B------:R-:W-:Y:S01]  /*0150*/  IMAD.IADD R19, R11, 0x1, R0 ;  /* 0x000000010b137824 */ /* 0x000fe200078e0200 */
[----:B------:R-:W1:Y:S01]  /*0160*/  LDCU.128 UR12, c[0x0][0x380] ;  /* 0x00007000ff0c77ac */ /* 0x000e620008000c00 */
[C-C-:B------:R-:W-:Y:S02]  /*0170*/  IMAD R4, R0.reuse, 0x2, R11.reuse ;  /* 0x0000000200047824 */ /* 0x140fe400078e020b */
[C-C-:B------:R-:W-:Y:S01]  /*0180*/  IMAD R6, R0.reuse, 0x3, R11.reuse ;  /* 0x0000000300067824 */ /* 0x140fe200078e020b */
[----:B------:R-:W-:Y:S01]  /*0190*/  UIADD3 UR4, UPT, UPT, -UR4, URZ, URZ ;  /* 0x000000ff04047290 */ /* 0x000fe2000fffe1ff */
[C-C-:B------:R-:W-:Y:S02]  /*01a0*/  IMAD R7, R0.reuse, 0x4, R11.reuse ;  /* 0x0000000400077824 */ /* 0x140fe400078e020b */
[----:B------:R-:W-:-:S02]  /*01b0*/  IMAD R8, R0, 0x5, R11 ;  /* 0x0000000500087824 */ /* 0x000fc400078e020b */
[C-C-:B------:R-:W-:Y:S02]  /*01c0*/  IMAD R9, R0.reuse, 0x6, R11.reuse ;  /* 0x0000000600097824 */ /* 0x140fe400078e020b */
[----:B------:R-:W-:Y:S02]  /*01d0*/  IMAD R10, R0, 0x7, R11 ;  /* 0x00000007000a7824 */ /* 0x000fe400078e020b */
[----:B------:R-:W-:Y:S02]  /*01e0*/  IMAD.MOV.U32 R21, RZ, RZ, RZ ;  /* 0x000000ffff157224 */ /* 0x000fe400078e00ff */
[----:B0-----:R-:W-:Y:S02]  /*01f0*/  IMAD.IADD R12, R18, 0x1, R5 ;  /* 0x00000001120c7824 */ /* 0x001fe400078e0205 */
[C-C-:B------:R-:W-:Y:S02]  /*0200*/  IMAD R20, R5.reuse, 0x2, R18.reuse ;  /* 0x0000000205147824 */ /* 0x140fe400078e0212 */
[----:B------:R-:W-:-:S02]  /*0210*/  IMAD R22, R5, 0x3, R18 ;  /* 0x0000000305167824 */ /* 0x000fc400078e0212 */
[C-C-:B------:R-:W-:Y:S02]  /*0220*/  IMAD R24, R5.reuse, 0x4, R18.reuse ;  /* 0x0000000405187824 */ /* 0x140fe400078e0212 */
[C-C-:B------:R-:W-:Y:S02]  /*0230*/  IMAD R26, R5.reuse, 0x5, R18.reuse ;  /* 0x00000005051a7824 */ /* 0x140fe400078e0212 */
[C-C-:B------:R-:W-:Y:S02]  /*0240*/  IMAD R28, R5.reuse, 0x6, R18.reuse ;  /* 0x00000006051c7824 */ /* 0x140fe400078e0212 */
[----:B-1----:R-:W-:-:S07]  /*0250*/  IMAD R13, R5, 0x7, R18 ;  /* 0x00000007050d7824 */ /* 0x002fce00078e0212 */
.L_x_27:
[----:B------:R-:W-:Y:S02]  /*0260*/  IADD3 R14, P0, PT, R18, UR5, RZ ;  /* 0x00000005120e7c10 */ /* 0x000fe4000ff1e0ff */
[----:B------:R-:W-:-:S03]  /*0270*/  IADD3 R15, P1, PT, R3, R11, RZ ;  /* 0x0000000b030f7210 */ /* 0x000fc60007f3e0ff */
[----:B------:R-:W-:Y:S01]  /*0280*/  IMAD.X R17, RZ, RZ, RZ, P0 ;  /* 0x000000ffff117224 */ /* 0x000fe200000e06ff */
[----:B------:R-:W-:Y:S01]  /*0290*/  LEA R16, P0, R14, UR12, 0x2 ;  /* 0x0000000c0e107c11 */ /* 0x000fe2000f8010ff */
[----:B------:R-:W-:-:S03]  /*02a0*/  IMAD.X R23, RZ, RZ, RZ, P1 ;  /* 0x000000ffff177224 */ /* 0x000fc600008e06ff */
[----:B------:R-:W-:Y:S02]  /*02b0*/  LEA.HI.X R17, R14, UR13, R17, 0x2, P0 ;  /* 0x0000000d0e117c11 */ /* 0x000fe400080f1411 */
[----:B------:R-:W-:-:S03]  /*02c0*/  LEA R14, P0, R15, UR14, 0x2 ;  /* 0x0000000e0f0e7c11 */ /* 0x000fc6000f8010ff */
[----:B------:R0:W2:Y:S01]  /*02d0*/  LDG.E.CONSTANT R25, desc[UR8][R16.64] ;  /* 0x0000000810197981 */ /* 0x0000a2000c1e9900 */
[----:B------:R-:W-:-:S05]  /*02e0*/  LEA.HI.X R15, R15, UR15, R23, 0x2, P0 ;  /* 0x0000000f0f0f7c11 */ /* 0x000fca00080f1417 */
[----:B------:R-:W2:Y:S01]  /*02f0*/  LDG.E.CONSTANT R14, desc[UR8][R14.64] ;  /* 0x000000080e0e7981 */ /* 0x000ea2000c1e9900 */
[----:B------:R-:W-:-:S05]  /*0300*/  IADD3 R23, P0, PT, R12, UR5, RZ ;  /* 0x000000050c177c10 */ /* 0x000fca000ff1e0ff */
[----:B------:R-:W-:Y:S01]  /*0310*/  IMAD.X R27, RZ, RZ, RZ, P0 ;  /* 0x000000ffff1b7224 */ /* 0x000fe200000e06ff */
[----:B0-----:R-:W-:-:S04]  /*0320*/  LEA R16, P0, R23, UR12, 0x2 ;  /* 0x0000000c17107c11 */ /* 0x001fc8000f8010ff */
[----:B------:R-:W-:Y:S02]  /*0330*/  LEA.HI.X R17, R23, UR13, R27, 0x2, P0 ;  /* 0x0000000d17117c11 */ /* 0x000fe400080f141b */
[----:B------:R-:W-:-:S03]  /*0340*/  IADD3 R27, P0, PT, R3, R19, RZ ;  /* 0x00000013031b7210 */ /* 0x000fc60007f1e0ff */
[----:B------:R0:W3:Y:S02]  /*0350*/  LDG.E.CONSTANT R23, desc[UR8][R16.64] ;  /* 0x0000000810177981 */ /* 0x0000e4000c1e9900 */
[----:B------:R-:W-:Y:S01]  /*0360*/  IMAD.X R29, RZ, RZ, RZ, P0 ;  /* 0x000000ffff1d7224 */ /* 0x000fe200000e06ff */
[----:B--2---:R-:W-:Y:S02]  /*0370*/  LOP3.LUT R25, R14, R25, RZ, 0x3c, !PT ;  /* 0x000000190e197212 */ /* 0x004fe400078e3cff */
[----:B------:R-:W-:-:S04]  /*0380*/  LEA R14, P0, R27, UR14, 0x2 ;  /* 0x0000000e1b0e7c11 */ /* 0x000fc8000f8010ff */
[----:B------:R-:W-:-:S05]  /*0390*/  LEA.HI.X R15, R27, UR15, R29, 0x2, P0 ;  /* 0x0000000f1b0f7c11 */ /* 0x000fca00080f141d */
[----:B------:R-:W3:Y:S01]  /*03a0*/  LDG.E.CONSTANT R14, desc[UR8][R14.64] ;  /* 0x000000080e0e7981 */ /* 0x000ee2000c1e9900 */
[----:B------:R-:W-:Y:S01]  /*03b0*/  IADD3 R29, P0, PT, R20, UR5, RZ ;  /* 0x00000005141d7c10 */ /* 0x000fe2000ff1e0ff */
[----:B------:R-:W-:Y:S01]  /*03c0*/  POPC R25, R25 ;  /* 0x0000001900197309 */ /* 0x000fe20000000000 */
[----:B------:R-:W-:-:S03]  /*03d0*/  IADD3 R27, P1, PT, R3, R4, RZ ;  /* 0x00000004031b7210 */ /* 0x000fc60007f3e0ff */
[----:B0-----:R-:W-:Y:S01]  /*03e0*/  IMAD.X R17, RZ, RZ, RZ, P0 ;  /* 0x000000ffff117224 */ /* 0x001fe200000e06ff */
[----:B------:R-:W-:-:S04]  /*03f0*/  LEA R16, P0, R29, UR12, 0x2 ;  /* 0x0000000c1d107c11 */ /* 0x000fc8000f8010ff */
[----:B------:R-:W-:Y:S01]  /*0400*/  LEA.HI.X R17, R29, UR13, R17, 0x2, P0 ;  /* 0x0000000d1d117c11 */ /* 0x000fe200080f1411 */
[----:B------:R-:W-:-:S04]  /*0410*/  IMAD.X R29, RZ, RZ, RZ, P1 ;  /* 0x000000ffff1d7224 */ /* 0x000fc800008e06ff */
[----:B------:R-:W2:Y:S01]  /*0420*/  LDG.E.CONSTANT R16, desc[UR8][R16.64] ;  /* 0x0000000810107981 */ /* 0x000ea2000c1e9900 */
[----:B---3--:R-:W-:-:S06]  /*0430*/  LOP3.LUT R23, R14, R23, RZ, 0x3c, !PT ;  /* 0x000000170e177212 */ /* 0x008fcc00078e3cff */
[----:B------:R-:W0:Y:S01]  /*0440*/  POPC R23, R23 ;  /* 0x0000001700177309 */ /* 0x000e220000000000 */
[----:B------:R-:W-:-:S04]  /*0450*/  LEA R14, P0, R27, UR14, 0x2 ;  /* 0x0000000e1b0e7c11 */ /* 0x000fc8000f8010ff */
[----:B------:R-:W-:Y:S02]  /*0460*/  LEA.HI.X R15, R27, UR15, R29, 0x2, P0 ;  /* 0x0000000f1b0f7c11 */ /* 0x000fe400080f141d */
[----:B0-----:R-:W-:-:S03]  /*0470*/  IADD3 R21, PT, PT, R23, R25, R21 ;  /* 0x0000001917157210 */ /* 0x001fc60007ffe015 */
[----:B------:R0:W2:Y:S01]  /*0480*/  LDG.E.CONSTANT R25, desc[UR8][R14.64] ;  /* 0x000000080e197981 */ /* 0x0000a2000c1e9900 */
        /* <DEDUP_REMOVED lines=17> */
[----:B------:R-:W-:Y:S01]  /*05a0*/  IMAD.X R29, RZ, RZ, RZ, P1 ;  /* 0x000000ffff1d7224 */ /* 0x000fe200008e06ff */
[----:B---3--:R-:W-:-:S06]  /*05b0*/  LOP3.LUT R23, R16, R23, RZ, 0x3c, !PT ;  /* 0x0000001710177212 */ /* 0x008fcc00078e3cff */
[----:B------:R-:W0:Y:S01]  /*05c0*/  POPC R23, R23 ;  /* 0x0000001700177309 */ /* 0x000e220000000000 */
[----:B------:R-:W-:-:S04]  /*05d0*/  LEA R16, P0, R27, UR14, 0x2 ;  /* 0x0000000e1b107c11 */ /* 0x000fc8000f8010ff */
[----:B------:R-:W-:-:S05]  /*05e0*/  LEA.HI.X R17, R27, UR15, R29, 0x2, P0 ;  /* 0x0000000f1b117c11 */ /* 0x000fca00080f141d */
[----:B------:R-:W2:Y:S01]  /*05f0*/  LDG.E.CONSTANT R16, desc[UR8][R16.64] ;  /* 0x0000000810107981 */ /* 0x000ea2000c1e9900 */
        /* <DEDUP_REMOVED lines=32> */
[----:B------:R-:W3:Y:S02]  /*0800*/  LDG.E.CONSTANT R23, desc[UR8][R16.64] ;  /* 0x0000000810177981 */ /* 0x000ee4000c1e9900 */
[----:B------:R-:W-:Y:S01]  /*0810*/  IMAD.X R29, RZ, RZ, RZ, P0 ;  /* 0x000000ffff1d7224 */ /* 0x000fe200000e06ff */
[----:B--2---:R-:W-:Y:S02]  /*0820*/  LOP3.LUT R25, R25, R14, RZ, 0x3c, !PT ;  /* 0x0000000e19197212 */ /* 0x004fe400078e3cff */
[----:B------:R-:W-:-:S04]  /*0830*/  LEA R14, P0, R27, UR14, 0x2 ;  /* 0x0000000e1b0e7c11 */ /* 0x000fc8000f8010ff */
[----:B------:R-:W-:-:S05]  /*0840*/  LEA.HI.X R15, R27, UR15, R29, 0x2, P0 ;  /* 0x0000000f1b0f7c11 */ /* 0x000fca00080f141d */
[----:B------:R-:W3:Y:S01]  /*0850*/  LDG.E.CONSTANT R14, desc[UR8][R14.64] ;  /* 0x000000080e0e7981 */ /* 0x000ee2000c1e9900 */
[----:B------:R-:W-:Y:S01]  /*0860*/  POPC R25, R25 ;  /* 0x0000001900197309 */ /* 0x000fe20000000000 */
[----:B------:R-:W-:-:S04]  /*0870*/  UIADD3 UR4, UPT, UPT, UR4, 0x8, URZ ;  /* 0x0000000804047890 */ /* 0x000fc8000fffe0ff */
[----:B------:R-:W-:Y:S01]  /*0880*/  UISETP.NE.AND UP0, UPT, UR4, URZ, UPT ;  /* 0x000000ff0400728c */ /* 0x000fe2000bf05270 */
[C---:B------:R-:W-:Y:S02]  /*0890*/  IMAD R19, R0.reuse, 0x8, R19 ;  /* 0x0000000800137824 */ /* 0x040fe400078e0213 */
[C---:B------:R-:W-:Y:S02]  /*08a0*/  IMAD R4, R0.reuse, 0x8, R4 ;  /* 0x0000000800047824 */ /* 0x040fe400078e0204 */
[C---:B------:R-:W-:Y:S02]  /*08b0*/  IMAD R6, R0.reuse, 0x8, R6 ;  /* 0x0000000800067824 */ /* 0x040fe400078e0206 */
[C---:B------:R-:W-:Y:S02]  /*08c0*/  IMAD R7, R0.reuse, 0x8, R7 ;  /* 0x0000000800077824 */ /* 0x040fe400078e0207 */
[C---:B------:R-:W-:Y:S02]  /*08d0*/  IMAD R8, R0.reuse, 0x8, R8 ;  /* 0x0000000800087824 */ /* 0x040fe400078e0208 */
        /* <DEDUP_REMOVED lines=11> */
[----:B---3--:R-:W-:-:S06]  /*0990*/  LOP3.LUT R23, R14, R23, RZ, 0x3c, !PT ;  /* 0x000000170e177212 */ /* 0x008fcc00078e3cff */
[----:B------:R-:W0:Y:S02]  /*09a0*/  POPC R23, R23 ;  /* 0x0000001700177309 */ /* 0x000e240000000000 */
[----:B0-----:R-:W-:Y:S01]  /*09b0*/  IADD3 R21, PT, PT, R23, R25, R21 ;  /* 0x0000001917157210 */ /* 0x001fe20007ffe015 */
[----:B------:R-:W-:Y:S06]  /*09c0*/  BRA.U UP0, `(.L_x_27) ;  /* 0xfffffff900247547 */ /* 0x000fec000b83ffff */
[----:B------:R-:W0:Y:S02]  /*09d0*/  LDCU UR4, c[0x0][0x39c] ;  /* 0x00007380ff0477ac */ /* 0x000e240008000800 */
[----:B0-----:R-:W-:-:S12]  /*09e0*/  ULOP3.LUT UR4, UR4, 0x7ffffff8, URZ, 0xc0, !UPT ;  /* 0x7ffffff804047892 */ /* 0x001fd8000f8ec0ff */
.L_x_26:
[----:B------:R-:W0:Y:S02]  /*09f0*/  LDCU UR6, c[0x0][0x39c] ;  /* 0x00007380ff0677ac */ /* 0x000e240008000800 */
[----:B0-----:R-:W-:-:S04]  /*0a00*/  ULOP3.LUT UR10, UR6, 0x7, URZ, 0xc0, !UPT ;  /* 0x00000007060a7892 */ /* 0x001fc8000f8ec0ff */
[----:B------:R-:W-:-:S09]  /*0a10*/  UISETP.NE.AND UP0, UPT, UR10, URZ, UPT ;  /* 0x000000ff0a00728c */ /* 0x000fd2000bf05270 */
[----:B------:R-:W-:Y:S05]  /*0a20*/  BRA.U !UP0, `(.L_x_28) ;  /* 0x0000000508ec7547 */ /* 0x000fea000b800000 */
[----:B------:R-:W0:Y:S01]  /*0a30*/  S2R R10, SR_TID.X ;  /* 0x00000000000a7919 */ /* 0x000e220000002100 */
[----:B------:R-:W-:Y:S02]  /*0a40*/  UISETP.GE.U32.AND UP0, UPT, UR10, 0x4, UPT ;  /* 0x000000040a00788c */ /* 0x000fe4000bf06070 */
[----:B------:R-:W-:Y:S01]  /*0a50*/  ULOP3.LUT UR7, UR6, 0x3, URZ, 0xc0, !UPT ;  /* 0x0000000306077892 */ /* 0x000fe2000f8ec0ff */
[----:B------:R-:W1:Y:S03]  /*0a60*/  S2R R11, SR_LANEID ;  /* 0x00000000000b7919 */ /* 0x000e660000000000 */
[----:B------:R-:W-:Y:S01]  /*0a70*/  UISETP.NE.AND UP1, UPT, UR7, URZ, UPT ;  /* 0x000000ff0700728c */ /* 0x000fe2000bf25270 */
[----:B0-----:R-:W-:Y:S02]  /*0a80*/  SHF.R.U32.HI R10, RZ, 0x5, R10 ;  /* 0x00000005ff0a7819 */ /* 0x001fe4000001160a */
[----:B------:R-:W-:Y:S08]  /*0a90*/  BRA.U !UP0, `(.L_x_29) ;  /* 0x0000000108f47547 */ /* 0x000ff0000b800000 */
[----:B------:R-:W0:Y:S01]  /*0aa0*/  LDCU.128 UR12, c[0x0][0x380] ;  /* 0x00007000ff0c77ac */ /* 0x000e220008000c00 */
[----:B------:R-:W2:Y:S01]  /*0ab0*/  LDC R9, c[0x0][0x398] ;  /* 0x0000e600ff097b82 */ /* 0x000ea20000000800 */
[----:B-1----:R-:W-:-:S04]  /*0ac0*/  IMAD R4, R0, UR4, R11 ;  /* 0x0000000400047c24 */ /* 0x002fc8000f8e020b */
[----:B------:R-:W-:Y:S01]  /*0ad0*/  IMAD.IADD R5, R4, 0x1, R0 ;  /* 0x0000000104057824 */ /* 0x000fe200078e0200 */
[----:B------:R-:W-:-:S04]  /*0ae0*/  IADD3 R6, P0, PT, R3, R4, RZ ;  /* 0x0000000403067210 */ /* 0x000fc80007f1e0ff */
[----:B------:R-:W-:Y:S01]  /*0af0*/  IADD3 R4, P1, PT, R3, R5, RZ ;  /* 0x0000000503047210 */ /* 0x000fe20007f3e0ff */
[----:B------:R-:W-:Y:S02]  /*0b00*/  IMAD.X R13, RZ, RZ, RZ, P0 ;  /* 0x000000ffff0d7224 */ /* 0x000fe400000e06ff */
[--C-:B------:R-:W-:Y:S02]  /*0b10*/  IMAD.IADD R5, R5, 0x1, R0.reuse ;  /* 0x0000000105057824 */ /* 0x100fe400078e0200 */
[----:B------:R-:W-:Y:S01]  /*0b20*/  IMAD.X R7, RZ, RZ, RZ, P1 ;  /* 0x000000ffff077224 */ /* 0x000fe200008e06ff */
[----:B0-----:R-:W-:Y:S02]  /*0b30*/  LEA R14, P0, R6, UR14, 0x2 ;  /* 0x0000000e060e7c11 */ /* 0x001fe4000f8010ff */
[----:B------:R-:W-:Y:S02]  /*0b40*/  LEA R12, P1, R4, UR14, 0x2 ;  /* 0x0000000e040c7c11 */ /* 0x000fe4000f8210ff */
[----:B------:R-:W-:Y:S01]  /*0b50*/  LEA.HI.X R15, R6, UR15, R13, 0x2, P0 ;  /* 0x0000000f060f7c11 */ /* 0x000fe200080f140d */
[----:B------:R-:W-:Y:S01]  /*0b60*/  IMAD.IADD R6, R5, 0x1, R0 ;  /* 0x0000000105067824 */ /* 0x000fe200078e0200 */
[----:B------:R-:W-:Y:S01]  /*0b70*/  IADD3 R16, P0, PT, R3, R5, RZ ;  /* 0x0000000503107210 */ /* 0x000fe20007f1e0ff */
[----:B--2---:R-:W-:Y:S01]  /*0b80*/  IMAD R8, R9, UR4, R10 ;  /* 0x0000000409087c24 */ /* 0x004fe2000f8e020a */
[----:B------:R-:W-:Y:S01]  /*0b90*/  LEA.HI.X R13, R4, UR15, R7, 0x2, P1 ;  /* 0x0000000f040d7c11 */ /* 0x000fe200088f1407 */
[----:B------:R0:W2:Y:S01]  /*0ba0*/  LDG.E.CONSTANT R19, desc[UR8][R14.64] ;  /* 0x000000080e137981 */ /* 0x0000a2000c1e9900 */
[----:B------:R-:W-:Y:S01]  /*0bb0*/  IADD3 R7, P1, PT, R3, R6, RZ ;  /* 0x0000000603077210 */ /* 0x000fe20007f3e0ff */
[----:B------:R-:W-:Y:S01]  /*0bc0*/  IMAD.X R5, RZ, RZ, RZ, P0 ;  /* 0x000000ffff057224 */ /* 0x000fe200000e06ff */
[C---:B------:R-:W-:Y:S01]  /*0bd0*/  LEA R4, P0, R16.reuse, UR14, 0x2 ;  /* 0x0000000e10047c11 */ /* 0x040fe2000f8010ff */
[----:B------:R1:W3:Y:S01]  /*0be0*/  LDG.E.CONSTANT R18, desc[UR8][R12.64] ;  /* 0x000000080c127981 */ /* 0x0002e2000c1e9900 */
[----:B------:R-:W-:Y:S01]  /*0bf0*/  LEA R6, P2, R7, UR14, 0x2 ;  /* 0x0000000e07067c11 */ /* 0x000fe2000f8410ff */
[----:B------:R-:W-:Y:S01]  /*0c00*/  IMAD.X R20, RZ, RZ, RZ, P1 ;  /* 0x000000ffff147224 */ /* 0x000fe200008e06ff */
[----:B------:R-:W-:Y:S01]  /*0c10*/  LEA.HI.X R5, R16, UR15, R5, 0x2, P0 ;  /* 0x0000000f10057c11 */ /* 0x000fe200080f1405 */
[C---:B------:R-:W-:Y:S01]  /*0c20*/  IMAD.IADD R16, R8.reuse, 0x1, R9 ;  /* 0x0000000108107824 */ /* 0x040fe200078e0209 */
[----:B------:R-:W-:-:S02]  /*0c30*/  IADD3 R17, P0, PT, R8, UR5, RZ ;  /* 0x0000000508117c10 */ /* 0x000fc4000ff1e0ff */
[----:B------:R-:W-:Y:S01]  /*0c40*/  LEA.HI.X R7, R7, UR15, R20, 0x2, P2 ;  /* 0x0000000f07077c11 */ /* 0x000fe200090f1414 */
[C-C-:B------:R-:W-:Y:S01]  /*0c50*/  IMAD.IADD R20, R16.reuse, 0x1, R9.reuse ;  /* 0x0000000110147824 */ /* 0x140fe200078e0209 */
[----:B------:R-:W-:Y:S01]  /*0c60*/  IADD3 R22, P1, PT, R16, UR5, RZ ;  /* 0x0000000510167c10 */ /* 0x000fe2000ff3e0ff */
[----:B------:R-:W-:Y:S01]  /*0c70*/  IMAD.X R24, RZ, RZ, RZ, P0 ;  /* 0x000000ffff187224 */ /* 0x000fe200000e06ff */
[C---:B------:R-:W-:Y:S01]  /*0c80*/  LEA R16, P0, R17.reuse, UR12, 0x2 ;  /* 0x0000000c11107c11 */ /* 0x040fe2000f8010ff */
[----:B------:R-:W4:Y:S01]  /*0c90*/  LDG.E.CONSTANT R5, desc[UR8][R4.64] ;  /* 0x0000000804057981 */ /* 0x000f22000c1e9900 */
[----:B0-----:R-:W-:Y:S01]  /*0ca0*/  IADD3 R14, P2, PT, R20, UR5, RZ ;  /* 0x00000005140e7c10 */ /* 0x001fe2000ff5e0ff */
[----:B------:R-:W-:Y:S01]  /*0cb0*/  IMAD.X R15, RZ, RZ, RZ, P1 ;  /* 0x000000ffff0f7224 */ /* 0x000fe200008e06ff */
[----:B------:R-:W-:Y:S01]  /*0cc0*/  LEA R8, P1, R22, UR12, 0x2 ;  /* 0x0000000c16087c11 */ /* 0x000fe2000f8210ff */
[----:B------:R-:W-:Y:S01]  /*0cd0*/  IMAD.IADD R20, R20, 0x1, R9 ;  /* 0x0000000114147824 */ /* 0x000fe200078e0209 */
[----:B------:R-:W-:Y:S01]  /*0ce0*/  LEA.HI.X R17, R17, UR13, R24, 0x2, P0 ;  /* 0x0000000d11117c11 */ /* 0x000fe200080f1418 */
[----:B-1----:R-:W-:Y:S01]  /*0cf0*/  IMAD.X R13, RZ, RZ, RZ, P2 ;  /* 0x000000ffff0d7224 */ /* 0x002fe200010e06ff */
[----:B------:R-:W-:Y:S01]  /*0d00*/  LEA.HI.X R9, R22, UR13, R15, 0x2, P1 ;  /* 0x0000000d16097c11 */ /* 0x000fe200088f140f */
[----:B------:R-:W5:Y:S01]  /*0d10*/  LDG.E.CONSTANT R7, desc[UR8][R6.64] ;  /* 0x0000000806077981 */ /* 0x000f62000c1e9900 */
[----:B------:R-:W-:-:S02]  /*0d20*/  IADD3 R20, P1, PT, R20, UR5, RZ ;  /* 0x0000000514147c10 */ /* 0x000fc4000ff3e0ff */
[C---:B------:R-:W-:Y:S01]  /*0d30*/  LEA R12, P0, R14.reuse, UR12, 0x2 ;  /* 0x0000000c0e0c7c11 */ /* 0x040fe2000f8010ff */
[----:B------:R-:W2:Y:S02]  /*0d40*/  LDG.E.CONSTANT R16, desc[UR8][R16.64] ;  /* 0x0000000810107981 */ /* 0x000ea4000c1e9900 */
[----:B------:R-:W-:Y:S01]  /*0d50*/  IMAD.X R15, RZ, RZ, RZ, P1 ;  /* 0x000000ffff0f7224 */ /* 0x000fe200008e06ff */
[----:B------:R-:W-:Y:S01]  /*0d60*/  LEA.HI.X R13, R14, UR13, R13, 0x2, P0 ;  /* 0x0000000d0e0d7c11 */ /* 0x000fe200080f140d */
[----:B------:R-:W3:Y:S01]  /*0d70*/  LDG.E.CONSTANT R9, desc[UR8][R8.64] ;  /* 0x0000000808097981 */ /* 0x000ee2000c1e9900 */
[----:B------:R-:W-:-:S03]  /*0d80*/  LEA R14, P0, R20, UR12, 0x2 ;  /* 0x0000000c140e7c11 */ /* 0x000fc6000f8010ff */
[----:B------:R-:W4:Y:S01]  /*0d90*/  LDG.E.CONSTANT R12, desc[UR8][R12.64] ;  /* 0x000000080c0c7981 */ /* 0x000f22000c1e9900 */
[----:B------:R-:W-:-:S05]  /*0da0*/  LEA.HI.X R15, R20, UR13, R15, 0x2, P0 ;  /* 0x0000000d140f7c11 */ /* 0x000fca00080f140f */
[----:B------:R-:W5:Y:S01]  /*0db0*/  LDG.E.CONSTANT R14, desc[UR8][R14.64] ;  /* 0x000000080e0e7981 */ /* 0x000f62000c1e9900 */
[----:B------:R-:W-:Y:S01]  /*0dc0*/  UIADD3 UR4, UPT, UPT, UR4, 0x4, URZ ;  /* 0x0000000404047890 */ /* 0x000fe2000fffe0ff */
[----:B--2---:R-:W-:Y:S02]  /*0dd0*/  LOP3.LUT R19, R19, R16, RZ, 0x3c, !PT ;  /* 0x0000001013137212 */ /* 0x004fe400078e3cff */
[----:B---3--:R-:W-:Y:S02]  /*0de0*/  LOP3.LUT R18, R18, R9, RZ, 0x3c, !PT ;  /* 0x0000000912127212 */ /* 0x008fe400078e3cff */
[----:B------:R-:W-:Y:S01]  /*0df0*/  POPC R16, R19 ;  /* 0x0000001300107309 */ /* 0x000fe20000000000 */
[----:B----4-:R-:W-:Y:S02]  /*0e00*/  LOP3.LUT R17, R5, R12, RZ, 0x3c, !PT ;  /* 0x0000000c05117212 */ /* 0x010fe400078e3cff */
[----:B-----5:R-:W-:-:S05]  /*0e10*/  LOP3.LUT R4, R7, R14, RZ, 0x3c, !PT ;  /* 0x0000000e07047212 */ /* 0x020fca00078e3cff */
[----:B------:R-:W0:Y:S08]  /*0e20*/  POPC R18, R18 ;  /* 0x0000001200127309 */ /* 0x000e300000000000 */
[----:B------:R-:W-:Y:S08]  /*0e30*/  POPC R17, R17 ;  /* 0x0000001100117309 */ /* 0x000ff00000000000 */
[----:B------:R-:W1:Y:S01]  /*0e40*/  POPC R4, R4 ;  /* 0x0000000400047309 */ /* 0x000e620000000000 */
[----:B0-----:R-:W-:-:S04]  /*0e50*/  IADD3 R16, PT, PT, R18, R16, R21 ;  /* 0x0000001012107210 */ /* 0x001fc80007ffe015 */
[----:B-1----:R-:W-:-:S07]  /*0e60*/  IADD3 R21, PT, PT, R4, R17, R16 ;  /* 0x0000001104157210 */ /* 0x002fce0007ffe010 */
.L_x_29:
[----:B------:R-:W-:Y:S05]  /*0e70*/  BRA.U !UP1, `(.L_x_28) ;  /* 0x0000000109d87547 */ /* 0x000fea000b800000 */
[----:B------:R-:W-:Y:S02]  /*0e80*/  UISETP.NE.AND UP0, UPT, UR7, 0x1, UPT ;  /* 0x000000010700788c */ /* 0x000fe4000bf05270 */
[----:B------:R-:W-:-:S04]  /*0e90*/  ULOP3.LUT UR6, UR6, 0x1, URZ, 0xc0, !UPT ;  /* 0x0000000106067892 */ /* 0x000fc8000f8ec0ff */
[----:B------:R-:W-:-:S03]  /*0ea0*/  UISETP.NE.U32.AND UP1, UPT, UR6, 0x1, UPT ;  /* 0x000000010600788c */ /* 0x000fc6000bf25070 */
[----:B------:R-:W-:Y:S08]  /*0eb0*/  BRA.U !UP0, `(.L_x_30) ;  /* 0x0000000108807547 */ /* 0x000ff0000b800000 */
[----:B------:R-:W0:Y:S01]  /*0ec0*/  LDC R7, c[0x0][0x398] ;  /* 0x0000e600ff077b82 */ /* 0x000e220000000800 */
[----:B------:R-:W2:Y:S01]  /*0ed0*/  LDCU.128 UR12, c[0x0][0x380] ;  /* 0x00007000ff0c77ac */ /* 0x000ea20008000c00 */
[----:B-1----:R-:W-:-:S04]  /*0ee0*/  IMAD R5, R0, UR4, R11 ;  /* 0x0000000400057c24 */ /* 0x002fc8000f8e020b */
[----:B------:R-:W-:Y:S01]  /*0ef0*/  IMAD.IADD R12, R5, 0x1, R0 ;  /* 0x00000001050c7824 */ /* 0x000fe200078e0200 */
[----:B------:R-:W-:-:S05]  /*0f00*/  IADD3 R8, P0, PT, R3, R5, RZ ;  /* 0x0000000503087210 */ /* 0x000fca0007f1e0ff */
[----:B------:R-:W-:Y:S01]  /*0f10*/  IMAD.X R13, RZ, RZ, RZ, P0 ;  /* 0x000000ffff0d7224 */ /* 0x000fe200000e06ff */
[----:B--2---:R-:W-:-:S04]  /*0f20*/  LEA R4, P0, R8, UR14, 0x2 ;  /* 0x0000000e08047c11 */ /* 0x004fc8000f8010ff */
[----:B------:R-:W-:Y:S01]  /*0f30*/  LEA.HI.X R5, R8, UR15, R13, 0x2, P0 ;  /* 0x0000000f08057c11 */ /* 0x000fe200080f140d */
[----:B0-----:R-:W-:Y:S01]  /*0f40*/  IMAD R6, R7, UR4, R10 ;  /* 0x0000000407067c24 */ /* 0x001fe2000f8e020a */
[----:B------:R-:W-:-:S03]  /*0f50*/  IADD3 R15, P0, PT, R3, R12, RZ ;  /* 0x0000000c030f7210 */ /* 0x000fc60007f1e0ff */
[C---:B------:R-:W-:Y:S01]  /*0f60*/  IMAD.IADD R7, R6.reuse, 0x1, R7 ;  /* 0x0000000106077824 */ /* 0x040fe200078e0207 */
[----:B------:R-:W-:Y:S01]  /*0f70*/  IADD3 R9, P1, PT, R6, UR5, RZ ;  /* 0x0000000506097c10 */ /* 0x000fe2000ff3e0ff */
[----:B------:R-:W-:Y:S01]  /*0f80*/  IMAD.X R16, RZ, RZ, RZ, P0 ;  /* 0x000000ffff107224 */ /* 0x000fe200000e06ff */
[----:B------:R-:W2:Y:S02]  /*0f90*/  LDG.E.CONSTANT R5, desc[UR8][R4.64] ;  /* 0x0000000804057981 */ /* 0x000ea4000c1e9900 */
[----:B------:R-:W-:Y:S01]  /*0fa0*/  IADD3 R13, P2, PT, R7, UR5, RZ ;  /* 0x00000005070d7c10 */ /* 0x000fe2000ff5e0ff */
[----:B------:R-:W-:Y:S01]  /*0fb0*/  IMAD.X R12, RZ, RZ, RZ, P1 ;  /* 0x000000ffff0c7224 */ /* 0x000fe200008e06ff */
[----:B------:R-:W-:Y:S02]  /*0fc0*/  LEA R6, P3, R9, UR12, 0x2 ;  /* 0x0000000c09067c11 */ /* 0x000fe4000f8610ff */
[----:B------:R-:W-:Y:S01]  /*0fd0*/  LEA R8, P1, R15, UR14, 0x2 ;  /* 0x0000000e0f087c11 */ /* 0x000fe2000f8210ff */
[----:B------:R-:W-:Y:S01]  /*0fe0*/  IMAD.X R14, RZ, RZ, RZ, P2 ;  /* 0x000000ffff0e7224 */ /* 0x000fe200010e06ff */
[----:B------:R-:W-:-:S02]  /*0ff0*/  LEA.HI.X R7, R9, UR13, R12, 0x2, P3 ;  /* 0x0000000d09077c11 */ /* 0x000fc400098f140c */
[----:B------:R-:W-:Y:S02]  /*1000*/  LEA R12, P0, R13, UR12, 0x2 ;  /* 0x0000000c0d0c7c11 */ /* 0x000fe4000f8010ff */
[----:B------:R-:W-:Y:S01]  /*1010*/  LEA.HI.X R9, R15, UR15, R16, 0x2, P1 ;  /* 0x0000000f0f097c11 */ /* 0x000fe200088f1410 */
[----:B------:R-:W2:Y:S01]  /*1020*/  LDG.E.CONSTANT R6, desc[UR8][R6.64] ;  /* 0x0000000806067981 */ /* 0x000ea2000c1e9900 */
[----:B------:R-:W-:-:S04]  /*1030*/  LEA.HI.X R13, R13, UR13, R14, 0x2, P0 ;  /* 0x0000000d0d0d7c11 */ /* 0x000fc800080f140e */
[----:B------:R-:W3:Y:S04]  /*1040*/  LDG.E.CONSTANT R9, desc[UR8][R8.64] ;  /* 0x0000000808097981 */ /* 0x000ee8000c1e9900 */
[----:B------:R-:W3:Y:S01]  /*1050*/  LDG.E.CONSTANT R12, desc[UR8][R12.64] ;  /* 0x000000080c0c7981 */ /* 0x000ee2000c1e9900 */
[----:B------:R-:W-:Y:S01]  /*1060*/  UIADD3 UR4, UPT, UPT, UR4, 0x2, URZ ;  /* 0x0000000204047890 */ /* 0x000fe2000fffe0ff */
[----:B--2---:R-:W-:Y:S02]  /*1070*/  LOP3.LUT R14, R5, R6, RZ, 0x3c, !PT ;  /* 0x00000006050e7212 */ /* 0x004fe400078e3cff */
[----:B---3--:R-:W-:-:S04]  /*1080*/  LOP3.LUT R15, R9, R12, RZ, 0x3c, !PT ;  /* 0x0000000c090f7212 */ /* 0x008fc800078e3cff */
[----:B------:R-:W-:Y:S08]  /*1090*/  POPC R14, R14 ;  /* 0x0000000e000e7309 */ /* 0x000ff00000000000 */
[----:B------:R-:W0:Y:S02]  /*10a0*/  POPC R15, R15 ;  /* 0x0000000f000f7309 */ /* 0x000e240000000000 */
[----:B0-----:R-:W-:-:S07]  /*10b0*/  IADD3 R21, PT, PT, R15, R14, R21 ;  /* 0x0000000e0f157210 */ /* 0x001fce0007ffe015 */
.L_x_30:
[----:B------:R-:W-:Y:S05]  /*10c0*/  BRA.U UP1, `(.L_x_28) ;  /* 0x0000000101447547 */ /* 0x000fea000b800000 */
[----:B------:R-:W0:Y:S01]  /*10d0*/  LDC R5, c[0x0][0x398] ;  /* 0x0000e600ff057b82 */ /* 0x000e220000000800 */
[----:B------:R-:W2:Y:S01]  /*10e0*/  LDCU.128 UR12, c[0x0][0x380] ;  /* 0x00007000ff0c77ac */ /* 0x000ea20008000c00 */
[----:B-1----:R-:W-:-:S05]  /*10f0*/  IMAD R4, R0, UR4, R11 ;  /* 0x0000000400047c24 */ /* 0x002fca000f8e020b */
[----:B------:R-:W-:-:S05]  /*1100*/  IADD3 R3, P1, PT, R3, R4, RZ ;  /* 0x0000000403037210 */ /* 0x000fca0007f3e0ff */
[----:B------:R-:W-:Y:S01]  /*1110*/  IMAD.X R8, RZ, RZ, RZ, P1 ;  /* 0x000000ffff087224 */ /* 0x000fe200008e06ff */
[----:B--2---:R-:W-:-:S04]  /*1120*/  LEA R6, P2, R3, UR14, 0x2 ;  /* 0x0000000e03067c11 */ /* 0x004fc8000f8410ff */
[----:B------:R-:W-:Y:S01]  /*1130*/  LEA.HI.X R7, R3, UR15, R8, 0x2, P2 ;  /* 0x0000000f03077c11 */ /* 0x000fe200090f1408 */
[----:B0-----:R-:W-:-:S05]  /*1140*/  IMAD R10, R5, UR4, R10 ;  /* 0x00000004050a7c24 */ /* 0x001fca000f8e020a */
[----:B------:R-:W-:Y:S01]  /*1150*/  IADD3 R10, P0, PT, R10, UR5, RZ ;  /* 0x000000050a0a7c10 */ /* 0x000fe2000ff1e0ff */
[----:B------:R-:W2:Y:S03]  /*1160*/  LDG.E.CONSTANT R7, desc[UR8][R6.64] ;  /* 0x0000000806077981 */ /* 0x000ea6000c1e9900 */
[----:B------:R-:W-:Y:S01]  /*1170*/  LEA R4, P1, R10, UR12, 0x2 ;  /* 0x0000000c0a047c11 */ /* 0x000fe2000f8210ff */
[----:B------:R-:W-:-:S05]  /*1180*/  IMAD.X R5, RZ, RZ, RZ, P0 ;  /* 0x000000ffff057224 */ /* 0x000fca00000e06ff */
[----:B------:R-:W-:-:S05]  /*1190*/  LEA.HI.X R5, R10, UR13, R5, 0x2, P1 ;  /* 0x0000000d0a057c11 */ /* 0x000fca00088f1405 */
[----:B------:R-:W2:Y:S02]  /*11a0*/  LDG.E.CONSTANT R4, desc[UR8][R4.64] ;  /* 0x0000000804047981 */ /* 0x000ea4000c1e9900 */
[----:B--2---:R-:W-:-:S04]  /*11b0*/  LOP3.LUT R3, R7, R4, RZ, 0x3c, !PT ;  /* 0x0000000407037212 */ /* 0x004fc800078e3cff */
[----:B------:R-:W0:Y:S02]  /*11c0*/  POPC R8, R3 ;  /* 0x0000000300087309 */ /* 0x000e240000000000 */
[----:B0-----:R-:W-:-:S07]  /*11d0*/  IMAD.IADD R21, R21, 0x1, R8 ;  /* 0x0000000115157824 */ /* 0x001fce00078e0208 */
.L_x_28:
[----:B------:R-:W-:-:S05]  /*11e0*/  I2FP.F32.U32 R4, R21 ;  /* 0x0000001500047245 */ /* 0x000fca0000201000 */
[----:B------:R-:W-:-:S07]  /*11f0*/  FADD R4, R4, R4 ;  /* 0x0000000404047221 */ /* 0x000fce0000000000 */
.L_x_25:
[----:B------:R-:W0:Y:S01]  /*1200*/  S2R R3, SR_TID.X ;  /* 0x0000000000037919 */ /* 0x000e220000002100 */
[----:B------:R-:W2:Y:S01]  /*1210*/  LDCU UR4, c[0x0][0x39c] ;  /* 0x00007380ff0477ac */ /* 0x000ea20008000800 */
[----:B------:R-:W3:Y:S01]  /*1220*/  S2R R5, SR_LANEID ;  /* 0x0000000000057919 */ /* 0x000ee20000000000 */
[----:B------:R-:W4:Y:S01]  /*1230*/  LDCU.64 UR6, c[0x0][0x390] ;  /* 0x00007200ff0677ac */ /* 0x000f220008000a00 */
[----:B--2---:R-:W-:Y:S01]  /*1240*/  USHF.L.U32 UR4, UR4, 0x5, URZ ;  /* 0x0000000504047899 */ /* 0x004fe200080006ff */
[----:B0-----:R-:W-:-:S05]  /*1250*/  SHF.R.U32.HI R3, RZ, 0x5, R3 ;  /* 0x00000005ff037819 */ /* 0x001fca0000011603 */
[----:B---3--:R-:W-:Y:S01]  /*1260*/  IMAD R3, R3, R0, R5 ;  /* 0x0000000003037224 */ /* 0x008fe200078e0205 */
[----:B------:R-:W-:-:S04]  /*1270*/  I2FP.F32.S32 R5, UR4 ;  /* 0x0000000400057c45 */ /* 0x000fc80008201400 */
[----:B------:R-:W-:Y:S01]  /*1280*/  IADD3 R3, P0, PT, R2, R3, RZ ;  /* 0x0000000302037210 */ /* 0x000fe20007f1e0ff */
[----:B------:R-:W-:-:S04]  /*1290*/  FADD R5, R5, -R4 ;  /* 0x8000000405057221 */ /* 0x000fc80000000000 */
[----:B------:R-:W-:Y:S01]  /*12a0*/  IMAD.X R0, RZ, RZ, RZ, P0 ;  /* 0x000000ffff007224 */ /* 0x000fe200000e06ff */
[----:B----4-:R-:W-:-:S04]  /*12b0*/  LEA R2, P0, R3, UR6, 0x2 ;  /* 0x0000000603027c11 */ /* 0x010fc8000f8010ff */
[----:B------:R-:W-:-:S05]  /*12c0*/  LEA.HI.X R3, R3, UR7, R0, 0x2, P0 ;  /* 0x0000000703037c11 */ /* 0x000fca00080f1400 */
[----:B------:R-:W-:Y:S01]  /*12d0*/  STG.E desc[UR8][R2.64], R5 ;  /* 0x0000000502007986 */ /* 0x000fe2000c101908 */
[----:B------:R-:W-:Y:S05]  /*12e0*/  EXIT ;  /* 0x000000000000794d */ /* 0x000fea0003800000 */
.L_x_31:
        /* <DEDUP_REMOVED lines=9> */
.L_x_37:


//--------------------- .nv.shared.reserved.0     --------------------------
	.section	.nv.shared.reserved.0,"aw",@nobits
	.weak		__nv_reservedSMEM_offset_0_alias
	.size		__nv_reservedSMEM_offset_0_alias, 0, 64
	.other		__nv_reservedSMEM_offset_0_alias,@"STO_CUDA_RESERVED_SHARED STV_DEFAULT"
__nv_reservedSMEM_offset_0_alias:
	.zero		0
	.zero		64


//--------------------- .nv.constant0._Z10BMM64S_BINPKyS0_Pyiii --------------------------
	.section	.nv.constant0._Z10BMM64S_BINPKyS0_Pyiii,"a",@progbits
	.sectionflags	@""
	.align	4
.nv.constant0._Z10BMM64S_BINPKyS0_Pyiii:
	.zero		932


//--------------------- .nv.constant0._Z9BMM64_BINPKyS0_Pyiii --------------------------
	.section	.nv.constant0._Z9BMM64_BINPKyS0_Pyiii,"a",@progbits
	.sectionflags	@""
	.align	4
.nv.constant0._Z9BMM64_BINPKyS0_Pyiii:
	.zero		932


//--------------------- .nv.constant0._Z10BMM32S_BINPKjS0_Pjiii --------------------------
	.section	.nv.constant0._Z10BMM32S_BINPKjS0_Pjiii,"a",@progbits
	.sectionflags	@""
	.align	4
.nv.constant0._Z10BMM32S_BINPKjS0_Pjiii:
	.zero		932


//--------------------- .nv.constant0._Z9BMM32_BINPKjS0_Pjiii --------------------------
	.section	.nv.constant0._Z9BMM32_BINPKjS0_Pjiii,"a",@progbits
	.sectionflags	@""
	.align	4
.nv.constant0._Z9BMM32_BINPKjS0_Pjiii:
	.zero		932


//--------------------- .nv.constant0._Z12BMM64_MT_M_SPKyS0_Pfiii --------------------------
	.section	.nv.constant0._Z12BMM64_MT_M_SPKyS0_Pfiii,"a",@progbits
	.sectionflags	@""
	.align	4
.nv.constant0._Z12BMM64_MT_M_SPKyS0_Pfiii:
	.zero		932


//--------------------- .nv.constant0._Z12BMM32_MT_M_SPKjS0_Pfiii --------------------------
	.section	.nv.constant0._Z12BMM32_MT_M_SPKjS0_Pfiii,"a",@progbits
	.sectionflags	@""
	.align	4
.nv.constant0._Z12BMM32_MT_M_SPKjS0_Pfiii:
	.zero		932


//--------------------- SYMBOLS --------------------------

	.type		.nv.reservedSmem.offset0,@object
	.size		.nv.reservedSmem.offset0,0x4
